	.target	sm_90a

	.elftype	@"ET_EXEC"


//--------------------- .note.nv.tkinfo           --------------------------
	.section	.note.nv.tkinfo,"",@"SHT_NOTE"
	.sectionflags	@"SHF_NOTE_NV_TKINFO"
	.tkinfo
        /*0018*/ 	.word	0x00000002
        /*0030*/ 	.string	""
        /*0030*/ 	.string	"ptxas"
        /*0030*/ 	.string	"Cuda compilation tools, release 13.0, V13.0.88"
        /*0030*/ 	.string	"Build cuda_13.0.r13.0/compiler.36424714_0"
        /*0030*/ 	.string	"-arch sm_90a -m 64 "



//--------------------- .note.nv.cuinfo           --------------------------
	.section	.note.nv.cuinfo,"",@"SHT_NOTE"
	.sectionflags	@"SHF_NOTE_NV_CUINFO"
        /*0018*/ 	.short	0x0002
        /*001a*/ 	.short	0x005a
        /*001c*/ 	.short	0x0082
	.zero		2


//--------------------- .nv.info                  --------------------------
	.section	.nv.info,"",@"SHT_CUDA_INFO"
	.align	4


	//----- nvinfo : EIATTR_REGCOUNT
	.align		4
        /*0000*/ 	.byte	0x04, 0x2f
        /*0002*/ 	.short	(.L_12 - .L_11)
	.align		4
.L_11:
        /*0004*/ 	.word	index@(_ZN5flash25flash_bwd_dot_do_o_kernelILb1E23Flash_bwd_kernel_traitsILi96ELi64ELi128ELi8ELi2ELi4ELi4ELb0ELb0EN7cutlass10bfloat16_tE19Flash_kernel_traitsILi96ELi64ELi128ELi8ES3_EEEEvNS_16Flash_bwd_paramsE)
        /*0008*/ 	.word	0x0000002d


	//----- nvinfo : EIATTR_FRAME_SIZE
	.align		4
.L_12:
        /*000c*/ 	.byte	0x04, 0x11
        /*000e*/ 	.short	(.L_14 - .L_13)
	.align		4
.L_13:
        /*0010*/ 	.word	index@(_ZN5flash25flash_bwd_dot_do_o_kernelILb1E23Flash_bwd_kernel_traitsILi96ELi64ELi128ELi8ELi2ELi4ELi4ELb0ELb0EN7cutlass10bfloat16_tE19Flash_kernel_traitsILi96ELi64ELi128ELi8ES3_EEEEvNS_16Flash_bwd_paramsE)
        /*0014*/ 	.word	0x00000000


	//----- nvinfo : EIATTR_REGCOUNT
	.align		4
.L_14:
        /*0018*/ 	.byte	0x04, 0x2f
        /*001a*/ 	.short	(.L_16 - .L_15)
	.align		4
.L_15:
        /*001c*/ 	.word	index@(_ZN5flash25flash_bwd_dot_do_o_kernelILb0E23Flash_bwd_kernel_traitsILi96ELi64ELi128ELi8ELi2ELi4ELi4ELb0ELb0EN7cutlass10bfloat16_tE19Flash_kernel_traitsILi96ELi64ELi128ELi8ES3_EEEEvNS_16Flash_bwd_paramsE)
        /*0020*/ 	.word	0x0000002b


	//----- nvinfo : EIATTR_FRAME_SIZE
	.align		4
.L_16:
        /*0024*/ 	.byte	0x04, 0x11
        /*0026*/ 	.short	(.L_18 - .L_17)
	.align		4
.L_17:
        /*0028*/ 	.word	index@(_ZN5flash25flash_bwd_dot_do_o_kernelILb0E23Flash_bwd_kernel_traitsILi96ELi64ELi128ELi8ELi2ELi4ELi4ELb0ELb0EN7cutlass10bfloat16_tE19Flash_kernel_traitsILi96ELi64ELi128ELi8ES3_EEEEvNS_16Flash_bwd_paramsE)
        /*002c*/ 	.word	0x00000000


	//----- nvinfo : EIATTR_REGCOUNT
	.align		4
.L_18:
        /*0030*/ 	.byte	0x04, 0x2f
        /*0032*/ 	.short	(.L_20 - .L_19)
	.align		4
.L_19:
        /*0034*/ 	.word	index@(_ZN5flash44flash_bwd_dq_dk_dv_loop_seqk_parallel_kernelI23Flash_bwd_kernel_traitsILi96ELi64ELi128ELi8ELi2ELi4ELi4ELb0ELb0EN7cutlass10bfloat16_tE19Flash_kernel_traitsILi96ELi64ELi128ELi8ES3_EELb0ELb1ELb0ELb1ELb0ELb0ELb1EEEvNS_16Flash_bwd_paramsE)
        /*0038*/ 	.word	0x000000ff


	//----- nvinfo : EIATTR_FRAME_SIZE
	.align		4
.L_20:
        /*003c*/ 	.byte	0x04, 0x11
        /*003e*/ 	.short	(.L_22 - .L_21)
	.align		4
.L_21:
        /*0040*/ 	.word	index@(_ZN5flash44flash_bwd_dq_dk_dv_loop_seqk_parallel_kernelI23Flash_bwd_kernel_traitsILi96ELi64ELi128ELi8ELi2ELi4ELi4ELb0ELb0EN7cutlass10bfloat16_tE19Flash_kernel_traitsILi96ELi64ELi128ELi8ES3_EELb0ELb1ELb0ELb1ELb0ELb0ELb1EEEvNS_16Flash_bwd_paramsE)
        /*0044*/ 	.word	0x00000028


	//----- nvinfo : EIATTR_REGCOUNT
	.align		4
.L_22:
        /*0048*/ 	.byte	0x04, 0x2f
        /*004a*/ 	.short	(.L_24 - .L_23)
	.align		4
.L_23:
        /*004c*/ 	.word	index@(_ZN5flash44flash_bwd_dq_dk_dv_loop_seqk_parallel_kernelI23Flash_bwd_kernel_traitsILi96ELi64ELi128ELi8ELi2ELi4ELi4ELb0ELb0EN7cutlass10bfloat16_tE19Flash_kernel_traitsILi96ELi64ELi128ELi8ES3_EELb1ELb1ELb0ELb1ELb0ELb0ELb0EEEvNS_16Flash_bwd_paramsE)
        /*0050*/ 	.word	0x000000ff


	//----- nvinfo : EIATTR_FRAME_SIZE
	.align		4
.L_24:
        /*0054*/ 	.byte	0x04, 0x11
        /*0056*/ 	.short	(.L_26 - .L_25)
	.align		4
.L_25:
        /*0058*/ 	.word	index@(_ZN5flash44flash_bwd_dq_dk_dv_loop_seqk_parallel_kernelI23Flash_bwd_kernel_traitsILi96ELi64ELi128ELi8ELi2ELi4ELi4ELb0ELb0EN7cutlass10bfloat16_tE19Flash_kernel_traitsILi96ELi64ELi128ELi8ES3_EELb1ELb1ELb0ELb1ELb0ELb0ELb0EEEvNS_16Flash_bwd_paramsE)
        /*005c*/ 	.word	0x00000000


	//----- nvinfo : EIATTR_REGCOUNT
	.align		4
.L_26:
        /*0060*/ 	.byte	0x04, 0x2f
        /*0062*/ 	.short	(.L_28 - .L_27)
	.align		4
.L_27:
        /*0064*/ 	.word	index@(_ZN5flash44flash_bwd_dq_dk_dv_loop_seqk_parallel_kernelI23Flash_bwd_kernel_traitsILi96ELi64ELi128ELi8ELi2ELi4ELi4ELb0ELb0EN7cutlass10bfloat16_tE19Flash_kernel_traitsILi96ELi64ELi128ELi8ES3_EELb0ELb1ELb0ELb0ELb0ELb1ELb1EEEvNS_16Flash_bwd_paramsE)
        /*0068*/ 	.word	0x000000ff


	//----- nvinfo : EIATTR_FRAME_SIZE
	.align		4
.L_28:
        /*006c*/ 	.byte	0x04, 0x11
        /*006e*/ 	.short	(.L_30 - .L_29)
	.align		4
.L_29:
        /*0070*/ 	.word	index@(_ZN5flash44flash_bwd_dq_dk_dv_loop_seqk_parallel_kernelI23Flash_bwd_kernel_traitsILi96ELi64ELi128ELi8ELi2ELi4ELi4ELb0ELb0EN7cutlass10bfloat16_tE19Flash_kernel_traitsILi96ELi64ELi128ELi8ES3_EELb0ELb1ELb0ELb0ELb0ELb1ELb1EEEvNS_16Flash_bwd_paramsE)
        /*0074*/ 	.word	0x00000008


	//----- nvinfo : EIATTR_REGCOUNT
	.align		4
.L_30:
        /*0078*/ 	.byte	0x04, 0x2f
        /*007a*/ 	.short	(.L_32 - .L_31)
	.align		4
.L_31:
        /*007c*/ 	.word	index@(_ZN5flash44flash_bwd_dq_dk_dv_loop_seqk_parallel_kernelI23Flash_bwd_kernel_traitsILi96ELi64ELi128ELi8ELi2ELi4ELi4ELb0ELb0EN7cutlass10bfloat16_tE19Flash_kernel_traitsILi96ELi64ELi128ELi8ES3_EELb1ELb1ELb0ELb0ELb0ELb1ELb0EEEvNS_16Flash_bwd_paramsE)
        /*0080*/ 	.word	0x000000ff


	//----- nvinfo : EIATTR_FRAME_SIZE
	.align		4
.L_32:
        /*0084*/ 	.byte	0x04, 0x11
        /*0086*/ 	.short	(.L_34 - .L_33)
	.align		4
.L_33:
        /*0088*/ 	.word	index@(_ZN5flash44flash_bwd_dq_dk_dv_loop_seqk_parallel_kernelI23Flash_bwd_kernel_traitsILi96ELi64ELi128ELi8ELi2ELi4ELi4ELb0ELb0EN7cutlass10bfloat16_tE19Flash_kernel_traitsILi96ELi64ELi128ELi8ES3_EELb1ELb1ELb0ELb0ELb0ELb1ELb0EEEvNS_16Flash_bwd_paramsE)
        /*008c*/ 	.word	0x00000000


	//----- nvinfo : EIATTR_REGCOUNT
	.align		4
.L_34:
        /*0090*/ 	.byte	0x04, 0x2f
        /*0092*/ 	.short	(.L_36 - .L_35)
	.align		4
.L_35:
        /*0094*/ 	.word	index@(_ZN5flash44flash_bwd_dq_dk_dv_loop_seqk_parallel_kernelI23Flash_bwd_kernel_traitsILi96ELi64ELi128ELi8ELi2ELi4ELi4ELb0ELb0EN7cutlass10bfloat16_tE19Flash_kernel_traitsILi96ELi64ELi128ELi8ES3_EELb0ELb1ELb0ELb0ELb1ELb1ELb1EEEvNS_16Flash_bwd_paramsE)
        /*0098*/ 	.word	0x000000ff


	//----- nvinfo : EIATTR_FRAME_SIZE
	.align		4
.L_36:
        /*009c*/ 	.byte	0x04, 0x11
        /*009e*/ 	.short	(.L_38 - .L_37)
	.align		4
.L_37:
        /*00a0*/ 	.word	index@(_ZN5flash44flash_bwd_dq_dk_dv_loop_seqk_parallel_kernelI23Flash_bwd_kernel_traitsILi96ELi64ELi128ELi8ELi2ELi4ELi4ELb0ELb0EN7cutlass10bfloat16_tE19Flash_kernel_traitsILi96ELi64ELi128ELi8ES3_EELb0ELb1ELb0ELb0ELb1ELb1ELb1EEEvNS_16Flash_bwd_paramsE)
        /*00a4*/ 	.word	0x00000000


	//----- nvinfo : EIATTR_REGCOUNT
	.align		4
.L_38:
        /*00a8*/ 	.byte	0x04, 0x2f
        /*00aa*/ 	.short	(.L_40 - .L_39)
	.align		4
.L_39:
        /*00ac*/ 	.word	index@(_ZN5flash44flash_bwd_dq_dk_dv_loop_seqk_parallel_kernelI23Flash_bwd_kernel_traitsILi96ELi64ELi128ELi8ELi2ELi4ELi4ELb0ELb0EN7cutlass10bfloat16_tE19Flash_kernel_traitsILi96ELi64ELi128ELi8ES3_EELb1ELb1ELb0ELb0ELb1ELb1ELb0EEEvNS_16Flash_bwd_paramsE)
        /*00b0*/ 	.word	0x000000ff


	//----- nvinfo : EIATTR_FRAME_SIZE
	.align		4
.L_40:
        /*00b4*/ 	.byte	0x04, 0x11
        /*00b6*/ 	.short	(.L_42 - .L_41)
	.align		4
.L_41:
        /*00b8*/ 	.word	index@(_ZN5flash44flash_bwd_dq_dk_dv_loop_seqk_parallel_kernelI23Flash_bwd_kernel_traitsILi96ELi64ELi128ELi8ELi2ELi4ELi4ELb0ELb0EN7cutlass10bfloat16_tE19Flash_kernel_traitsILi96ELi64ELi128ELi8ES3_EELb1ELb1ELb0ELb0ELb1ELb1ELb0EEEvNS_16Flash_bwd_paramsE)
        /*00bc*/ 	.word	0x00000000


	//----- nvinfo : EIATTR_REGCOUNT
	.align		4
.L_42:
        /*00c0*/ 	.byte	0x04, 0x2f
        /*00c2*/ 	.short	(.L_44 - .L_43)
	.align		4
.L_43:
        /*00c4*/ 	.word	index@(_ZN5flash44flash_bwd_dq_dk_dv_loop_seqk_parallel_kernelI23Flash_bwd_kernel_traitsILi96ELi64ELi128ELi8ELi2ELi4ELi4ELb0ELb0EN7cutlass10bfloat16_tE19Flash_kernel_traitsILi96ELi64ELi128ELi8ES3_EELb0ELb1ELb0ELb0ELb0ELb0ELb1EEEvNS_16Flash_bwd_paramsE)
        /*00c8*/ 	.word	0x000000ff


	//----- nvinfo : EIATTR_FRAME_SIZE
	.align		4
.L_44:
        /*00cc*/ 	.byte	0x04, 0x11
        /*00ce*/ 	.short	(.L_46 - .L_45)
	.align		4
.L_45:
        /*00d0*/ 	.word	index@(_ZN5flash44flash_bwd_dq_dk_dv_loop_seqk_parallel_kernelI23Flash_bwd_kernel_traitsILi96ELi64ELi128ELi8ELi2ELi4ELi4ELb0ELb0EN7cutlass10bfloat16_tE19Flash_kernel_traitsILi96ELi64ELi128ELi8ES3_EELb0ELb1ELb0ELb0ELb0ELb0ELb1EEEvNS_16Flash_bwd_paramsE)
        /*00d4*/ 	.word	0x00000008


	//----- nvinfo : EIATTR_REGCOUNT
	.align		4
.L_46:
        /*00d8*/ 	.byte	0x04, 0x2f
        /*00da*/ 	.short	(.L_48 - .L_47)
	.align		4
.L_47:
        /*00dc*/ 	.word	index@(_ZN5flash44flash_bwd_dq_dk_dv_loop_seqk_parallel_kernelI23Flash_bwd_kernel_traitsILi96ELi64ELi128ELi8ELi2ELi4ELi4ELb0ELb0EN7cutlass10bfloat16_tE19Flash_kernel_traitsILi96ELi64ELi128ELi8ES3_EELb1ELb1ELb0ELb0ELb0ELb0ELb0EEEvNS_16Flash_bwd_paramsE)
        /*00e0*/ 	.word	0x000000ff


	//----- nvinfo : EIATTR_FRAME_SIZE
	.align		4
.L_48:
        /*00e4*/ 	.byte	0x04, 0x11
        /*00e6*/ 	.short	(.L_50 - .L_49)
	.align		4
.L_49:
        /*00e8*/ 	.word	index@(_ZN5flash44flash_bwd_dq_dk_dv_loop_seqk_parallel_kernelI23Flash_bwd_kernel_traitsILi96ELi64ELi128ELi8ELi2ELi4ELi4ELb0ELb0EN7cutlass10bfloat16_tE19Flash_kernel_traitsILi96ELi64ELi128ELi8ES3_EELb1ELb1ELb0ELb0ELb0ELb0ELb0EEEvNS_16Flash_bwd_paramsE)
        /*00ec*/ 	.word	0x00000000


	//----- nvinfo : EIATTR_REGCOUNT
	.align		4
.L_50:
        /*00f0*/ 	.byte	0x04, 0x2f
        /*00f2*/ 	.short	(.L_52 - .L_51)
	.align		4
.L_51:
        /*00f4*/ 	.word	index@(_ZN5flash27flash_bwd_convert_dq_kernelI23Flash_bwd_kernel_traitsILi96ELi64ELi128ELi8ELi2ELi4ELi4ELb0ELb0EN7cutlass10bfloat16_tE19Flash_kernel_traitsILi96ELi64ELi128ELi8ES3_EEEEvNS_16Flash_bwd_paramsEi)
        /*00f8*/ 	.word	0x00000038


	//----- nvinfo : EIATTR_FRAME_SIZE
	.align		4
.L_52:
        /*00fc*/ 	.byte	0x04, 0x11
        /*00fe*/ 	.short	(.L_54 - .L_53)
	.align		4
.L_53:
        /*0100*/ 	.word	index@(_ZN5flash27flash_bwd_convert_dq_kernelI23Flash_bwd_kernel_traitsILi96ELi64ELi128ELi8ELi2ELi4ELi4ELb0ELb0EN7cutlass10bfloat16_tE19Flash_kernel_traitsILi96ELi64ELi128ELi8ES3_EEEEvNS_16Flash_bwd_paramsEi)
        /*0104*/ 	.word	0x00000000


	//----- nvinfo : EIATTR_REGCOUNT
	.align		4
.L_54:
        /*0108*/ 	.byte	0x04, 0x2f
        /*010a*/ 	.short	(.L_56 - .L_55)
	.align		4
.L_55:
        /*010c*/ 	.word	index@(_ZN5flash25flash_bwd_dot_do_o_kernelILb1E23Flash_bwd_kernel_traitsILi96ELi64ELi128ELi8ELi2ELi4ELi4ELb1ELb0EN7cutlass10bfloat16_tE19Flash_kernel_traitsILi96ELi64ELi128ELi8ES3_EEEEvNS_16Flash_bwd_paramsE)
        /*0110*/ 	.word	0x0000002d


	//----- nvinfo : EIATTR_FRAME_SIZE
	.align		4
.L_56:
        /*0114*/ 	.byte	0x04, 0x11
        /*0116*/ 	.short	(.L_58 - .L_57)
	.align		4
.L_57:
        /*0118*/ 	.word	index@(_ZN5flash25flash_bwd_dot_do_o_kernelILb1E23Flash_bwd_kernel_traitsILi96ELi64ELi128ELi8ELi2ELi4ELi4ELb1ELb0EN7cutlass10bfloat16_tE19Flash_kernel_traitsILi96ELi64ELi128ELi8ES3_EEEEvNS_16Flash_bwd_paramsE)
        /*011c*/ 	.word	0x00000000


	//----- nvinfo : EIATTR_REGCOUNT
	.align		4
.L_58:
        /*0120*/ 	.byte	0x04, 0x2f
        /*0122*/ 	.short	(.L_60 - .L_59)
	.align		4
.L_59:
        /*0124*/ 	.word	index@(_ZN5flash25flash_bwd_dot_do_o_kernelILb0E23Flash_bwd_kernel_traitsILi96ELi64ELi128ELi8ELi2ELi4ELi4ELb1ELb0EN7cutlass10bfloat16_tE19Flash_kernel_traitsILi96ELi64ELi128ELi8ES3_EEEEvNS_16Flash_bwd_paramsE)
        /*0128*/ 	.word	0x0000002b


	//----- nvinfo : EIATTR_FRAME_SIZE
	.align		4
.L_60:
        /*012c*/ 	.byte	0x04, 0x11
        /*012e*/ 	.short	(.L_62 - .L_61)
	.align		4
.L_61:
        /*0130*/ 	.word	index@(_ZN5flash25flash_bwd_dot_do_o_kernelILb0E23Flash_bwd_kernel_traitsILi96ELi64ELi128ELi8ELi2ELi4ELi4ELb1ELb0EN7cutlass10bfloat16_tE19Flash_kernel_traitsILi96ELi64ELi128ELi8ES3_EEEEvNS_16Flash_bwd_paramsE)
        /*0134*/ 	.word	0x00000000


	//----- nvinfo : EIATTR_REGCOUNT
	.align		4
.L_62:
        /*0138*/ 	.byte	0x04, 0x2f
        /*013a*/ 	.short	(.L_64 - .L_63)
	.align		4
.L_63:
        /*013c*/ 	.word	index@(_ZN5flash44flash_bwd_dq_dk_dv_loop_seqk_parallel_kernelI23Flash_bwd_kernel_traitsILi96ELi64ELi128ELi8ELi2ELi4ELi4ELb1ELb0EN7cutlass10bfloat16_tE19Flash_kernel_traitsILi96ELi64ELi128ELi8ES3_EELb0ELb1ELb0ELb1ELb0ELb0ELb1EEEvNS_16Flash_bwd_paramsE)
        /*0140*/ 	.word	0x000000ff


	//----- nvinfo : EIATTR_FRAME_SIZE
	.align		4
.L_64:
        /*0144*/ 	.byte	0x04, 0x11
        /*0146*/ 	.short	(.L_66 - .L_65)
	.align		4
.L_65:
        /*0148*/ 	.word	index@(_ZN5flash44flash_bwd_dq_dk_dv_loop_seqk_parallel_kernelI23Flash_bwd_kernel_traitsILi96ELi64ELi128ELi8ELi2ELi4ELi4ELb1ELb0EN7cutlass10bfloat16_tE19Flash_kernel_traitsILi96ELi64ELi128ELi8ES3_EELb0ELb1ELb0ELb1ELb0ELb0ELb1EEEvNS_16Flash_bwd_paramsE)
        /*014c*/ 	.word	0x000000e8


	//----- nvinfo : EIATTR_REGCOUNT
	.align		4
.L_66:
        /*0150*/ 	.byte	0x04, 0x2f
        /*0152*/ 	.short	(.L_68 - .L_67)
	.align		4
.L_67:
        /*0154*/ 	.word	index@(_ZN5flash44flash_bwd_dq_dk_dv_loop_seqk_parallel_kernelI23Flash_bwd_kernel_traitsILi96ELi64ELi128ELi8ELi2ELi4ELi4ELb1ELb0EN7cutlass10bfloat16_tE19Flash_kernel_traitsILi96ELi64ELi128ELi8ES3_EELb1ELb1ELb0ELb1ELb0ELb0ELb0EEEvNS_16Flash_bwd_paramsE)
        /*0158*/ 	.word	0x000000ff


	//----- nvinfo : EIATTR_FRAME_SIZE
	.align		4
.L_68:
        /*015c*/ 	.byte	0x04, 0x11
        /*015e*/ 	.short	(.L_70 - .L_69)
	.align		4
.L_69:
        /*0160*/ 	.word	index@(_ZN5flash44flash_bwd_dq_dk_dv_loop_seqk_parallel_kernelI23Flash_bwd_kernel_traitsILi96ELi64ELi128ELi8ELi2ELi4ELi4ELb1ELb0EN7cutlass10bfloat16_tE19Flash_kernel_traitsILi96ELi64ELi128ELi8ES3_EELb1ELb1ELb0ELb1ELb0ELb0ELb0EEEvNS_16Flash_bwd_paramsE)
        /*0164*/ 	.word	0x00000070


	//----- nvinfo : EIATTR_REGCOUNT
	.align		4
.L_70:
        /*0168*/ 	.byte	0x04, 0x2f
        /*016a*/ 	.short	(.L_72 - .L_71)
	.align		4
.L_71:
        /*016c*/ 	.word	index@(_ZN5flash44flash_bwd_dq_dk_dv_loop_seqk_parallel_kernelI23Flash_bwd_kernel_traitsILi96ELi64ELi128ELi8ELi2ELi4ELi4ELb1ELb0EN7cutlass10bfloat16_tE19Flash_kernel_traitsILi96ELi64ELi128ELi8ES3_EELb0ELb1ELb0ELb0ELb0ELb1ELb1EEEvNS_16Flash_bwd_paramsE)
        /*0170*/ 	.word	0x000000ff


	//----- nvinfo : EIATTR_FRAME_SIZE
	.align		4
.L_72:
        /*0174*/ 	.byte	0x04, 0x11
        /*0176*/ 	.short	(.L_74 - .L_73)
	.align		4
.L_73:
        /*0178*/ 	.word	index@(_ZN5flash44flash_bwd_dq_dk_dv_loop_seqk_parallel_kernelI23Flash_bwd_kernel_traitsILi96ELi64ELi128ELi8ELi2ELi4ELi4ELb1ELb0EN7cutlass10bfloat16_tE19Flash_kernel_traitsILi96ELi64ELi128ELi8ES3_EELb0ELb1ELb0ELb0ELb0ELb1ELb1EEEvNS_16Flash_bwd_paramsE)
        /*017c*/ 	.word	0x000000c0


	//----- nvinfo : EIATTR_REGCOUNT
	.align		4
.L_74:
        /*0180*/ 	.byte	0x04, 0x2f
        /*0182*/ 	.short	(.L_76 - .L_75)
	.align		4
.L_75:
        /*0184*/ 	.word	index@(_ZN5flash44flash_bwd_dq_dk_dv_loop_seqk_parallel_kernelI23Flash_bwd_kernel_traitsILi96ELi64ELi128ELi8ELi2ELi4ELi4ELb1ELb0EN7cutlass10bfloat16_tE19Flash_kernel_traitsILi96ELi64ELi128ELi8ES3_EELb1ELb1ELb0ELb0ELb0ELb1ELb0EEEvNS_16Flash_bwd_paramsE)
        /*0188*/ 	.word	0x000000ff


	//----- nvinfo : EIATTR_FRAME_SIZE
	.align		4
.L_76:
        /*018c*/ 	.byte	0x04, 0x11
        /*018e*/ 	.short	(.L_78 - .L_77)
	.align		4
.L_77:
        /*0190*/ 	.word	index@(_ZN5flash44flash_bwd_dq_dk_dv_loop_seqk_parallel_kernelI23Flash_bwd_kernel_traitsILi96ELi64ELi128ELi8ELi2ELi4ELi4ELb1ELb0EN7cutlass10bfloat16_tE19Flash_kernel_traitsILi96ELi64ELi128ELi8ES3_EELb1ELb1ELb0ELb0ELb0ELb1ELb0EEEvNS_16Flash_bwd_paramsE)
        /*0194*/ 	.word	0x00000030


	//----- nvinfo : EIATTR_REGCOUNT
	.align		4
.L_78:
        /*0198*/ 	.byte	0x04, 0x2f
        /*019a*/ 	.short	(.L_80 - .L_79)
	.align		4
.L_79:
        /*019c*/ 	.word	index@(_ZN5flash44flash_bwd_dq_dk_dv_loop_seqk_parallel_kernelI23Flash_bwd_kernel_traitsILi96ELi64ELi128ELi8ELi2ELi4ELi4ELb1ELb0EN7cutlass10bfloat16_tE19Flash_kernel_traitsILi96ELi64ELi128ELi8ES3_EELb0ELb1ELb0ELb0ELb1ELb1ELb1EEEvNS_16Flash_bwd_paramsE)
        /*01a0*/ 	.word	0x000000ff


	//----- nvinfo : EIATTR_FRAME_SIZE
	.align		4
.L_80:
        /*01a4*/ 	.byte	0x04, 0x11
        /*01a6*/ 	.short	(.L_82 - .L_81)
	.align		4
.L_81:
        /*01a8*/ 	.word	index@(_ZN5flash44flash_bwd_dq_dk_dv_loop_seqk_parallel_kernelI23Flash_bwd_kernel_traitsILi96ELi64ELi128ELi8ELi2ELi4ELi4ELb1ELb0EN7cutlass10bfloat16_tE19Flash_kernel_traitsILi96ELi64ELi128ELi8ES3_EELb0ELb1ELb0ELb0ELb1ELb1ELb1EEEvNS_16Flash_bwd_paramsE)
        /*01ac*/ 	.word	0x000000b0


	//----- nvinfo : EIATTR_REGCOUNT
	.align		4
.L_82:
        /*01b0*/ 	.byte	0x04, 0x2f
        /*01b2*/ 	.short	(.L_84 - .L_83)
	.align		4
.L_83:
        /*01b4*/ 	.word	index@(_ZN5flash44flash_bwd_dq_dk_dv_loop_seqk_parallel_kernelI23Flash_bwd_kernel_traitsILi96ELi64ELi128ELi8ELi2ELi4ELi4ELb1ELb0EN7cutlass10bfloat16_tE19Flash_kernel_traitsILi96ELi64ELi128ELi8ES3_EELb1ELb1ELb0ELb0ELb1ELb1ELb0EEEvNS_16Flash_bwd_paramsE)
        /*01b8*/ 	.word	0x000000ff


	//----- nvinfo : EIATTR_FRAME_SIZE
	.align		4
.L_84:
        /*01bc*/ 	.byte	0x04, 0x11
        /*01be*/ 	.short	(.L_86 - .L_85)
	.align		4
.L_85:
        /*01c0*/ 	.word	index@(_ZN5flash44flash_bwd_dq_dk_dv_loop_seqk_parallel_kernelI23Flash_bwd_kernel_traitsILi96ELi64ELi128ELi8ELi2ELi4ELi4ELb1ELb0EN7cutlass10bfloat16_tE19Flash_kernel_traitsILi96ELi64ELi128ELi8ES3_EELb1ELb1ELb0ELb0ELb1ELb1ELb0EEEvNS_16Flash_bwd_paramsE)
        /*01c4*/ 	.word	0x00000028


	//----- nvinfo : EIATTR_REGCOUNT
	.align		4
.L_86:
        /*01c8*/ 	.byte	0x04, 0x2f
        /*01ca*/ 	.short	(.L_88 - .L_87)
	.align		4
.L_87:
        /*01cc*/ 	.word	index@(_ZN5flash44flash_bwd_dq_dk_dv_loop_seqk_parallel_kernelI23Flash_bwd_kernel_traitsILi96ELi64ELi128ELi8ELi2ELi4ELi4ELb1ELb0EN7cutlass10bfloat16_tE19Flash_kernel_traitsILi96ELi64ELi128ELi8ES3_EELb0ELb1ELb0ELb0ELb0ELb0ELb1EEEvNS_16Flash_bwd_paramsE)
        /*01d0*/ 	.word	0x000000ff


	//----- nvinfo : EIATTR_FRAME_SIZE
	.align		4
.L_88:
        /*01d4*/ 	.byte	0x04, 0x11
        /*01d6*/ 	.short	(.L_90 - .L_89)
	.align		4
.L_89:
        /*01d8*/ 	.word	index@(_ZN5flash44flash_bwd_dq_dk_dv_loop_seqk_parallel_kernelI23Flash_bwd_kernel_traitsILi96ELi64ELi128ELi8ELi2ELi4ELi4ELb1ELb0EN7cutlass10bfloat16_tE19Flash_kernel_traitsILi96ELi64ELi128ELi8ES3_EELb0ELb1ELb0ELb0ELb0ELb0ELb1EEEvNS_16Flash_bwd_paramsE)
        /*01dc*/ 	.word	0x000000c0


	//----- nvinfo : EIATTR_REGCOUNT
	.align		4
.L_90:
        /*01e0*/ 	.byte	0x04, 0x2f
        /*01e2*/ 	.short	(.L_92 - .L_91)
	.align		4
.L_91:
        /*01e4*/ 	.word	index@(_ZN5flash44flash_bwd_dq_dk_dv_loop_seqk_parallel_kernelI23Flash_bwd_kernel_traitsILi96ELi64ELi128ELi8ELi2ELi4ELi4ELb1ELb0EN7cutlass10bfloat16_tE19Flash_kernel_traitsILi96ELi64ELi128ELi8ES3_EELb1ELb1ELb0ELb0ELb0ELb0ELb0EEEvNS_16Flash_bwd_paramsE)
        /*01e8*/ 	.word	0x000000ff


	//----- nvinfo : EIATTR_FRAME_SIZE
	.align		4
.L_92:
        /*01ec*/ 	.byte	0x04, 0x11
        /*01ee*/ 	.short	(.L_94 - .L_93)
	.align		4
.L_93:
        /*01f0*/ 	.word	index@(_ZN5flash44flash_bwd_dq_dk_dv_loop_seqk_parallel_kernelI23Flash_bwd_kernel_traitsILi96ELi64ELi128ELi8ELi2ELi4ELi4ELb1ELb0EN7cutlass10bfloat16_tE19Flash_kernel_traitsILi96ELi64ELi128ELi8ES3_EELb1ELb1ELb0ELb0ELb0ELb0ELb0EEEvNS_16Flash_bwd_paramsE)
        /*01f4*/ 	.word	0x00000040


	//----- nvinfo : EIATTR_REGCOUNT
	.align		4
.L_94:
        /*01f8*/ 	.byte	0x04, 0x2f
        /*01fa*/ 	.short	(.L_96 - .L_95)
	.align		4
.L_95:
        /*01fc*/ 	.word	index@(_ZN5flash27flash_bwd_convert_dq_kernelI23Flash_bwd_kernel_traitsILi96ELi64ELi128ELi8ELi2ELi4ELi4ELb1ELb0EN7cutlass10bfloat16_tE19Flash_kernel_traitsILi96ELi64ELi128ELi8ES3_EEEEvNS_16Flash_bwd_paramsEi)
        /*0200*/ 	.word	0x00000038


	//----- nvinfo : EIATTR_FRAME_SIZE
	.align		4
.L_96:
        /*0204*/ 	.byte	0x04, 0x11
        /*0206*/ 	.short	(.L_98 - .L_97)
	.align		4
.L_97:
        /*0208*/ 	.word	index@(_ZN5flash27flash_bwd_convert_dq_kernelI23Flash_bwd_kernel_traitsILi96ELi64ELi128ELi8ELi2ELi4ELi4ELb1ELb0EN7cutlass10bfloat16_tE19Flash_kernel_traitsILi96ELi64ELi128ELi8ES3_EEEEvNS_16Flash_bwd_paramsEi)
        /*020c*/ 	.word	0x00000000


	//----- nvinfo : EIATTR_REGCOUNT
	.align		4
.L_98:
        /*0210*/ 	.byte	0x04, 0x2f
        /*0212*/ 	.short	(.L_100 - .L_99)
	.align		4
.L_99:
        /*0214*/ 	.word	index@(_ZN5flash44flash_bwd_dq_dk_dv_loop_seqk_parallel_kernelI23Flash_bwd_kernel_traitsILi96ELi64ELi128ELi8ELi2ELi4ELi4ELb1ELb0EN7cutlass10bfloat16_tE19Flash_kernel_traitsILi96ELi64ELi128ELi8ES3_EELb0ELb1ELb0ELb1ELb0ELb0ELb0EEEvNS_16Flash_bwd_paramsE)
        /*0218*/ 	.word	0x000000ff


	//----- nvinfo : EIATTR_FRAME_SIZE
	.align		4
.L_100:
        /*021c*/ 	.byte	0x04, 0x11
        /*021e*/ 	.short	(.L_102 - .L_101)
	.align		4
.L_101:
        /*0220*/ 	.word	index@(_ZN5flash44flash_bwd_dq_dk_dv_loop_seqk_parallel_kernelI23Flash_bwd_kernel_traitsILi96ELi64ELi128ELi8ELi2ELi4ELi4ELb1ELb0EN7cutlass10bfloat16_tE19Flash_kernel_traitsILi96ELi64ELi128ELi8ES3_EELb0ELb1ELb0ELb1ELb0ELb0ELb0EEEvNS_16Flash_bwd_paramsE)
        /*0224*/ 	.word	0x00000060


	//----- nvinfo : EIATTR_REGCOUNT
	.align		4
.L_102:
        /*0228*/ 	.byte	0x04, 0x2f
        /*022a*/ 	.short	(.L_104 - .L_103)
	.align		4
.L_103:
        /*022c*/ 	.word	index@(_ZN5flash44flash_bwd_dq_dk_dv_loop_seqk_parallel_kernelI23Flash_bwd_kernel_traitsILi96ELi64ELi128ELi8ELi2ELi4ELi4ELb1ELb0EN7cutlass10bfloat16_tE19Flash_kernel_traitsILi96ELi64ELi128ELi8ES3_EELb0ELb1ELb0ELb0ELb0ELb1ELb0EEEvNS_16Flash_bwd_paramsE)
        /*0230*/ 	.word	0x000000ff


	//----- nvinfo : EIATTR_FRAME_SIZE
	.align		4
.L_104:
        /*0234*/ 	.byte	0x04, 0x11
        /*0236*/ 	.short	(.L_106 - .L_105)
	.align		4
.L_105:
        /*0238*/ 	.word	index@(_ZN5flash44flash_bwd_dq_dk_dv_loop_seqk_parallel_kernelI23Flash_bwd_kernel_traitsILi96ELi64ELi128ELi8ELi2ELi4ELi4ELb1ELb0EN7cutlass10bfloat16_tE19Flash_kernel_traitsILi96ELi64ELi128ELi8ES3_EELb0ELb1ELb0ELb0ELb0ELb1ELb0EEEvNS_16Flash_bwd_paramsE)
        /*023c*/ 	.word	0x00000040


	//----- nvinfo : EIATTR_REGCOUNT
	.align		4
.L_106:
        /*0240*/ 	.byte	0x04, 0x2f
        /*0242*/ 	.short	(.L_108 - .L_107)
	.align		4
.L_107:
        /*0244*/ 	.word	index@(_ZN5flash44flash_bwd_dq_dk_dv_loop_seqk_parallel_kernelI23Flash_bwd_kernel_traitsILi96ELi64ELi128ELi8ELi2ELi4ELi4ELb1ELb0EN7cutlass10bfloat16_tE19Flash_kernel_traitsILi96ELi64ELi128ELi8ES3_EELb0ELb1ELb0ELb0ELb1ELb1ELb0EEEvNS_16Flash_bwd_paramsE)
        /*0248*/ 	.word	0x000000ff


	//----- nvinfo : EIATTR_FRAME_SIZE
	.align		4
.L_108:
        /*024c*/ 	.byte	0x04, 0x11
        /*024e*/ 	.short	(.L_110 - .L_109)
	.align		4
.L_109:
        /*0250*/ 	.word	index@(_ZN5flash44flash_bwd_dq_dk_dv_loop_seqk_parallel_kernelI23Flash_bwd_kernel_traitsILi96ELi64ELi128ELi8ELi2ELi4ELi4ELb1ELb0EN7cutlass10bfloat16_tE19Flash_kernel_traitsILi96ELi64ELi128ELi8ES3_EELb0ELb1ELb0ELb0ELb1ELb1ELb0EEEvNS_16Flash_bwd_paramsE)
        /*0254*/ 	.word	0x00000030


	//----- nvinfo : EIATTR_REGCOUNT
	.align		4
.L_110:
        /*0258*/ 	.byte	0x04, 0x2f
        /*025a*/ 	.short	(.L_112 - .L_111)
	.align		4
.L_111:
        /*025c*/ 	.word	index@(_ZN5flash44flash_bwd_dq_dk_dv_loop_seqk_parallel_kernelI23Flash_bwd_kernel_traitsILi96ELi64ELi128ELi8ELi2ELi4ELi4ELb1ELb0EN7cutlass10bfloat16_tE19Flash_kernel_traitsILi96ELi64ELi128ELi8ES3_EELb0ELb1ELb0ELb0ELb0ELb0ELb0EEEvNS_16Flash_bwd_paramsE)
        /*0260*/ 	.word	0x000000ff


	//----- nvinfo : EIATTR_FRAME_SIZE
	.align		4
.L_112:
        /*0264*/ 	.byte	0x04, 0x11
        /*0266*/ 	.short	(.L_114 - .L_113)
	.align		4
.L_113:
        /*0268*/ 	.word	index@(_ZN5flash44flash_bwd_dq_dk_dv_loop_seqk_parallel_kernelI23Flash_bwd_kernel_traitsILi96ELi64ELi128ELi8ELi2ELi4ELi4ELb1ELb0EN7cutlass10bfloat16_tE19Flash_kernel_traitsILi96ELi64ELi128ELi8ES3_EELb0ELb1ELb0ELb0ELb0ELb0ELb0EEEvNS_16Flash_bwd_paramsE)
        /*026c*/ 	.word	0x00000048


	//----- nvinfo : EIATTR_MIN_STACK_SIZE
	.align		4
.L_114:
        /*0270*/ 	.byte	0x04, 0x12
        /*0272*/ 	.short	(.L_116 - .L_115)
	.align		4
.L_115:
        /*0274*/ 	.word	index@(_ZN5flash44flash_bwd_dq_dk_dv_loop_seqk_parallel_kernelI23Flash_bwd_kernel_traitsILi96ELi64ELi128ELi8ELi2ELi4ELi4ELb1ELb0EN7cutlass10bfloat16_tE19Flash_kernel_traitsILi96ELi64ELi128ELi8ES3_EELb0ELb1ELb0ELb0ELb0ELb0ELb0EEEvNS_16Flash_bwd_paramsE)
        /*0278*/ 	.word	0x00000048


	//----- nvinfo : EIATTR_MIN_STACK_SIZE
	.align		4
.L_116:
        /*027c*/ 	.byte	0x04, 0x12
        /*027e*/ 	.short	(.L_118 - .L_117)
	.align		4
.L_117:
        /*0280*/ 	.word	index@(_ZN5flash44flash_bwd_dq_dk_dv_loop_seqk_parallel_kernelI23Flash_bwd_kernel_traitsILi96ELi64ELi128ELi8ELi2ELi4ELi4ELb1ELb0EN7cutlass10bfloat16_tE19Flash_kernel_traitsILi96ELi64ELi128ELi8ES3_EELb0ELb1ELb0ELb0ELb1ELb1ELb0EEEvNS_16Flash_bwd_paramsE)
        /*0284*/ 	.word	0x00000030


	//----- nvinfo : EIATTR_MIN_STACK_SIZE
	.align		4
.L_118:
        /*0288*/ 	.byte	0x04, 0x12
        /*028a*/ 	.short	(.L_120 - .L_119)
	.align		4
.L_119:
        /*028c*/ 	.word	index@(_ZN5flash44flash_bwd_dq_dk_dv_loop_seqk_parallel_kernelI23Flash_bwd_kernel_traitsILi96ELi64ELi128ELi8ELi2ELi4ELi4ELb1ELb0EN7cutlass10bfloat16_tE19Flash_kernel_traitsILi96ELi64ELi128ELi8ES3_EELb0ELb1ELb0ELb0ELb0ELb1ELb0EEEvNS_16Flash_bwd_paramsE)
        /*0290*/ 	.word	0x00000040


	//----- nvinfo : EIATTR_MIN_STACK_SIZE
	.align		4
.L_120:
        /*0294*/ 	.byte	0x04, 0x12
        /*0296*/ 	.short	(.L_122 - .L_121)
	.align		4
.L_121:
        /*0298*/ 	.word	index@(_ZN5flash44flash_bwd_dq_dk_dv_loop_seqk_parallel_kernelI23Flash_bwd_kernel_traitsILi96ELi64ELi128ELi8ELi2ELi4ELi4ELb1ELb0EN7cutlass10bfloat16_tE19Flash_kernel_traitsILi96ELi64ELi128ELi8ES3_EELb0ELb1ELb0ELb1ELb0ELb0ELb0EEEvNS_16Flash_bwd_paramsE)
        /*029c*/ 	.word	0x00000060


	//----- nvinfo : EIATTR_MIN_STACK_SIZE
	.align		4
.L_122:
        /*02a0*/ 	.byte	0x04, 0x12
        /*02a2*/ 	.short	(.L_124 - .L_123)
	.align		4
.L_123:
        /*02a4*/ 	.word	index@(_ZN5flash27flash_bwd_convert_dq_kernelI23Flash_bwd_kernel_traitsILi96ELi64ELi128ELi8ELi2ELi4ELi4ELb1ELb0EN7cutlass10bfloat16_tE19Flash_kernel_traitsILi96ELi64ELi128ELi8ES3_EEEEvNS_16Flash_bwd_paramsEi)
        /*02a8*/ 	.word	0x00000000


	//----- nvinfo : EIATTR_MIN_STACK_SIZE
	.align		4
.L_124:
        /*02ac*/ 	.byte	0x04, 0x12
        /*02ae*/ 	.short	(.L_126 - .L_125)
	.align		4
.L_125:
        /*02b0*/ 	.word	index@(_ZN5flash44flash_bwd_dq_dk_dv_loop_seqk_parallel_kernelI23Flash_bwd_kernel_traitsILi96ELi64ELi128ELi8ELi2ELi4ELi4ELb1ELb0EN7cutlass10bfloat16_tE19Flash_kernel_traitsILi96ELi64ELi128ELi8ES3_EELb1ELb1ELb0ELb0ELb0ELb0ELb0EEEvNS_16Flash_bwd_paramsE)
        /*02b4*/ 	.word	0x00000040


	//----- nvinfo : EIATTR_MIN_STACK_SIZE
	.align		4
.L_126:
        /*02b8*/ 	.byte	0x04, 0x12
        /*02ba*/ 	.short	(.L_128 - .L_127)
	.align		4
.L_127:
        /*02bc*/ 	.word	index@(_ZN5flash44flash_bwd_dq_dk_dv_loop_seqk_parallel_kernelI23Flash_bwd_kernel_traitsILi96ELi64ELi128ELi8ELi2ELi4ELi4ELb1ELb0EN7cutlass10bfloat16_tE19Flash_kernel_traitsILi96ELi64ELi128ELi8ES3_EELb0ELb1ELb0ELb0ELb0ELb0ELb1EEEvNS_16Flash_bwd_paramsE)
        /*02c0*/ 	.word	0x000000c0


	//----- nvinfo : EIATTR_MIN_STACK_SIZE
	.align		4
.L_128:
        /*02c4*/ 	.byte	0x04, 0x12
        /*02c6*/ 	.short	(.L_130 - .L_129)
	.align		4
.L_129:
        /*02c8*/ 	.word	index@(_ZN5flash44flash_bwd_dq_dk_dv_loop_seqk_parallel_kernelI23Flash_bwd_kernel_traitsILi96ELi64ELi128ELi8ELi2ELi4ELi4ELb1ELb0EN7cutlass10bfloat16_tE19Flash_kernel_traitsILi96ELi64ELi128ELi8ES3_EELb1ELb1ELb0ELb0ELb1ELb1ELb0EEEvNS_16Flash_bwd_paramsE)
        /*02cc*/ 	.word	0x00000028


	//----- nvinfo : EIATTR_MIN_STACK_SIZE
	.align		4
.L_130:
        /*02d0*/ 	.byte	0x04, 0x12
        /*02d2*/ 	.short	(.L_132 - .L_131)
	.align		4
.L_131:
        /*02d4*/ 	.word	index@(_ZN5flash44flash_bwd_dq_dk_dv_loop_seqk_parallel_kernelI23Flash_bwd_kernel_traitsILi96ELi64ELi128ELi8ELi2ELi4ELi4ELb1ELb0EN7cutlass10bfloat16_tE19Flash_kernel_traitsILi96ELi64ELi128ELi8ES3_EELb0ELb1ELb0ELb0ELb1ELb1ELb1EEEvNS_16Flash_bwd_paramsE)
        /*02d8*/ 	.word	0x000000b0


	//----- nvinfo : EIATTR_MIN_STACK_SIZE
	.align		4
.L_132:
        /*02dc*/ 	.byte	0x04, 0x12
        /*02de*/ 	.short	(.L_134 - .L_133)
	.align		4
.L_133:
        /*02e0*/ 	.word	index@(_ZN5flash44flash_bwd_dq_dk_dv_loop_seqk_parallel_kernelI23Flash_bwd_kernel_traitsILi96ELi64ELi128ELi8ELi2ELi4ELi4ELb1ELb0EN7cutlass10bfloat16_tE19Flash_kernel_traitsILi96ELi64ELi128ELi8ES3_EELb1ELb1ELb0ELb0ELb0ELb1ELb0EEEvNS_16Flash_bwd_paramsE)
        /*02e4*/ 	.word	0x00000030


	//----- nvinfo : EIATTR_MIN_STACK_SIZE
	.align		4
.L_134:
        /*02e8*/ 	.byte	0x04, 0x12
        /*02ea*/ 	.short	(.L_136 - .L_135)
	.align		4
.L_135:
        /*02ec*/ 	.word	index@(_ZN5flash44flash_bwd_dq_dk_dv_loop_seqk_parallel_kernelI23Flash_bwd_kernel_traitsILi96ELi64ELi128ELi8ELi2ELi4ELi4ELb1ELb0EN7cutlass10bfloat16_tE19Flash_kernel_traitsILi96ELi64ELi128ELi8ES3_EELb0ELb1ELb0ELb0ELb0ELb1ELb1EEEvNS_16Flash_bwd_paramsE)
        /*02f0*/ 	.word	0x000000c0


	//----- nvinfo : EIATTR_MIN_STACK_SIZE
	.align		4
.L_136:
        /*02f4*/ 	.byte	0x04, 0x12
        /*02f6*/ 	.short	(.L_138 - .L_137)
	.align		4
.L_137:
        /*02f8*/ 	.word	index@(_ZN5flash44flash_bwd_dq_dk_dv_loop_seqk_parallel_kernelI23Flash_bwd_kernel_traitsILi96ELi64ELi128ELi8ELi2ELi4ELi4ELb1ELb0EN7cutlass10bfloat16_tE19Flash_kernel_traitsILi96ELi64ELi128ELi8ES3_EELb1ELb1ELb0ELb1ELb0ELb0ELb0EEEvNS_16Flash_bwd_paramsE)
        /*02fc*/ 	.word	0x00000070


	//----- nvinfo : EIATTR_MIN_STACK_SIZE
	.align		4
.L_138:
        /*0300*/ 	.byte	0x04, 0x12
        /*0302*/ 	.short	(.L_140 - .L_139)
	.align		4
.L_139:
        /*0304*/ 	.word	index@(_ZN5flash44flash_bwd_dq_dk_dv_loop_seqk_parallel_kernelI23Flash_bwd_kernel_traitsILi96ELi64ELi128ELi8ELi2ELi4ELi4ELb1ELb0EN7cutlass10bfloat16_tE19Flash_kernel_traitsILi96ELi64ELi128ELi8ES3_EELb0ELb1ELb0ELb1ELb0ELb0ELb1EEEvNS_16Flash_bwd_paramsE)
        /*0308*/ 	.word	0x000000e8


	//----- nvinfo : EIATTR_MIN_STACK_SIZE
	.align		4
.L_140:
        /*030c*/ 	.byte	0x04, 0x12
        /*030e*/ 	.short	(.L_142 - .L_141)
	.align		4
.L_141:
        /*0310*/ 	.word	index@(_ZN5flash25flash_bwd_dot_do_o_kernelILb0E23Flash_bwd_kernel_traitsILi96ELi64ELi128ELi8ELi2ELi4ELi4ELb1ELb0EN7cutlass10bfloat16_tE19Flash_kernel_traitsILi96ELi64ELi128ELi8ES3_EEEEvNS_16Flash_bwd_paramsE)
        /*0314*/ 	.word	0x00000000


	//----- nvinfo : EIATTR_MIN_STACK_SIZE
	.align		4
.L_142:
        /*0318*/ 	.byte	0x04, 0x12
        /*031a*/ 	.short	(.L_144 - .L_143)
	.align		4
.L_143:
        /*031c*/ 	.word	index@(_ZN5flash25flash_bwd_dot_do_o_kernelILb1E23Flash_bwd_kernel_traitsILi96ELi64ELi128ELi8ELi2ELi4ELi4ELb1ELb0EN7cutlass10bfloat16_tE19Flash_kernel_traitsILi96ELi64ELi128ELi8ES3_EEEEvNS_16Flash_bwd_paramsE)
        /*0320*/ 	.word	0x00000000


	//----- nvinfo : EIATTR_MIN_STACK_SIZE
	.align		4
.L_144:
        /*0324*/ 	.byte	0x04, 0x12
        /*0326*/ 	.short	(.L_146 - .L_145)
	.align		4
.L_145:
        /*0328*/ 	.word	index@(_ZN5flash27flash_bwd_convert_dq_kernelI23Flash_bwd_kernel_traitsILi96ELi64ELi128ELi8ELi2ELi4ELi4ELb0ELb0EN7cutlass10bfloat16_tE19Flash_kernel_traitsILi96ELi64ELi128ELi8ES3_EEEEvNS_16Flash_bwd_paramsEi)
        /*032c*/ 	.word	0x00000000


	//----- nvinfo : EIATTR_MIN_STACK_SIZE
	.align		4
.L_146:
        /*0330*/ 	.byte	0x04, 0x12
        /*0332*/ 	.short	(.L_148 - .L_147)
	.align		4
.L_147:
        /*0334*/ 	.word	index@(_ZN5flash44flash_bwd_dq_dk_dv_loop_seqk_parallel_kernelI23Flash_bwd_kernel_traitsILi96ELi64ELi128ELi8ELi2ELi4ELi4ELb0ELb0EN7cutlass10bfloat16_tE19Flash_kernel_traitsILi96ELi64ELi128ELi8ES3_EELb1ELb1ELb0ELb0ELb0ELb0ELb0EEEvNS_16Flash_bwd_paramsE)
        /*0338*/ 	.word	0x00000000


	//----- nvinfo : EIATTR_MIN_STACK_SIZE
	.align		4
.L_148:
        /*033c*/ 	.byte	0x04, 0x12
        /*033e*/ 	.short	(.L_150 - .L_149)
	.align		4
.L_149:
        /*0340*/ 	.word	index@(_ZN5flash44flash_bwd_dq_dk_dv_loop_seqk_parallel_kernelI23Flash_bwd_kernel_traitsILi96ELi64ELi128ELi8ELi2ELi4ELi4ELb0ELb0EN7cutlass10bfloat16_tE19Flash_kernel_traitsILi96ELi64ELi128ELi8ES3_EELb0ELb1ELb0ELb0ELb0ELb0ELb1EEEvNS_16Flash_bwd_paramsE)
        /*0344*/ 	.word	0x00000008


	//----- nvinfo : EIATTR_MIN_STACK_SIZE
	.align		4
.L_150:
        /*0348*/ 	.byte	0x04, 0x12
        /*034a*/ 	.short	(.L_152 - .L_151)
	.align		4
.L_151:
        /*034c*/ 	.word	index@(_ZN5flash44flash_bwd_dq_dk_dv_loop_seqk_parallel_kernelI23Flash_bwd_kernel_traitsILi96ELi64ELi128ELi8ELi2ELi4ELi4ELb0ELb0EN7cutlass10bfloat16_tE19Flash_kernel_traitsILi96ELi64ELi128ELi8ES3_EELb1ELb1ELb0ELb0ELb1ELb1ELb0EEEvNS_16Flash_bwd_paramsE)
        /*0350*/ 	.word	0x00000000


	//----- nvinfo : EIATTR_MIN_STACK_SIZE
	.align		4
.L_152:
        /*0354*/ 	.byte	0x04, 0x12
        /*0356*/ 	.short	(.L_154 - .L_153)
	.align		4
.L_153:
        /*0358*/ 	.word	index@(_ZN5flash44flash_bwd_dq_dk_dv_loop_seqk_parallel_kernelI23Flash_bwd_kernel_traitsILi96ELi64ELi128ELi8ELi2ELi4ELi4ELb0ELb0EN7cutlass10bfloat16_tE19Flash_kernel_traitsILi96ELi64ELi128ELi8ES3_EELb0ELb1ELb0ELb0ELb1ELb1ELb1EEEvNS_16Flash_bwd_paramsE)
        /*035c*/ 	.word	0x00000000


	//----- nvinfo : EIATTR_MIN_STACK_SIZE
	.align		4
.L_154:
        /*0360*/ 	.byte	0x04, 0x12
        /*0362*/ 	.short	(.L_156 - .L_155)
	.align		4
.L_155:
        /*0364*/ 	.word	index@(_ZN5flash44flash_bwd_dq_dk_dv_loop_seqk_parallel_kernelI23Flash_bwd_kernel_traitsILi96ELi64ELi128ELi8ELi2ELi4ELi4ELb0ELb0EN7cutlass10bfloat16_tE19Flash_kernel_traitsILi96ELi64ELi128ELi8ES3_EELb1ELb1ELb0ELb0ELb0ELb1ELb0EEEvNS_16Flash_bwd_paramsE)
        /*0368*/ 	.word	0x00000000


	//----- nvinfo : EIATTR_MIN_STACK_SIZE
	.align		4
.L_156:
        /*036c*/ 	.byte	0x04, 0x12
        /*036e*/ 	.short	(.L_158 - .L_157)
	.align		4
.L_157:
        /*0370*/ 	.word	index@(_ZN5flash44flash_bwd_dq_dk_dv_loop_seqk_parallel_kernelI23Flash_bwd_kernel_traitsILi96ELi64ELi128ELi8ELi2ELi4ELi4ELb0ELb0EN7cutlass10bfloat16_tE19Flash_kernel_traitsILi96ELi64ELi128ELi8ES3_EELb0ELb1ELb0ELb0ELb0ELb1ELb1EEEvNS_16Flash_bwd_paramsE)
        /*0374*/ 	.word	0x00000008


	//----- nvinfo : EIATTR_MIN_STACK_SIZE
	.align		4
.L_158:
        /*0378*/ 	.byte	0x04, 0x12
        /*037a*/ 	.short	(.L_160 - .L_159)
	.align		4
.L_159:
        /*037c*/ 	.word	index@(_ZN5flash44flash_bwd_dq_dk_dv_loop_seqk_parallel_kernelI23Flash_bwd_kernel_traitsILi96ELi64ELi128ELi8ELi2ELi4ELi4ELb0ELb0EN7cutlass10bfloat16_tE19Flash_kernel_traitsILi96ELi64ELi128ELi8ES3_EELb1ELb1ELb0ELb1ELb0ELb0ELb0EEEvNS_16Flash_bwd_paramsE)
        /*0380*/ 	.word	0x00000000


	//----- nvinfo : EIATTR_MIN_STACK_SIZE
	.align		4
.L_160:
        /*0384*/ 	.byte	0x04, 0x12
        /*0386*/ 	.short	(.L_162 - .L_161)
	.align		4
.L_161:
        /*0388*/ 	.word	index@(_ZN5flash44flash_bwd_dq_dk_dv_loop_seqk_parallel_kernelI23Flash_bwd_kernel_traitsILi96ELi64ELi128ELi8ELi2ELi4ELi4ELb0ELb0EN7cutlass10bfloat16_tE19Flash_kernel_traitsILi96ELi64ELi128ELi8ES3_EELb0ELb1ELb0ELb1ELb0ELb0ELb1EEEvNS_16Flash_bwd_paramsE)
        /*038c*/ 	.word	0x00000028


	//----- nvinfo : EIATTR_MIN_STACK_SIZE
	.align		4
.L_162:
        /*0390*/ 	.byte	0x04, 0x12
        /*0392*/ 	.short	(.L_164 - .L_163)
	.align		4
.L_163:
        /*0394*/ 	.word	index@(_ZN5flash25flash_bwd_dot_do_o_kernelILb0E23Flash_bwd_kernel_traitsILi96ELi64ELi128ELi8ELi2ELi4ELi4ELb0ELb0EN7cutlass10bfloat16_tE19Flash_kernel_traitsILi96ELi64ELi128ELi8ES3_EEEEvNS_16Flash_bwd_paramsE)
        /*0398*/ 	.word	0x00000000


	//----- nvinfo : EIATTR_MIN_STACK_SIZE
	.align		4
.L_164:
        /*039c*/ 	.byte	0x04, 0x12
        /*039e*/ 	.short	(.L_166 - .L_165)
	.align		4
.L_165:
        /*03a0*/ 	.word	index@(_ZN5flash25flash_bwd_dot_do_o_kernelILb1E23Flash_bwd_kernel_traitsILi96ELi64ELi128ELi8ELi2ELi4ELi4ELb0ELb0EN7cutlass10bfloat16_tE19Flash_kernel_traitsILi96ELi64ELi128ELi8ES3_EEEEvNS_16Flash_bwd_paramsE)
        /*03a4*/ 	.word	0x00000000
.L_166:


//--------------------- .nv.compat                --------------------------
	.section	.nv.compat,"",@"SHT_CUDA_COMPAT_INFO"
	.align	4
        /*0000*/ 	.byte	0x02, 0x09, 0x01, 0x00, 0x02, 0x02, 0x01, 0x00, 0x02, 0x05, 0x05, 0x00, 0x03, 0x07, 0x01, 0x01
        /*0010*/ 	.byte	0x02, 0x03, 0x00, 0x00, 0x02, 0x06, 0x01, 0x00, 0x04, 0x0b, 0x08, 0x00, 0x00, 0x00, 0x00, 0x00
        /*0020*/ 	.byte	0x00, 0x00, 0x00, 0x00


//--------------------- .nv.info._ZN5flash44flash_bwd_dq_dk_dv_loop_seqk_parallel_kernelI23Flash_bwd_kernel_traitsILi96ELi64ELi128ELi8ELi2ELi4ELi4ELb1ELb0EN7cutlass10bfloat16_tE19Flash_kernel_traitsILi96ELi64ELi128ELi8ES3_EELb0ELb1ELb0ELb0ELb0ELb0ELb0EEEvNS_16Flash_bwd_paramsE --------------------------
	.section	.nv.info._ZN5flash44flash_bwd_dq_dk_dv_loop_seqk_parallel_kernelI23Flash_bwd_kernel_traitsILi96ELi64ELi128ELi8ELi2ELi4ELi4ELb1ELb0EN7cutlass10bfloat16_tE19Flash_kernel_traitsILi96ELi64ELi128ELi8ES3_EELb0ELb1ELb0ELb0ELb0ELb0ELb0EEEvNS_16Flash_bwd_paramsE,"",@"SHT_CUDA_INFO"
	.sectionflags	@""
	.align	4


	//----- nvinfo : EIATTR_CUDA_API_VERSION
	.align		4
        /*0000*/ 	.byte	0x04, 0x37
        /*0002*/ 	.short	(.L_168 - .L_167)
.L_167:
        /*0004*/ 	.word	0x00000082


	//----- nvinfo : EIATTR_KPARAM_INFO
	.align		4
.L_168:
        /*0008*/ 	.byte	0x04, 0x17
        /*000a*/ 	.short	(.L_170 - .L_169)
.L_169:
        /*000c*/ 	.word	0x00000000
        /*0010*/ 	.short	0x0000
        /*0012*/ 	.short	0x0000
        /*0014*/ 	.byte	0x00, 0xf0, 0x01, 0x0a


	//----- nvinfo : EIATTR_SPARSE_MMA_MASK
	.align		4
.L_170:
        /*0018*/ 	.byte	0x03, 0x50
        /*001a*/ 	.short	0x0000


	//----- nvinfo : EIATTR_MAXREG_COUNT
	.align		4
        /*001c*/ 	.byte	0x03, 0x1b
        /*001e*/ 	.short	0x00ff


	//----- nvinfo : EIATTR_NUM_BARRIERS
	.align		4
        /*0020*/ 	.byte	0x02, 0x4c
        /*0022*/ 	.byte	0x01
	.zero		1


	//----- nvinfo : EIATTR_ANNOTATIONS
	.align		4
        /*0024*/ 	.byte	0x04, 0x55
        /*0026*/ 	.short	(.L_172 - .L_171)


	//   ....[0]....
.L_171:
        /*0028*/ 	.word	0x00000001
        /*002c*/ 	.byte	0xa0, 0x00, 0x00, 0x00, 0x01, 0x00, 0x00, 0x00, 0xf0, 0x04, 0x00, 0x00, 0x01, 0x00, 0x00, 0x00
        /* <DEDUP_REMOVED lines=25> */
        /*01cc*/ 	.byte	0x40, 0x91, 0x00, 0x00


	//----- nvinfo : EIATTR_MERCURY_ISA_VERSION
	.align		4
.L_172:
        /*01d0*/ 	.byte	0x03, 0x5f
        /*01d2*/ 	.short	0x0101


	//----- nvinfo : EIATTR_EXIT_INSTR_OFFSETS
	.align		4
        /*01d4*/ 	.byte	0x04, 0x1c
        /*01d6*/ 	.short	(.L_174 - .L_173)


	//   ....[0]....
.L_173:
        /*01d8*/ 	.word	0x000000c0


	//   ....[1]....
        /*01dc*/ 	.word	0x000091c0


	//----- nvinfo : EIATTR_CRS_STACK_SIZE
	.align		4
.L_174:
        /*01e0*/ 	.byte	0x04, 0x1e
        /*01e2*/ 	.short	(.L_176 - .L_175)
.L_175:
        /*01e4*/ 	.word	0x00000000


	//----- nvinfo : EIATTR_CBANK_PARAM_SIZE
	.align		4
.L_176:
        /*01e8*/ 	.byte	0x03, 0x19
        /*01ea*/ 	.short	0x0280


	//----- nvinfo : EIATTR_PARAM_CBANK
	.align		4
        /*01ec*/ 	.byte	0x04, 0x0a
        /*01ee*/ 	.short	(.L_178 - .L_177)
	.align		4
.L_177:
        /*01f0*/ 	.word	index@(.nv.constant0._ZN5flash44flash_bwd_dq_dk_dv_loop_seqk_parallel_kernelI23Flash_bwd_kernel_traitsILi96ELi64ELi128ELi8ELi2ELi4ELi4ELb1ELb0EN7cutlass10bfloat16_tE19Flash_kernel_traitsILi96ELi64ELi128ELi8ES3_EELb0ELb1ELb0ELb0ELb0ELb0ELb0EEEvNS_16Flash_bwd_paramsE)
        /*01f4*/ 	.short	0x0210
        /*01f6*/ 	.short	0x0280


	//----- nvinfo : EIATTR_SW_WAR
	.align		4
.L_178:
        /*01f8*/ 	.byte	0x04, 0x36
        /*01fa*/ 	.short	(.L_180 - .L_179)
.L_179:
        /*01fc*/ 	.word	0x00000008
.L_180:


//--------------------- .nv.info._ZN5flash44flash_bwd_dq_dk_dv_loop_seqk_parallel_kernelI23Flash_bwd_kernel_traitsILi96ELi64ELi128ELi8ELi2ELi4ELi4ELb1ELb0EN7cutlass10bfloat16_tE19Flash_kernel_traitsILi96ELi64ELi128ELi8ES3_EELb0ELb1ELb0ELb0ELb1ELb1ELb0EEEvNS_16Flash_bwd_paramsE --------------------------
	.section	.nv.info._ZN5flash44flash_bwd_dq_dk_dv_loop_seqk_parallel_kernelI23Flash_bwd_kernel_traitsILi96ELi64ELi128ELi8ELi2ELi4ELi4ELb1ELb0EN7cutlass10bfloat16_tE19Flash_kernel_traitsILi96ELi64ELi128ELi8ES3_EELb0ELb1ELb0ELb0ELb1ELb1ELb0EEEvNS_16Flash_bwd_paramsE,"",@"SHT_CUDA_INFO"
	.sectionflags	@""
	.align	4


	//----- nvinfo : EIATTR_CUDA_API_VERSION
	.align		4
        /*0000*/ 	.byte	0x04, 0x37
        /*0002*/ 	.short	(.L_182 - .L_181)
.L_181:
        /*0004*/ 	.word	0x00000082


	//----- nvinfo : EIATTR_KPARAM_INFO
	.align		4
.L_182:
        /*0008*/ 	.byte	0x04, 0x17
        /*000a*/ 	.short	(.L_184 - .L_183)
.L_183:
        /*000c*/ 	.word	0x00000000
        /*0010*/ 	.short	0x0000
        /*0012*/ 	.short	0x0000
        /*0014*/ 	.byte	0x00, 0xf0, 0x01, 0x0a


	//----- nvinfo : EIATTR_SPARSE_MMA_MASK
	.align		4
.L_184:
        /*0018*/ 	.byte	0x03, 0x50
        /*001a*/ 	.short	0x0000


	//----- nvinfo : EIATTR_MAXREG_COUNT
	.align		4
        /*001c*/ 	.byte	0x03, 0x1b
        /*001e*/ 	.short	0x00ff


	//----- nvinfo : EIATTR_NUM_BARRIERS
	.align		4
        /*0020*/ 	.byte	0x02, 0x4c
        /*0022*/ 	.byte	0x01
	.zero		1


	//----- nvinfo : EIATTR_ANNOTATIONS
	.align		4
        /*0024*/ 	.byte	0x04, 0x55
        /*0026*/ 	.short	(.L_186 - .L_185)


	//   ....[0]....
.L_185:
        /* <DEDUP_REMOVED lines=13> */


	//----- nvinfo : EIATTR_MERCURY_ISA_VERSION
	.align		4
.L_186:
        /*00e0*/ 	.byte	0x03, 0x5f
        /*00e2*/ 	.short	0x0101


	//----- nvinfo : EIATTR_EXIT_INSTR_OFFSETS
	.align		4
        /*00e4*/ 	.byte	0x04, 0x1c
        /*00e6*/ 	.short	(.L_188 - .L_187)


	//   ....[0]....
.L_187:
        /*00e8*/ 	.word	0x000000a0


	//   ....[1]....
        /*00ec*/ 	.word	0x000068b0


	//----- nvinfo : EIATTR_CBANK_PARAM_SIZE
	.align		4
.L_188:
        /*00f0*/ 	.byte	0x03, 0x19
        /*00f2*/ 	.short	0x0280


	//----- nvinfo : EIATTR_PARAM_CBANK
	.align		4
        /*00f4*/ 	.byte	0x04, 0x0a
        /*00f6*/ 	.short	(.L_190 - .L_189)
	.align		4
.L_189:
        /*00f8*/ 	.word	index@(.nv.constant0._ZN5flash44flash_bwd_dq_dk_dv_loop_seqk_parallel_kernelI23Flash_bwd_kernel_traitsILi96ELi64ELi128ELi8ELi2ELi4ELi4ELb1ELb0EN7cutlass10bfloat16_tE19Flash_kernel_traitsILi96ELi64ELi128ELi8ES3_EELb0ELb1ELb0ELb0ELb1ELb1ELb0EEEvNS_16Flash_bwd_paramsE)
        /*00fc*/ 	.short	0x0210
        /*00fe*/ 	.short	0x0280


	//----- nvinfo : EIATTR_SW_WAR
	.align		4
.L_190:
        /*0100*/ 	.byte	0x04, 0x36
        /*0102*/ 	.short	(.L_192 - .L_191)
.L_191:
        /*0104*/ 	.word	0x00000008
.L_192:


//--------------------- .nv.info._ZN5flash44flash_bwd_dq_dk_dv_loop_seqk_parallel_kernelI23Flash_bwd_kernel_traitsILi96ELi64ELi128ELi8ELi2ELi4ELi4ELb1ELb0EN7cutlass10bfloat16_tE19Flash_kernel_traitsILi96ELi64ELi128ELi8ES3_EELb0ELb1ELb0ELb0ELb0ELb1ELb0EEEvNS_16Flash_bwd_paramsE --------------------------
	.section	.nv.info._ZN5flash44flash_bwd_dq_dk_dv_loop_seqk_parallel_kernelI23Flash_bwd_kernel_traitsILi96ELi64ELi128ELi8ELi2ELi4ELi4ELb1ELb0EN7cutlass10bfloat16_tE19Flash_kernel_traitsILi96ELi64ELi128ELi8ES3_EELb0ELb1ELb0ELb0ELb0ELb1ELb0EEEvNS_16Flash_bwd_paramsE,"",@"SHT_CUDA_INFO"
	.sectionflags	@""
	.align	4


	//----- nvinfo : EIATTR_CUDA_API_VERSION
	.align		4
        /*0000*/ 	.byte	0x04, 0x37
        /*0002*/ 	.short	(.L_194 - .L_193)
.L_193:
        /*0004*/ 	.word	0x00000082


	//----- nvinfo : EIATTR_KPARAM_INFO
	.align		4
.L_194:
        /*0008*/ 	.byte	0x04, 0x17
        /*000a*/ 	.short	(.L_196 - .L_195)
.L_195:
        /*000c*/ 	.word	0x00000000
        /*0010*/ 	.short	0x0000
        /*0012*/ 	.short	0x0000
        /*0014*/ 	.byte	0x00, 0xf0, 0x01, 0x0a


	//----- nvinfo : EIATTR_SPARSE_MMA_MASK
	.align		4
.L_196:
        /*0018*/ 	.byte	0x03, 0x50
        /*001a*/ 	.short	0x0000


	//----- nvinfo : EIATTR_MAXREG_COUNT
	.align		4
        /*001c*/ 	.byte	0x03, 0x1b
        /*001e*/ 	.short	0x00ff


	//----- nvinfo : EIATTR_NUM_BARRIERS
	.align		4
        /*0020*/ 	.byte	0x02, 0x4c
        /*0022*/ 	.byte	0x01
	.zero		1


	//----- nvinfo : EIATTR_ANNOTATIONS
	.align		4
        /*0024*/ 	.byte	0x04, 0x55
        /*0026*/ 	.short	(.L_198 - .L_197)


	//   ....[0]....
.L_197:
        /* <DEDUP_REMOVED lines=16> */


	//----- nvinfo : EIATTR_MERCURY_ISA_VERSION
	.align		4
.L_198:
        /*0110*/ 	.byte	0x03, 0x5f
        /*0112*/ 	.short	0x0101


	//----- nvinfo : EIATTR_EXIT_INSTR_OFFSETS
	.align		4
        /*0114*/ 	.byte	0x04, 0x1c
        /*0116*/ 	.short	(.L_200 - .L_199)


	//   ....[0]....
.L_199:
        /*0118*/ 	.word	0x000000c0


	//   ....[1]....
        /*011c*/ 	.word	0x00008130


	//----- nvinfo : EIATTR_CRS_STACK_SIZE
	.align		4
.L_200:
        /*0120*/ 	.byte	0x04, 0x1e
        /*0122*/ 	.short	(.L_202 - .L_201)
.L_201:
        /*0124*/ 	.word	0x00000000


	//----- nvinfo : EIATTR_CBANK_PARAM_SIZE
	.align		4
.L_202:
        /*0128*/ 	.byte	0x03, 0x19
        /*012a*/ 	.short	0x0280


	//----- nvinfo : EIATTR_PARAM_CBANK
	.align		4
        /*012c*/ 	.byte	0x04, 0x0a
        /*012e*/ 	.short	(.L_204 - .L_203)
	.align		4
.L_203:
        /*0130*/ 	.word	index@(.nv.constant0._ZN5flash44flash_bwd_dq_dk_dv_loop_seqk_parallel_kernelI23Flash_bwd_kernel_traitsILi96ELi64ELi128ELi8ELi2ELi4ELi4ELb1ELb0EN7cutlass10bfloat16_tE19Flash_kernel_traitsILi96ELi64ELi128ELi8ES3_EELb0ELb1ELb0ELb0ELb0ELb1ELb0EEEvNS_16Flash_bwd_paramsE)
        /*0134*/ 	.short	0x0210
        /*0136*/ 	.short	0x0280


	//----- nvinfo : EIATTR_SW_WAR
	.align		4
.L_204:
        /*0138*/ 	.byte	0x04, 0x36
        /*013a*/ 	.short	(.L_206 - .L_205)
.L_205:
        /*013c*/ 	.word	0x00000008
.L_206:


//--------------------- .nv.info._ZN5flash44flash_bwd_dq_dk_dv_loop_seqk_parallel_kernelI23Flash_bwd_kernel_traitsILi96ELi64ELi128ELi8ELi2ELi4ELi4ELb1ELb0EN7cutlass10bfloat16_tE19Flash_kernel_traitsILi96ELi64ELi128ELi8ES3_EELb0ELb1ELb0ELb1ELb0ELb0ELb0EEEvNS_16Flash_bwd_paramsE --------------------------
	.section	.nv.info._ZN5flash44flash_bwd_dq_dk_dv_loop_seqk_parallel_kernelI23Flash_bwd_kernel_traitsILi96ELi64ELi128ELi8ELi2ELi4ELi4ELb1ELb0EN7cutlass10bfloat16_tE19Flash_kernel_traitsILi96ELi64ELi128ELi8ES3_EELb0ELb1ELb0ELb1ELb0ELb0ELb0EEEvNS_16Flash_bwd_paramsE,"",@"SHT_CUDA_INFO"
	.sectionflags	@""
	.align	4


	//----- nvinfo : EIATTR_CUDA_API_VERSION
	.align		4
        /*0000*/ 	.byte	0x04, 0x37
        /*0002*/ 	.short	(.L_208 - .L_207)
.L_207:
        /*0004*/ 	.word	0x00000082


	//----- nvinfo : EIATTR_KPARAM_INFO
	.align		4
.L_208:
        /*0008*/ 	.byte	0x04, 0x17
        /*000a*/ 	.short	(.L_210 - .L_209)
.L_209:
        /*000c*/ 	.word	0x00000000
        /*0010*/ 	.short	0x0000
        /*0012*/ 	.short	0x0000
        /*0014*/ 	.byte	0x00, 0xf0, 0x01, 0x0a


	//----- nvinfo : EIATTR_SPARSE_MMA_MASK
	.align		4
.L_210:
        /*0018*/ 	.byte	0x03, 0x50
        /*001a*/ 	.short	0x0000


	//----- nvinfo : EIATTR_MAXREG_COUNT
	.align		4
        /*001c*/ 	.byte	0x03, 0x1b
        /*001e*/ 	.short	0x00ff


	//----- nvinfo : EIATTR_NUM_BARRIERS
	.align		4
        /*0020*/ 	.byte	0x02, 0x4c
        /*0022*/ 	.byte	0x01
	.zero		1


	//----- nvinfo : EIATTR_ANNOTATIONS
	.align		4
        /*0024*/ 	.byte	0x04, 0x55
        /*0026*/ 	.short	(.L_212 - .L_211)


	//   ....[0]....
.L_211:
        /* <DEDUP_REMOVED lines=36> */


	//----- nvinfo : EIATTR_MERCURY_ISA_VERSION
	.align		4
.L_212:
        /*0250*/ 	.byte	0x03, 0x5f
        /*0252*/ 	.short	0x0101


	//----- nvinfo : EIATTR_EXIT_INSTR_OFFSETS
	.align		4
        /*0254*/ 	.byte	0x04, 0x1c
        /*0256*/ 	.short	(.L_214 - .L_213)


	//   ....[0]....
.L_213:
        /*0258*/ 	.word	0x000000c0


	//   ....[1]....
        /*025c*/ 	.word	0x00009900


	//----- nvinfo : EIATTR_CRS_STACK_SIZE
	.align		4
.L_214:
        /*0260*/ 	.byte	0x04, 0x1e
        /*0262*/ 	.short	(.L_216 - .L_215)
.L_215:
        /*0264*/ 	.word	0x00000000


	//----- nvinfo : EIATTR_CBANK_PARAM_SIZE
	.align		4
.L_216:
        /*0268*/ 	.byte	0x03, 0x19
        /*026a*/ 	.short	0x0280


	//----- nvinfo : EIATTR_PARAM_CBANK
	.align		4
        /*026c*/ 	.byte	0x04, 0x0a
        /*026e*/ 	.short	(.L_218 - .L_217)
	.align		4
.L_217:
        /*0270*/ 	.word	index@(.nv.constant0._ZN5flash44flash_bwd_dq_dk_dv_loop_seqk_parallel_kernelI23Flash_bwd_kernel_traitsILi96ELi64ELi128ELi8ELi2ELi4ELi4ELb1ELb0EN7cutlass10bfloat16_tE19Flash_kernel_traitsILi96ELi64ELi128ELi8ES3_EELb0ELb1ELb0ELb1ELb0ELb0ELb0EEEvNS_16Flash_bwd_paramsE)
        /*0274*/ 	.short	0x0210
        /*0276*/ 	.short	0x0280


	//----- nvinfo : EIATTR_SW_WAR
	.align		4
.L_218:
        /*0278*/ 	.byte	0x04, 0x36
        /*027a*/ 	.short	(.L_220 - .L_219)
.L_219:
        /*027c*/ 	.word	0x00000008
.L_220:


//--------------------- .nv.info._ZN5flash27flash_bwd_convert_dq_kernelI23Flash_bwd_kernel_traitsILi96ELi64ELi128ELi8ELi2ELi4ELi4ELb1ELb0EN7cutlass10bfloat16_tE19Flash_kernel_traitsILi96ELi64ELi128ELi8ES3_EEEEvNS_16Flash_bwd_paramsEi --------------------------
	.section	.nv.info._ZN5flash27flash_bwd_convert_dq_kernelI23Flash_bwd_kernel_traitsILi96ELi64ELi128ELi8ELi2ELi4ELi4ELb1ELb0EN7cutlass10bfloat16_tE19Flash_kernel_traitsILi96ELi64ELi128ELi8ES3_EEEEvNS_16Flash_bwd_paramsEi,"",@"SHT_CUDA_INFO"
	.sectionflags	@""
	.align	4


	//----- nvinfo : EIATTR_CUDA_API_VERSION
	.align		4
        /*0000*/ 	.byte	0x04, 0x37
        /*0002*/ 	.short	(.L_222 - .L_221)
.L_221:
        /*0004*/ 	.word	0x00000082


	//----- nvinfo : EIATTR_KPARAM_INFO
	.align		4
.L_222:
        /*0008*/ 	.byte	0x04, 0x17
        /*000a*/ 	.short	(.L_224 - .L_223)
.L_223:
        /*000c*/ 	.word	0x00000000
        /*0010*/ 	.short	0x0001
        /*0012*/ 	.short	0x0280
        /*0014*/ 	.byte	0x00, 0xf0, 0x11, 0x00


	//----- nvinfo : EIATTR_KPARAM_INFO
	.align		4
.L_224:
        /*0018*/ 	.byte	0x04, 0x17
        /*001a*/ 	.short	(.L_226 - .L_225)
.L_225:
        /*001c*/ 	.word	0x00000000
        /*0020*/ 	.short	0x0000
        /*0022*/ 	.short	0x0000
        /*0024*/ 	.byte	0x00, 0xf0, 0x01, 0x0a


	//----- nvinfo : EIATTR_SPARSE_MMA_MASK
	.align		4
.L_226:
        /*0028*/ 	.byte	0x03, 0x50
        /*002a*/ 	.short	0x0000


	//----- nvinfo : EIATTR_MAXREG_COUNT
	.align		4
        /*002c*/ 	.byte	0x03, 0x1b
        /*002e*/ 	.short	0x00ff


	//----- nvinfo : EIATTR_NUM_BARRIERS
	.align		4
        /*0030*/ 	.byte	0x02, 0x4c
        /*0032*/ 	.byte	0x01
	.zero		1


	//----- nvinfo : EIATTR_MERCURY_ISA_VERSION
	.align		4
        /*0034*/ 	.byte	0x03, 0x5f
        /*0036*/ 	.short	0x0101


	//----- nvinfo : EIATTR_EXIT_INSTR_OFFSETS
	.align		4
        /*0038*/ 	.byte	0x04, 0x1c
        /*003a*/ 	.short	(.L_228 - .L_227)


	//   ....[0]....
.L_227:
        /*003c*/ 	.word	0x00000160


	//   ....[1]....
        /*0040*/ 	.word	0x00001550


	//   ....[2]....
        /*0044*/ 	.word	0x000017b0


	//   ....[3]....
        /*0048*/ 	.word	0x000017e0


	//----- nvinfo : EIATTR_CBANK_PARAM_SIZE
	.align		4
.L_228:
        /*004c*/ 	.byte	0x03, 0x19
        /*004e*/ 	.short	0x0284


	//----- nvinfo : EIATTR_PARAM_CBANK
	.align		4
        /*0050*/ 	.byte	0x04, 0x0a
        /*0052*/ 	.short	(.L_230 - .L_229)
	.align		4
.L_229:
        /*0054*/ 	.word	index@(.nv.constant0._ZN5flash27flash_bwd_convert_dq_kernelI23Flash_bwd_kernel_traitsILi96ELi64ELi128ELi8ELi2ELi4ELi4ELb1ELb0EN7cutlass10bfloat16_tE19Flash_kernel_traitsILi96ELi64ELi128ELi8ES3_EEEEvNS_16Flash_bwd_paramsEi)
        /*0058*/ 	.short	0x0210
        /*005a*/ 	.short	0x0284


	//----- nvinfo : EIATTR_SW_WAR
	.align		4
.L_230:
        /*005c*/ 	.byte	0x04, 0x36
        /*005e*/ 	.short	(.L_232 - .L_231)
.L_231:
        /*0060*/ 	.word	0x00000008
.L_232:


//--------------------- .nv.info._ZN5flash44flash_bwd_dq_dk_dv_loop_seqk_parallel_kernelI23Flash_bwd_kernel_traitsILi96ELi64ELi128ELi8ELi2ELi4ELi4ELb1ELb0EN7cutlass10bfloat16_tE19Flash_kernel_traitsILi96ELi64ELi128ELi8ES3_EELb1ELb1ELb0ELb0ELb0ELb0ELb0EEEvNS_16Flash_bwd_paramsE --------------------------
	.section	.nv.info._ZN5flash44flash_bwd_dq_dk_dv_loop_seqk_parallel_kernelI23Flash_bwd_kernel_traitsILi96ELi64ELi128ELi8ELi2ELi4ELi4ELb1ELb0EN7cutlass10bfloat16_tE19Flash_kernel_traitsILi96ELi64ELi128ELi8ES3_EELb1ELb1ELb0ELb0ELb0ELb0ELb0EEEvNS_16Flash_bwd_paramsE,"",@"SHT_CUDA_INFO"
	.sectionflags	@""
	.align	4


	//----- nvinfo : EIATTR_CUDA_API_VERSION
	.align		4
        /*0000*/ 	.byte	0x04, 0x37
        /*0002*/ 	.short	(.L_234 - .L_233)
.L_233:
        /*0004*/ 	.word	0x00000082


	//----- nvinfo : EIATTR_KPARAM_INFO
	.align		4
.L_234:
        /*0008*/ 	.byte	0x04, 0x17
        /*000a*/ 	.short	(.L_236 - .L_235)
.L_235:
        /*000c*/ 	.word	0x00000000
        /*0010*/ 	.short	0x0000
        /*0012*/ 	.short	0x0000
        /*0014*/ 	.byte	0x00, 0xf0, 0x01, 0x0a


	//----- nvinfo : EIATTR_SPARSE_MMA_MASK
	.align		4
.L_236:
        /*0018*/ 	.byte	0x03, 0x50
        /*001a*/ 	.short	0x0000


	//----- nvinfo : EIATTR_MAXREG_COUNT
	.align		4
        /*001c*/ 	.byte	0x03, 0x1b
        /*001e*/ 	.short	0x00ff


	//----- nvinfo : EIATTR_NUM_BARRIERS
	.align		4
        /*0020*/ 	.byte	0x02, 0x4c
        /*0022*/ 	.byte	0x01
	.zero		1


	//----- nvinfo : EIATTR_ANNOTATIONS
	.align		4
        /*0024*/ 	.byte	0x04, 0x55
        /*0026*/ 	.short	(.L_238 - .L_237)


	//   ....[0]....
.L_237:
        /* <DEDUP_REMOVED lines=25> */


	//----- nvinfo : EIATTR_MERCURY_ISA_VERSION
	.align		4
.L_238:
        /*01a0*/ 	.byte	0x03, 0x5f
        /*01a2*/ 	.short	0x0101


	//----- nvinfo : EIATTR_EXIT_INSTR_OFFSETS
	.align		4
        /*01a4*/ 	.byte	0x04, 0x1c
        /*01a6*/ 	.short	(.L_240 - .L_239)


	//   ....[0]....
.L_239:
        /*01a8*/ 	.word	0x000000c0


	//   ....[1]....
        /*01ac*/ 	.word	0x0000a560


	//----- nvinfo : EIATTR_CRS_STACK_SIZE
	.align		4
.L_240:
        /*01b0*/ 	.byte	0x04, 0x1e
        /*01b2*/ 	.short	(.L_242 - .L_241)
.L_241:
        /*01b4*/ 	.word	0x00000000


	//----- nvinfo : EIATTR_CBANK_PARAM_SIZE
	.align		4
.L_242:
        /*01b8*/ 	.byte	0x03, 0x19
        /*01ba*/ 	.short	0x0280


	//----- nvinfo : EIATTR_PARAM_CBANK
	.align		4
        /*01bc*/ 	.byte	0x04, 0x0a
        /*01be*/ 	.short	(.L_244 - .L_243)
	.align		4
.L_243:
        /*01c0*/ 	.word	index@(.nv.constant0._ZN5flash44flash_bwd_dq_dk_dv_loop_seqk_parallel_kernelI23Flash_bwd_kernel_traitsILi96ELi64ELi128ELi8ELi2ELi4ELi4ELb1ELb0EN7cutlass10bfloat16_tE19Flash_kernel_traitsILi96ELi64ELi128ELi8ES3_EELb1ELb1ELb0ELb0ELb0ELb0ELb0EEEvNS_16Flash_bwd_paramsE)
        /*01c4*/ 	.short	0x0210
        /*01c6*/ 	.short	0x0280


	//----- nvinfo : EIATTR_SW_WAR
	.align		4
.L_244:
        /*01c8*/ 	.byte	0x04, 0x36
        /*01ca*/ 	.short	(.L_246 - .L_245)
.L_245:
        /*01cc*/ 	.word	0x00000008
.L_246:


//--------------------- .nv.info._ZN5flash44flash_bwd_dq_dk_dv_loop_seqk_parallel_kernelI23Flash_bwd_kernel_traitsILi96ELi64ELi128ELi8ELi2ELi4ELi4ELb1ELb0EN7cutlass10bfloat16_tE19Flash_kernel_traitsILi96ELi64ELi128ELi8ES3_EELb0ELb1ELb0ELb0ELb0ELb0ELb1EEEvNS_16Flash_bwd_paramsE --------------------------
	.section	.nv.info._ZN5flash44flash_bwd_dq_dk_dv_loop_seqk_parallel_kernelI23Flash_bwd_kernel_traitsILi96ELi64ELi128ELi8ELi2ELi4ELi4ELb1ELb0EN7cutlass10bfloat16_tE19Flash_kernel_traitsILi96ELi64ELi128ELi8ES3_EELb0ELb1ELb0ELb0ELb0ELb0ELb1EEEvNS_16Flash_bwd_paramsE,"",@"SHT_CUDA_INFO"
	.sectionflags	@""
	.align	4


	//----- nvinfo : EIATTR_CUDA_API_VERSION
	.align		4
        /*0000*/ 	.byte	0x04, 0x37
        /*0002*/ 	.short	(.L_248 - .L_247)
.L_247:
        /*0004*/ 	.word	0x00000082


	//----- nvinfo : EIATTR_KPARAM_INFO
	.align		4
.L_248:
        /*0008*/ 	.byte	0x04, 0x17
        /*000a*/ 	.short	(.L_250 - .L_249)
.L_249:
        /*000c*/ 	.word	0x00000000
        /*0010*/ 	.short	0x0000
        /*0012*/ 	.short	0x0000
        /*0014*/ 	.byte	0x00, 0xf0, 0x01, 0x0a


	//----- nvinfo : EIATTR_SPARSE_MMA_MASK
	.align		4
.L_250:
        /*0018*/ 	.byte	0x03, 0x50
        /*001a*/ 	.short	0x0000


	//----- nvinfo : EIATTR_MAXREG_COUNT
	.align		4
        /*001c*/ 	.byte	0x03, 0x1b
        /*001e*/ 	.short	0x00ff


	//----- nvinfo : EIATTR_NUM_BARRIERS
	.align		4
        /*0020*/ 	.byte	0x02, 0x4c
        /*0022*/ 	.byte	0x01
	.zero		1


	//----- nvinfo : EIATTR_ANNOTATIONS
	.align		4
        /*0024*/ 	.byte	0x04, 0x55
        /*0026*/ 	.short	(.L_252 - .L_251)


	//   ....[0]....
.L_251:
        /* <DEDUP_REMOVED lines=64> */


	//----- nvinfo : EIATTR_MERCURY_ISA_VERSION
	.align		4
.L_252:
        /*0410*/ 	.byte	0x03, 0x5f
        /*0412*/ 	.short	0x0101


	//----- nvinfo : EIATTR_EXIT_INSTR_OFFSETS
	.align		4
        /*0414*/ 	.byte	0x04, 0x1c
        /*0416*/ 	.short	(.L_254 - .L_253)


	//   ....[0]....
.L_253:
        /*0418*/ 	.word	0x000000c0


	//   ....[1]....
        /*041c*/ 	.word	0x0000a220


	//----- nvinfo : EIATTR_CRS_STACK_SIZE
	.align		4
.L_254:
        /*0420*/ 	.byte	0x04, 0x1e
        /*0422*/ 	.short	(.L_256 - .L_255)
.L_255:
        /*0424*/ 	.word	0x00000000


	//----- nvinfo : EIATTR_CBANK_PARAM_SIZE
	.align		4
.L_256:
        /*0428*/ 	.byte	0x03, 0x19
        /*042a*/ 	.short	0x0280


	//----- nvinfo : EIATTR_PARAM_CBANK
	.align		4
        /*042c*/ 	.byte	0x04, 0x0a
        /*042e*/ 	.short	(.L_258 - .L_257)
	.align		4
.L_257:
        /*0430*/ 	.word	index@(.nv.constant0._ZN5flash44flash_bwd_dq_dk_dv_loop_seqk_parallel_kernelI23Flash_bwd_kernel_traitsILi96ELi64ELi128ELi8ELi2ELi4ELi4ELb1ELb0EN7cutlass10bfloat16_tE19Flash_kernel_traitsILi96ELi64ELi128ELi8ES3_EELb0ELb1ELb0ELb0ELb0ELb0ELb1EEEvNS_16Flash_bwd_paramsE)
        /*0434*/ 	.short	0x0210
        /*0436*/ 	.short	0x0280


	//----- nvinfo : EIATTR_SW_WAR
	.align		4
.L_258:
        /*0438*/ 	.byte	0x04, 0x36
        /*043a*/ 	.short	(.L_260 - .L_259)
.L_259:
        /*043c*/ 	.word	0x00000008
.L_260:


//--------------------- .nv.info._ZN5flash44flash_bwd_dq_dk_dv_loop_seqk_parallel_kernelI23Flash_bwd_kernel_traitsILi96ELi64ELi128ELi8ELi2ELi4ELi4ELb1ELb0EN7cutlass10bfloat16_tE19Flash_kernel_traitsILi96ELi64ELi128ELi8ES3_EELb1ELb1ELb0ELb0ELb1ELb1ELb0EEEvNS_16Flash_bwd_paramsE --------------------------
	.section	.nv.info._ZN5flash44flash_bwd_dq_dk_dv_loop_seqk_parallel_kernelI23Flash_bwd_kernel_traitsILi96ELi64ELi128ELi8ELi2ELi4ELi4ELb1ELb0EN7cutlass10bfloat16_tE19Flash_kernel_traitsILi96ELi64ELi128ELi8ES3_EELb1ELb1ELb0ELb0ELb1ELb1ELb0EEEvNS_16Flash_bwd_paramsE,"",@"SHT_CUDA_INFO"
	.sectionflags	@""
	.align	4


	//----- nvinfo : EIATTR_CUDA_API_VERSION
	.align		4
        /*0000*/ 	.byte	0x04, 0x37
        /*0002*/ 	.short	(.L_262 - .L_261)
.L_261:
        /*0004*/ 	.word	0x00000082


	//----- nvinfo : EIATTR_KPARAM_INFO
	.align		4
.L_262:
        /*0008*/ 	.byte	0x04, 0x17
        /*000a*/ 	.short	(.L_264 - .L_263)
.L_263:
        /*000c*/ 	.word	0x00000000
        /*0010*/ 	.short	0x0000
        /*0012*/ 	.short	0x0000
        /*0014*/ 	.byte	0x00, 0xf0, 0x01, 0x0a


	//----- nvinfo : EIATTR_SPARSE_MMA_MASK
	.align		4
.L_264:
        /*0018*/ 	.byte	0x03, 0x50
        /*001a*/ 	.short	0x0000


	//----- nvinfo : EIATTR_MAXREG_COUNT
	.align		4
        /*001c*/ 	.byte	0x03, 0x1b
        /*001e*/ 	.short	0x00ff


	//----- nvinfo : EIATTR_NUM_BARRIERS
	.align		4
        /*0020*/ 	.byte	0x02, 0x4c
        /*0022*/ 	.byte	0x01
	.zero		1


	//----- nvinfo : EIATTR_ANNOTATIONS
	.align		4
        /*0024*/ 	.byte	0x04, 0x55
        /*0026*/ 	.short	(.L_266 - .L_265)


	//   ....[0]....
.L_265:
        /* <DEDUP_REMOVED lines=11> */


	//----- nvinfo : EIATTR_MERCURY_ISA_VERSION
	.align		4
.L_266:
        /*00c0*/ 	.byte	0x03, 0x5f
        /*00c2*/ 	.short	0x0101


	//----- nvinfo : EIATTR_EXIT_INSTR_OFFSETS
	.align		4
        /*00c4*/ 	.byte	0x04, 0x1c
        /*00c6*/ 	.short	(.L_268 - .L_267)


	//   ....[0]....
.L_267:
        /*00c8*/ 	.word	0x000000a0


	//   ....[1]....
        /*00cc*/ 	.word	0x00007ce0


	//----- nvinfo : EIATTR_CBANK_PARAM_SIZE
	.align		4
.L_268:
        /*00d0*/ 	.byte	0x03, 0x19
        /*00d2*/ 	.short	0x0280


	//----- nvinfo : EIATTR_PARAM_CBANK
	.align		4
        /*00d4*/ 	.byte	0x04, 0x0a
        /*00d6*/ 	.short	(.L_270 - .L_269)
	.align		4
.L_269:
        /*00d8*/ 	.word	index@(.nv.constant0._ZN5flash44flash_bwd_dq_dk_dv_loop_seqk_parallel_kernelI23Flash_bwd_kernel_traitsILi96ELi64ELi128ELi8ELi2ELi4ELi4ELb1ELb0EN7cutlass10bfloat16_tE19Flash_kernel_traitsILi96ELi64ELi128ELi8ES3_EELb1ELb1ELb0ELb0ELb1ELb1ELb0EEEvNS_16Flash_bwd_paramsE)
        /*00dc*/ 	.short	0x0210
        /*00de*/ 	.short	0x0280


	//----- nvinfo : EIATTR_SW_WAR
	.align		4
.L_270:
        /*00e0*/ 	.byte	0x04, 0x36
        /*00e2*/ 	.short	(.L_272 - .L_271)
.L_271:
        /*00e4*/ 	.word	0x00000008
.L_272:


//--------------------- .nv.info._ZN5flash44flash_bwd_dq_dk_dv_loop_seqk_parallel_kernelI23Flash_bwd_kernel_traitsILi96ELi64ELi128ELi8ELi2ELi4ELi4ELb1ELb0EN7cutlass10bfloat16_tE19Flash_kernel_traitsILi96ELi64ELi128ELi8ES3_EELb0ELb1ELb0ELb0ELb1ELb1ELb1EEEvNS_16Flash_bwd_paramsE --------------------------
	.section	.nv.info._ZN5flash44flash_bwd_dq_dk_dv_loop_seqk_parallel_kernelI23Flash_bwd_kernel_traitsILi96ELi64ELi128ELi8ELi2ELi4ELi4ELb1ELb0EN7cutlass10bfloat16_tE19Flash_kernel_traitsILi96ELi64ELi128ELi8ES3_EELb0ELb1ELb0ELb0ELb1ELb1ELb1EEEvNS_16Flash_bwd_paramsE,"",@"SHT_CUDA_INFO"
	.sectionflags	@""
	.align	4


	//----- nvinfo : EIATTR_CUDA_API_VERSION
	.align		4
        /*0000*/ 	.byte	0x04, 0x37
        /*0002*/ 	.short	(.L_274 - .L_273)
.L_273:
        /*0004*/ 	.word	0x00000082


	//----- nvinfo : EIATTR_KPARAM_INFO
	.align		4
.L_274:
        /*0008*/ 	.byte	0x04, 0x17
        /*000a*/ 	.short	(.L_276 - .L_275)
.L_275:
        /*000c*/ 	.word	0x00000000
        /*0010*/ 	.short	0x0000
        /*0012*/ 	.short	0x0000
        /*0014*/ 	.byte	0x00, 0xf0, 0x01, 0x0a


	//----- nvinfo : EIATTR_SPARSE_MMA_MASK
	.align		4
.L_276:
        /*0018*/ 	.byte	0x03, 0x50
        /*001a*/ 	.short	0x0000


	//----- nvinfo : EIATTR_MAXREG_COUNT
	.align		4
        /*001c*/ 	.byte	0x03, 0x1b
        /*001e*/ 	.short	0x00ff


	//----- nvinfo : EIATTR_NUM_BARRIERS
	.align		4
        /*0020*/ 	.byte	0x02, 0x4c
        /*0022*/ 	.byte	0x01
	.zero		1


	//----- nvinfo : EIATTR_ANNOTATIONS
	.align		4
        /*0024*/ 	.byte	0x04, 0x55
        /*0026*/ 	.short	(.L_278 - .L_277)


	//   ....[0]....
.L_277:
        /* <DEDUP_REMOVED lines=49> */
        /*032c*/ 	.byte	0x20, 0x6a, 0x00, 0x00, 0x01, 0x00, 0x00, 0x00, 0x30, 0x6a, 0x00, 0x00


	//----- nvinfo : EIATTR_MERCURY_ISA_VERSION
	.align		4
.L_278:
        /*0338*/ 	.byte	0x03, 0x5f
        /*033a*/ 	.short	0x0101


	//----- nvinfo : EIATTR_EXIT_INSTR_OFFSETS
	.align		4
        /*033c*/ 	.byte	0x04, 0x1c
        /*033e*/ 	.short	(.L_280 - .L_279)


	//   ....[0]....
.L_279:
        /*0340*/ 	.word	0x000000a0


	//   ....[1]....
        /*0344*/ 	.word	0x00007920


	//----- nvinfo : EIATTR_CBANK_PARAM_SIZE
	.align		4
.L_280:
        /*0348*/ 	.byte	0x03, 0x19
        /*034a*/ 	.short	0x0280


	//----- nvinfo : EIATTR_PARAM_CBANK
	.align		4
        /*034c*/ 	.byte	0x04, 0x0a
        /*034e*/ 	.short	(.L_282 - .L_281)
	.align		4
.L_281:
        /*0350*/ 	.word	index@(.nv.constant0._ZN5flash44flash_bwd_dq_dk_dv_loop_seqk_parallel_kernelI23Flash_bwd_kernel_traitsILi96ELi64ELi128ELi8ELi2ELi4ELi4ELb1ELb0EN7cutlass10bfloat16_tE19Flash_kernel_traitsILi96ELi64ELi128ELi8ES3_EELb0ELb1ELb0ELb0ELb1ELb1ELb1EEEvNS_16Flash_bwd_paramsE)
        /*0354*/ 	.short	0x0210
        /*0356*/ 	.short	0x0280


	//----- nvinfo : EIATTR_SW_WAR
	.align		4
.L_282:
        /*0358*/ 	.byte	0x04, 0x36
        /*035a*/ 	.short	(.L_284 - .L_283)
.L_283:
        /*035c*/ 	.word	0x00000008
.L_284:


//--------------------- .nv.info._ZN5flash44flash_bwd_dq_dk_dv_loop_seqk_parallel_kernelI23Flash_bwd_kernel_traitsILi96ELi64ELi128ELi8ELi2ELi4ELi4ELb1ELb0EN7cutlass10bfloat16_tE19Flash_kernel_traitsILi96ELi64ELi128ELi8ES3_EELb1ELb1ELb0ELb0ELb0ELb1ELb0EEEvNS_16Flash_bwd_paramsE --------------------------
	.section	.nv.info._ZN5flash44flash_bwd_dq_dk_dv_loop_seqk_parallel_kernelI23Flash_bwd_kernel_traitsILi96ELi64ELi128ELi8ELi2ELi4ELi4ELb1ELb0EN7cutlass10bfloat16_tE19Flash_kernel_traitsILi96ELi64ELi128ELi8ES3_EELb1ELb1ELb0ELb0ELb0ELb1ELb0EEEvNS_16Flash_bwd_paramsE,"",@"SHT_CUDA_INFO"
	.sectionflags	@""
	.align	4


	//----- nvinfo : EIATTR_CUDA_API_VERSION
	.align		4
        /*0000*/ 	.byte	0x04, 0x37
        /*0002*/ 	.short	(.L_286 - .L_285)
.L_285:
        /*0004*/ 	.word	0x00000082


	//----- nvinfo : EIATTR_KPARAM_INFO
	.align		4
.L_286:
        /*0008*/ 	.byte	0x04, 0x17
        /*000a*/ 	.short	(.L_288 - .L_287)
.L_287:
        /*000c*/ 	.word	0x00000000
        /*0010*/ 	.short	0x0000
        /*0012*/ 	.short	0x0000
        /*0014*/ 	.byte	0x00, 0xf0, 0x01, 0x0a


	//----- nvinfo : EIATTR_SPARSE_MMA_MASK
	.align		4
.L_288:
        /*0018*/ 	.byte	0x03, 0x50
        /*001a*/ 	.short	0x0000


	//----- nvinfo : EIATTR_MAXREG_COUNT
	.align		4
        /*001c*/ 	.byte	0x03, 0x1b
        /*001e*/ 	.short	0x00ff


	//----- nvinfo : EIATTR_NUM_BARRIERS
	.align		4
        /*0020*/ 	.byte	0x02, 0x4c
        /*0022*/ 	.byte	0x01
	.zero		1


	//----- nvinfo : EIATTR_ANNOTATIONS
	.align		4
        /*0024*/ 	.byte	0x04, 0x55
        /*0026*/ 	.short	(.L_290 - .L_289)


	//   ....[0]....
.L_289:
        /* <DEDUP_REMOVED lines=13> */


	//----- nvinfo : EIATTR_MERCURY_ISA_VERSION
	.align		4
.L_290:
        /*00e8*/ 	.byte	0x03, 0x5f
        /*00ea*/ 	.short	0x0101


	//----- nvinfo : EIATTR_EXIT_INSTR_OFFSETS
	.align		4
        /*00ec*/ 	.byte	0x04, 0x1c
        /*00ee*/ 	.short	(.L_292 - .L_291)


	//   ....[0]....
.L_291:
        /*00f0*/ 	.word	0x000000c0


	//   ....[1]....
        /*00f4*/ 	.word	0x00009430


	//----- nvinfo : EIATTR_CRS_STACK_SIZE
	.align		4
.L_292:
        /*00f8*/ 	.byte	0x04, 0x1e
        /*00fa*/ 	.short	(.L_294 - .L_293)
.L_293:
        /*00fc*/ 	.word	0x00000000


	//----- nvinfo : EIATTR_CBANK_PARAM_SIZE
	.align		4
.L_294:
        /*0100*/ 	.byte	0x03, 0x19
        /*0102*/ 	.short	0x0280


	//----- nvinfo : EIATTR_PARAM_CBANK
	.align		4
        /*0104*/ 	.byte	0x04, 0x0a
        /*0106*/ 	.short	(.L_296 - .L_295)
	.align		4
.L_295:
        /*0108*/ 	.word	index@(.nv.constant0._ZN5flash44flash_bwd_dq_dk_dv_loop_seqk_parallel_kernelI23Flash_bwd_kernel_traitsILi96ELi64ELi128ELi8ELi2ELi4ELi4ELb1ELb0EN7cutlass10bfloat16_tE19Flash_kernel_traitsILi96ELi64ELi128ELi8ES3_EELb1ELb1ELb0ELb0ELb0ELb1ELb0EEEvNS_16Flash_bwd_paramsE)
        /*010c*/ 	.short	0x0210
        /*010e*/ 	.short	0x0280


	//----- nvinfo : EIATTR_SW_WAR
	.align		4
.L_296:
        /*0110*/ 	.byte	0x04, 0x36
        /*0112*/ 	.short	(.L_298 - .L_297)
.L_297:
        /*0114*/ 	.word	0x00000008
.L_298:


//--------------------- .nv.info._ZN5flash44flash_bwd_dq_dk_dv_loop_seqk_parallel_kernelI23Flash_bwd_kernel_traitsILi96ELi64ELi128ELi8ELi2ELi4ELi4ELb1ELb0EN7cutlass10bfloat16_tE19Flash_kernel_traitsILi96ELi64ELi128ELi8ES3_EELb0ELb1ELb0ELb0ELb0ELb1ELb1EEEvNS_16Flash_bwd_paramsE --------------------------
	.section	.nv.info._ZN5flash44flash_bwd_dq_dk_dv_loop_seqk_parallel_kernelI23Flash_bwd_kernel_traitsILi96ELi64ELi128ELi8ELi2ELi4ELi4ELb1ELb0EN7cutlass10bfloat16_tE19Flash_kernel_traitsILi96ELi64ELi128ELi8ES3_EELb0ELb1ELb0ELb0ELb0ELb1ELb1EEEvNS_16Flash_bwd_paramsE,"",@"SHT_CUDA_INFO"
	.sectionflags	@""
	.align	4


	//----- nvinfo : EIATTR_CUDA_API_VERSION
	.align		4
        /*0000*/ 	.byte	0x04, 0x37
        /*0002*/ 	.short	(.L_300 - .L_299)
.L_299:
        /*0004*/ 	.word	0x00000082


	//----- nvinfo : EIATTR_KPARAM_INFO
	.align		4
.L_300:
        /*0008*/ 	.byte	0x04, 0x17
        /*000a*/ 	.short	(.L_302 - .L_301)
.L_301:
        /*000c*/ 	.word	0x00000000
        /*0010*/ 	.short	0x0000
        /*0012*/ 	.short	0x0000
        /*0014*/ 	.byte	0x00, 0xf0, 0x01, 0x0a


	//----- nvinfo : EIATTR_SPARSE_MMA_MASK
	.align		4
.L_302:
        /*0018*/ 	.byte	0x03, 0x50
        /*001a*/ 	.short	0x0000


	//----- nvinfo : EIATTR_MAXREG_COUNT
	.align		4
        /*001c*/ 	.byte	0x03, 0x1b
        /*001e*/ 	.short	0x00ff


	//----- nvinfo : EIATTR_NUM_BARRIERS
	.align		4
        /*0020*/ 	.byte	0x02, 0x4c
        /*0022*/ 	.byte	0x01
	.zero		1


	//----- nvinfo : EIATTR_ANNOTATIONS
	.align		4
        /*0024*/ 	.byte	0x04, 0x55
        /*0026*/ 	.short	(.L_304 - .L_303)


	//   ....[0]....
.L_303:
        /* <DEDUP_REMOVED lines=53> */


	//----- nvinfo : EIATTR_MERCURY_ISA_VERSION
	.align		4
.L_304:
        /*0368*/ 	.byte	0x03, 0x5f
        /*036a*/ 	.short	0x0101


	//----- nvinfo : EIATTR_EXIT_INSTR_OFFSETS
	.align		4
        /*036c*/ 	.byte	0x04, 0x1c
        /*036e*/ 	.short	(.L_306 - .L_305)


	//   ....[0]....
.L_305:
        /*0370*/ 	.word	0x000000c0


	//   ....[1]....
        /*0374*/ 	.word	0x000091b0


	//----- nvinfo : EIATTR_CRS_STACK_SIZE
	.align		4
.L_306:
        /*0378*/ 	.byte	0x04, 0x1e
        /*037a*/ 	.short	(.L_308 - .L_307)
.L_307:
        /*037c*/ 	.word	0x00000000


	//----- nvinfo : EIATTR_CBANK_PARAM_SIZE
	.align		4
.L_308:
        /*0380*/ 	.byte	0x03, 0x19
        /*0382*/ 	.short	0x0280


	//----- nvinfo : EIATTR_PARAM_CBANK
	.align		4
        /*0384*/ 	.byte	0x04, 0x0a
        /*0386*/ 	.short	(.L_310 - .L_309)
	.align		4
.L_309:
        /*0388*/ 	.word	index@(.nv.constant0._ZN5flash44flash_bwd_dq_dk_dv_loop_seqk_parallel_kernelI23Flash_bwd_kernel_traitsILi96ELi64ELi128ELi8ELi2ELi4ELi4ELb1ELb0EN7cutlass10bfloat16_tE19Flash_kernel_traitsILi96ELi64ELi128ELi8ES3_EELb0ELb1ELb0ELb0ELb0ELb1ELb1EEEvNS_16Flash_bwd_paramsE)
        /*038c*/ 	.short	0x0210
        /*038e*/ 	.short	0x0280


	//----- nvinfo : EIATTR_SW_WAR
	.align		4
.L_310:
        /*0390*/ 	.byte	0x04, 0x36
        /*0392*/ 	.short	(.L_312 - .L_311)
.L_311:
        /*0394*/ 	.word	0x00000008
.L_312:


//--------------------- .nv.info._ZN5flash44flash_bwd_dq_dk_dv_loop_seqk_parallel_kernelI23Flash_bwd_kernel_traitsILi96ELi64ELi128ELi8ELi2ELi4ELi4ELb1ELb0EN7cutlass10bfloat16_tE19Flash_kernel_traitsILi96ELi64ELi128ELi8ES3_EELb1ELb1ELb0ELb1ELb0ELb0ELb0EEEvNS_16Flash_bwd_paramsE --------------------------
	.section	.nv.info._ZN5flash44flash_bwd_dq_dk_dv_loop_seqk_parallel_kernelI23Flash_bwd_kernel_traitsILi96ELi64ELi128ELi8ELi2ELi4ELi4ELb1ELb0EN7cutlass10bfloat16_tE19Flash_kernel_traitsILi96ELi64ELi128ELi8ES3_EELb1ELb1ELb0ELb1ELb0ELb0ELb0EEEvNS_16Flash_bwd_paramsE,"",@"SHT_CUDA_INFO"
	.sectionflags	@""
	.align	4


	//----- nvinfo : EIATTR_CUDA_API_VERSION
	.align		4
        /*0000*/ 	.byte	0x04, 0x37
        /*0002*/ 	.short	(.L_314 - .L_313)
.L_313:
        /*0004*/ 	.word	0x00000082


	//----- nvinfo : EIATTR_KPARAM_INFO
	.align		4
.L_314:
        /*0008*/ 	.byte	0x04, 0x17
        /*000a*/ 	.short	(.L_316 - .L_315)
.L_315:
        /*000c*/ 	.word	0x00000000
        /*0010*/ 	.short	0x0000
        /*0012*/ 	.short	0x0000
        /*0014*/ 	.byte	0x00, 0xf0, 0x01, 0x0a


	//----- nvinfo : EIATTR_SPARSE_MMA_MASK
	.align		4
.L_316:
        /*0018*/ 	.byte	0x03, 0x50
        /*001a*/ 	.short	0x0000


	//----- nvinfo : EIATTR_MAXREG_COUNT
	.align		4
        /*001c*/ 	.byte	0x03, 0x1b
        /*001e*/ 	.short	0x00ff


	//----- nvinfo : EIATTR_NUM_BARRIERS
	.align		4
        /*0020*/ 	.byte	0x02, 0x4c
        /*0022*/ 	.byte	0x01
	.zero		1


	//----- nvinfo : EIATTR_ANNOTATIONS
	.align		4
        /*0024*/ 	.byte	0x04, 0x55
        /*0026*/ 	.short	(.L_318 - .L_317)


	//   ....[0]....
.L_317:
        /* <DEDUP_REMOVED lines=39> */


	//----- nvinfo : EIATTR_MERCURY_ISA_VERSION
	.align		4
.L_318:
        /*0280*/ 	.byte	0x03, 0x5f
        /*0282*/ 	.short	0x0101


	//----- nvinfo : EIATTR_EXIT_INSTR_OFFSETS
	.align		4
        /*0284*/ 	.byte	0x04, 0x1c
        /*0286*/ 	.short	(.L_320 - .L_319)


	//   ....[0]....
.L_319:
        /*0288*/ 	.word	0x000000c0


	//   ....[1]....
        /*028c*/ 	.word	0x0000ac40


	//----- nvinfo : EIATTR_CRS_STACK_SIZE
	.align		4
.L_320:
        /*0290*/ 	.byte	0x04, 0x1e
        /*0292*/ 	.short	(.L_322 - .L_321)
.L_321:
        /*0294*/ 	.word	0x00000000


	//----- nvinfo : EIATTR_CBANK_PARAM_SIZE
	.align		4
.L_322:
        /*0298*/ 	.byte	0x03, 0x19
        /*029a*/ 	.short	0x0280


	//----- nvinfo : EIATTR_PARAM_CBANK
	.align		4
        /*029c*/ 	.byte	0x04, 0x0a
        /*029e*/ 	.short	(.L_324 - .L_323)
	.align		4
.L_323:
        /*02a0*/ 	.word	index@(.nv.constant0._ZN5flash44flash_bwd_dq_dk_dv_loop_seqk_parallel_kernelI23Flash_bwd_kernel_traitsILi96ELi64ELi128ELi8ELi2ELi4ELi4ELb1ELb0EN7cutlass10bfloat16_tE19Flash_kernel_traitsILi96ELi64ELi128ELi8ES3_EELb1ELb1ELb0ELb1ELb0ELb0ELb0EEEvNS_16Flash_bwd_paramsE)
        /*02a4*/ 	.short	0x0210
        /*02a6*/ 	.short	0x0280


	//----- nvinfo : EIATTR_SW_WAR
	.align		4
.L_324:
        /*02a8*/ 	.byte	0x04, 0x36
        /*02aa*/ 	.short	(.L_326 - .L_325)
.L_325:
        /*02ac*/ 	.word	0x00000008
.L_326:


//--------------------- .nv.info._ZN5flash44flash_bwd_dq_dk_dv_loop_seqk_parallel_kernelI23Flash_bwd_kernel_traitsILi96ELi64ELi128ELi8ELi2ELi4ELi4ELb1ELb0EN7cutlass10bfloat16_tE19Flash_kernel_traitsILi96ELi64ELi128ELi8ES3_EELb0ELb1ELb0ELb1ELb0ELb0ELb1EEEvNS_16Flash_bwd_paramsE --------------------------
	.section	.nv.info._ZN5flash44flash_bwd_dq_dk_dv_loop_seqk_parallel_kernelI23Flash_bwd_kernel_traitsILi96ELi64ELi128ELi8ELi2ELi4ELi4ELb1ELb0EN7cutlass10bfloat16_tE19Flash_kernel_traitsILi96ELi64ELi128ELi8ES3_EELb0ELb1ELb0ELb1ELb0ELb0ELb1EEEvNS_16Flash_bwd_paramsE,"",@"SHT_CUDA_INFO"
	.sectionflags	@""
	.align	4


	//----- nvinfo : EIATTR_CUDA_API_VERSION
	.align		4
        /*0000*/ 	.byte	0x04, 0x37
        /*0002*/ 	.short	(.L_328 - .L_327)
.L_327:
        /*0004*/ 	.word	0x00000082


	//----- nvinfo : EIATTR_KPARAM_INFO
	.align		4
.L_328:
        /*0008*/ 	.byte	0x04, 0x17
        /*000a*/ 	.short	(.L_330 - .L_329)
.L_329:
        /*000c*/ 	.word	0x00000000
        /*0010*/ 	.short	0x0000
        /*0012*/ 	.short	0x0000
        /*0014*/ 	.byte	0x00, 0xf0, 0x01, 0x0a


	//----- nvinfo : EIATTR_SPARSE_MMA_MASK
	.align		4
.L_330:
        /*0018*/ 	.byte	0x03, 0x50
        /*001a*/ 	.short	0x0000


	//----- nvinfo : EIATTR_MAXREG_COUNT
	.align		4
        /*001c*/ 	.byte	0x03, 0x1b
        /*001e*/ 	.short	0x00ff


	//----- nvinfo : EIATTR_NUM_BARRIERS
	.align		4
        /*0020*/ 	.byte	0x02, 0x4c
        /*0022*/ 	.byte	0x01
	.zero		1


	//----- nvinfo : EIATTR_ANNOTATIONS
	.align		4
        /*0024*/ 	.byte	0x04, 0x55
        /*0026*/ 	.short	(.L_332 - .L_331)


	//   ....[0]....
.L_331:
        /* <DEDUP_REMOVED lines=72> */


	//----- nvinfo : EIATTR_MERCURY_ISA_VERSION
	.align		4
.L_332:
        /*0490*/ 	.byte	0x03, 0x5f
        /*0492*/ 	.short	0x0101


	//----- nvinfo : EIATTR_EXIT_INSTR_OFFSETS
	.align		4
        /*0494*/ 	.byte	0x04, 0x1c
        /*0496*/ 	.short	(.L_334 - .L_333)


	//   ....[0]....
.L_333:
        /*0498*/ 	.word	0x000000c0


	//   ....[1]....
        /*049c*/ 	.word	0x0000a630


	//----- nvinfo : EIATTR_CRS_STACK_SIZE
	.align		4
.L_334:
        /*04a0*/ 	.byte	0x04, 0x1e
        /*04a2*/ 	.short	(.L_336 - .L_335)
.L_335:
        /*04a4*/ 	.word	0x00000000


	//----- nvinfo : EIATTR_CBANK_PARAM_SIZE
	.align		4
.L_336:
        /*04a8*/ 	.byte	0x03, 0x19
        /*04aa*/ 	.short	0x0280


	//----- nvinfo : EIATTR_PARAM_CBANK
	.align		4
        /*04ac*/ 	.byte	0x04, 0x0a
        /*04ae*/ 	.short	(.L_338 - .L_337)
	.align		4
.L_337:
        /*04b0*/ 	.word	index@(.nv.constant0._ZN5flash44flash_bwd_dq_dk_dv_loop_seqk_parallel_kernelI23Flash_bwd_kernel_traitsILi96ELi64ELi128ELi8ELi2ELi4ELi4ELb1ELb0EN7cutlass10bfloat16_tE19Flash_kernel_traitsILi96ELi64ELi128ELi8ES3_EELb0ELb1ELb0ELb1ELb0ELb0ELb1EEEvNS_16Flash_bwd_paramsE)
        /*04b4*/ 	.short	0x0210
        /*04b6*/ 	.short	0x0280


	//----- nvinfo : EIATTR_SW_WAR
	.align		4
.L_338:
        /*04b8*/ 	.byte	0x04, 0x36
        /*04ba*/ 	.short	(.L_340 - .L_339)
.L_339:
        /*04bc*/ 	.word	0x00000008
.L_340:


//--------------------- .nv.info._ZN5flash25flash_bwd_dot_do_o_kernelILb0E23Flash_bwd_kernel_traitsILi96ELi64ELi128ELi8ELi2ELi4ELi4ELb1ELb0EN7cutlass10bfloat16_tE19Flash_kernel_traitsILi96ELi64ELi128ELi8ES3_EEEEvNS_16Flash_bwd_paramsE --------------------------
	.section	.nv.info._ZN5flash25flash_bwd_dot_do_o_kernelILb0E23Flash_bwd_kernel_traitsILi96ELi64ELi128ELi8ELi2ELi4ELi4ELb1ELb0EN7cutlass10bfloat16_tE19Flash_kernel_traitsILi96ELi64ELi128ELi8ES3_EEEEvNS_16Flash_bwd_paramsE,"",@"SHT_CUDA_INFO"
	.sectionflags	@""
	.align	4


	//----- nvinfo : EIATTR_CUDA_API_VERSION
	.align		4
        /*0000*/ 	.byte	0x04, 0x37
        /*0002*/ 	.short	(.L_342 - .L_341)
.L_341:
        /*0004*/ 	.word	0x00000082


	//----- nvinfo : EIATTR_KPARAM_INFO
	.align		4
.L_342:
        /*0008*/ 	.byte	0x04, 0x17
        /*000a*/ 	.short	(.L_344 - .L_343)
.L_343:
        /*000c*/ 	.word	0x00000000
        /*0010*/ 	.short	0x0000
        /*0012*/ 	.short	0x0000
        /*0014*/ 	.byte	0x00, 0xf0, 0x01, 0x0a


	//----- nvinfo : EIATTR_SPARSE_MMA_MASK
	.align		4
.L_344:
        /*0018*/ 	.byte	0x03, 0x50
        /*001a*/ 	.short	0x0000


	//----- nvinfo : EIATTR_MAXREG_COUNT
	.align		4
        /*001c*/ 	.byte	0x03, 0x1b
        /*001e*/ 	.short	0x00ff


	//----- nvinfo : EIATTR_MERCURY_ISA_VERSION
	.align		4
        /*0020*/ 	.byte	0x03, 0x5f
        /*0022*/ 	.short	0x0101


	//----- nvinfo : EIATTR_COOP_GROUP_MASK_REGIDS
	.align		4
        /*0024*/ 	.byte	0x04, 0x29
        /*0026*/ 	.short	(.L_346 - .L_345)


	//   ....[0]....
.L_345:
        /*0028*/ 	.word	0xffffffff


	//   ....[1]....
        /*002c*/ 	.word	0xffffffff


	//----- nvinfo : EIATTR_COOP_GROUP_INSTR_OFFSETS
	.align		4
.L_346:
        /*0030*/ 	.byte	0x04, 0x28
        /*0032*/ 	.short	(.L_348 - .L_347)


	//   ....[0]....
.L_347:
        /*0034*/ 	.word	0x00000dc0


	//   ....[1]....
        /*0038*/ 	.word	0x00000de0


	//----- nvinfo : EIATTR_EXIT_INSTR_OFFSETS
	.align		4
.L_348:
        /*003c*/ 	.byte	0x04, 0x1c
        /*003e*/ 	.short	(.L_350 - .L_349)


	//   ....[0]....
.L_349:
        /*0040*/ 	.word	0x00000130


	//   ....[1]....
        /*0044*/ 	.word	0x00000e10


	//   ....[2]....
        /*0048*/ 	.word	0x00000e80


	//----- nvinfo : EIATTR_CRS_STACK_SIZE
	.align		4
.L_350:
        /*004c*/ 	.byte	0x04, 0x1e
        /*004e*/ 	.short	(.L_352 - .L_351)
.L_351:
        /*0050*/ 	.word	0x00000000


	//----- nvinfo : EIATTR_CBANK_PARAM_SIZE
	.align		4
.L_352:
        /*0054*/ 	.byte	0x03, 0x19
        /*0056*/ 	.short	0x0280


	//----- nvinfo : EIATTR_PARAM_CBANK
	.align		4
        /*0058*/ 	.byte	0x04, 0x0a
        /*005a*/ 	.short	(.L_354 - .L_353)
	.align		4
.L_353:
        /*005c*/ 	.word	index@(.nv.constant0._ZN5flash25flash_bwd_dot_do_o_kernelILb0E23Flash_bwd_kernel_traitsILi96ELi64ELi128ELi8ELi2ELi4ELi4ELb1ELb0EN7cutlass10bfloat16_tE19Flash_kernel_traitsILi96ELi64ELi128ELi8ES3_EEEEvNS_16Flash_bwd_paramsE)
        /*0060*/ 	.short	0x0210
        /*0062*/ 	.short	0x0280


	//----- nvinfo : EIATTR_SW_WAR
	.align		4
.L_354:
        /*0064*/ 	.byte	0x04, 0x36
        /*0066*/ 	.short	(.L_356 - .L_355)
.L_355:
        /*0068*/ 	.word	0x00000008
.L_356:


//--------------------- .nv.info._ZN5flash25flash_bwd_dot_do_o_kernelILb1E23Flash_bwd_kernel_traitsILi96ELi64ELi128ELi8ELi2ELi4ELi4ELb1ELb0EN7cutlass10bfloat16_tE19Flash_kernel_traitsILi96ELi64ELi128ELi8ES3_EEEEvNS_16Flash_bwd_paramsE --------------------------
	.section	.nv.info._ZN5flash25flash_bwd_dot_do_o_kernelILb1E23Flash_bwd_kernel_traitsILi96ELi64ELi128ELi8ELi2ELi4ELi4ELb1ELb0EN7cutlass10bfloat16_tE19Flash_kernel_traitsILi96ELi64ELi128ELi8ES3_EEEEvNS_16Flash_bwd_paramsE,"",@"SHT_CUDA_INFO"
	.sectionflags	@""
	.align	4


	//----- nvinfo : EIATTR_CUDA_API_VERSION
	.align		4
        /*0000*/ 	.byte	0x04, 0x37
        /*0002*/ 	.short	(.L_358 - .L_357)
.L_357:
        /*0004*/ 	.word	0x00000082


	//----- nvinfo : EIATTR_KPARAM_INFO
	.align		4
.L_358:
        /*0008*/ 	.byte	0x04, 0x17
        /*000a*/ 	.short	(.L_360 - .L_359)
.L_359:
        /*000c*/ 	.word	0x00000000
        /*0010*/ 	.short	0x0000
        /*0012*/ 	.short	0x0000
        /*0014*/ 	.byte	0x00, 0xf0, 0x01, 0x0a


	//----- nvinfo : EIATTR_SPARSE_MMA_MASK
	.align		4
.L_360:
        /*0018*/ 	.byte	0x03, 0x50
        /*001a*/ 	.short	0x0000


	//----- nvinfo : EIATTR_MAXREG_COUNT
	.align		4
        /*001c*/ 	.byte	0x03, 0x1b
        /*001e*/ 	.short	0x00ff


	//----- nvinfo : EIATTR_MERCURY_ISA_VERSION
	.align		4
        /*0020*/ 	.byte	0x03, 0x5f
        /*0022*/ 	.short	0x0101


	//----- nvinfo : EIATTR_COOP_GROUP_MASK_REGIDS
	.align		4
        /*0024*/ 	.byte	0x04, 0x29
        /*0026*/ 	.short	(.L_362 - .L_361)


	//   ....[0]....
.L_361:
        /*0028*/ 	.word	0xffffffff


	//   ....[1]....
        /*002c*/ 	.word	0xffffffff


	//----- nvinfo : EIATTR_COOP_GROUP_INSTR_OFFSETS
	.align		4
.L_362:
        /*0030*/ 	.byte	0x04, 0x28
        /*0032*/ 	.short	(.L_364 - .L_363)


	//   ....[0]....
.L_363:
        /*0034*/ 	.word	0x000010e0


	//   ....[1]....
        /*0038*/ 	.word	0x00001130


	//----- nvinfo : EIATTR_EXIT_INSTR_OFFSETS
	.align		4
.L_364:
        /*003c*/ 	.byte	0x04, 0x1c
        /*003e*/ 	.short	(.L_366 - .L_365)


	//   ....[0]....
.L_365:
        /*0040*/ 	.word	0x00000130


	//   ....[1]....
        /*0044*/ 	.word	0x000011e0


	//----- nvinfo : EIATTR_CRS_STACK_SIZE
	.align		4
.L_366:
        /*0048*/ 	.byte	0x04, 0x1e
        /*004a*/ 	.short	(.L_368 - .L_367)
.L_367:
        /*004c*/ 	.word	0x00000000


	//----- nvinfo : EIATTR_CBANK_PARAM_SIZE
	.align		4
.L_368:
        /*0050*/ 	.byte	0x03, 0x19
        /*0052*/ 	.short	0x0280


	//----- nvinfo : EIATTR_PARAM_CBANK
	.align		4
        /*0054*/ 	.byte	0x04, 0x0a
        /*0056*/ 	.short	(.L_370 - .L_369)
	.align		4
.L_369:
        /*0058*/ 	.word	index@(.nv.constant0._ZN5flash25flash_bwd_dot_do_o_kernelILb1E23Flash_bwd_kernel_traitsILi96ELi64ELi128ELi8ELi2ELi4ELi4ELb1ELb0EN7cutlass10bfloat16_tE19Flash_kernel_traitsILi96ELi64ELi128ELi8ES3_EEEEvNS_16Flash_bwd_paramsE)
        /*005c*/ 	.short	0x0210
        /*005e*/ 	.short	0x0280


	//----- nvinfo : EIATTR_SW_WAR
	.align		4
.L_370:
        /*0060*/ 	.byte	0x04, 0x36
        /*0062*/ 	.short	(.L_372 - .L_371)
.L_371:
        /*0064*/ 	.word	0x00000008
.L_372:


//--------------------- .nv.info._ZN5flash27flash_bwd_convert_dq_kernelI23Flash_bwd_kernel_traitsILi96ELi64ELi128ELi8ELi2ELi4ELi4ELb0ELb0EN7cutlass10bfloat16_tE19Flash_kernel_traitsILi96ELi64ELi128ELi8ES3_EEEEvNS_16Flash_bwd_paramsEi --------------------------
	.section	.nv.info._ZN5flash27flash_bwd_convert_dq_kernelI23Flash_bwd_kernel_traitsILi96ELi64ELi128ELi8ELi2ELi4ELi4ELb0ELb0EN7cutlass10bfloat16_tE19Flash_kernel_traitsILi96ELi64ELi128ELi8ES3_EEEEvNS_16Flash_bwd_paramsEi,"",@"SHT_CUDA_INFO"
	.sectionflags	@""
	.align	4


	//----- nvinfo : EIATTR_CUDA_API_VERSION
	.align		4
        /*0000*/ 	.byte	0x04, 0x37
        /*0002*/ 	.short	(.L_374 - .L_373)
.L_373:
        /*0004*/ 	.word	0x00000082


	//----- nvinfo : EIATTR_KPARAM_INFO
	.align		4
.L_374:
        /*0008*/ 	.byte	0x04, 0x17
        /*000a*/ 	.short	(.L_376 - .L_375)
.L_375:
        /*000c*/ 	.word	0x00000000
        /*0010*/ 	.short	0x0001
        /*0012*/ 	.short	0x0280
        /*0014*/ 	.byte	0x00, 0xf0, 0x11, 0x00


	//----- nvinfo : EIATTR_KPARAM_INFO
	.align		4
.L_376:
        /*0018*/ 	.byte	0x04, 0x17
        /*001a*/ 	.short	(.L_378 - .L_377)
.L_377:
        /*001c*/ 	.word	0x00000000
        /*0020*/ 	.short	0x0000
        /*0022*/ 	.short	0x0000
        /*0024*/ 	.byte	0x00, 0xf0, 0x01, 0x0a


	//----- nvinfo : EIATTR_SPARSE_MMA_MASK
	.align		4
.L_378:
        /*0028*/ 	.byte	0x03, 0x50
        /*002a*/ 	.short	0x0000


	//----- nvinfo : EIATTR_MAXREG_COUNT
	.align		4
        /*002c*/ 	.byte	0x03, 0x1b
        /*002e*/ 	.short	0x00ff


	//----- nvinfo : EIATTR_NUM_BARRIERS
	.align		4
        /*0030*/ 	.byte	0x02, 0x4c
        /*0032*/ 	.byte	0x01
	.zero		1


	//----- nvinfo : EIATTR_MERCURY_ISA_VERSION
	.align		4
        /*0034*/ 	.byte	0x03, 0x5f
        /*0036*/ 	.short	0x0101


	//----- nvinfo : EIATTR_EXIT_INSTR_OFFSETS
	.align		4
        /*0038*/ 	.byte	0x04, 0x1c
        /*003a*/ 	.short	(.L_380 - .L_379)


	//   ....[0]....
.L_379:
        /*003c*/ 	.word	0x00000160


	//   ....[1]....
        /*0040*/ 	.word	0x00001550


	//   ....[2]....
        /*0044*/ 	.word	0x000017b0


	//   ....[3]....
        /*0048*/ 	.word	0x000017e0


	//----- nvinfo : EIATTR_CBANK_PARAM_SIZE
	.align		4
.L_380:
        /*004c*/ 	.byte	0x03, 0x19
        /*004e*/ 	.short	0x0284


	//----- nvinfo : EIATTR_PARAM_CBANK
	.align		4
        /*0050*/ 	.byte	0x04, 0x0a
        /*0052*/ 	.short	(.L_382 - .L_381)
	.align		4
.L_381:
        /*0054*/ 	.word	index@(.nv.constant0._ZN5flash27flash_bwd_convert_dq_kernelI23Flash_bwd_kernel_traitsILi96ELi64ELi128ELi8ELi2ELi4ELi4ELb0ELb0EN7cutlass10bfloat16_tE19Flash_kernel_traitsILi96ELi64ELi128ELi8ES3_EEEEvNS_16Flash_bwd_paramsEi)
        /*0058*/ 	.short	0x0210
        /*005a*/ 	.short	0x0284


	//----- nvinfo : EIATTR_SW_WAR
	.align		4
.L_382:
        /*005c*/ 	.byte	0x04, 0x36
        /*005e*/ 	.short	(.L_384 - .L_383)
.L_383:
        /*0060*/ 	.word	0x00000008
.L_384:


//--------------------- .nv.info._ZN5flash44flash_bwd_dq_dk_dv_loop_seqk_parallel_kernelI23Flash_bwd_kernel_traitsILi96ELi64ELi128ELi8ELi2ELi4ELi4ELb0ELb0EN7cutlass10bfloat16_tE19Flash_kernel_traitsILi96ELi64ELi128ELi8ES3_EELb1ELb1ELb0ELb0ELb0ELb0ELb0EEEvNS_16Flash_bwd_paramsE --------------------------
	.section	.nv.info._ZN5flash44flash_bwd_dq_dk_dv_loop_seqk_parallel_kernelI23Flash_bwd_kernel_traitsILi96ELi64ELi128ELi8ELi2ELi4ELi4ELb0ELb0EN7cutlass10bfloat16_tE19Flash_kernel_traitsILi96ELi64ELi128ELi8ES3_EELb1ELb1ELb0ELb0ELb0ELb0ELb0EEEvNS_16Flash_bwd_paramsE,"",@"SHT_CUDA_INFO"
	.sectionflags	@""
	.align	4


	//----- nvinfo : EIATTR_CUDA_API_VERSION
	.align		4
        /*0000*/ 	.byte	0x04, 0x37
        /*0002*/ 	.short	(.L_386 - .L_385)
.L_385:
        /*0004*/ 	.word	0x00000082


	//----- nvinfo : EIATTR_KPARAM_INFO
	.align		4
.L_386:
        /*0008*/ 	.byte	0x04, 0x17
        /*000a*/ 	.short	(.L_388 - .L_387)
.L_387:
        /*000c*/ 	.word	0x00000000
        /*0010*/ 	.short	0x0000
        /*0012*/ 	.short	0x0000
        /*0014*/ 	.byte	0x00, 0xf0, 0x01, 0x0a


	//----- nvinfo : EIATTR_SPARSE_MMA_MASK
	.align		4
.L_388:
        /*0018*/ 	.byte	0x03, 0x50
        /*001a*/ 	.short	0x0000


	//----- nvinfo : EIATTR_MAXREG_COUNT
	.align		4
        /*001c*/ 	.byte	0x03, 0x1b
        /*001e*/ 	.short	0x00ff


	//----- nvinfo : EIATTR_NUM_BARRIERS
	.align		4
        /*0020*/ 	.byte	0x02, 0x4c
        /*0022*/ 	.byte	0x01
	.zero		1


	//----- nvinfo : EIATTR_MERCURY_ISA_VERSION
	.align		4
        /*0024*/ 	.byte	0x03, 0x5f
        /*0026*/ 	.short	0x0101


	//----- nvinfo : EIATTR_EXIT_INSTR_OFFSETS
	.align		4
        /*0028*/ 	.byte	0x04, 0x1c
        /*002a*/ 	.short	(.L_390 - .L_389)


	//   ....[0]....
.L_389:
        /*002c*/ 	.word	0x000000a0


	//   ....[1]....
        /*0030*/ 	.word	0x0000a1c0


	//----- nvinfo : EIATTR_CRS_STACK_SIZE
	.align		4
.L_390:
        /*0034*/ 	.byte	0x04, 0x1e
        /*0036*/ 	.short	(.L_392 - .L_391)
.L_391:
        /*0038*/ 	.word	0x00000000


	//----- nvinfo : EIATTR_CBANK_PARAM_SIZE
	.align		4
.L_392:
        /*003c*/ 	.byte	0x03, 0x19
        /*003e*/ 	.short	0x0280


	//----- nvinfo : EIATTR_PARAM_CBANK
	.align		4
        /*0040*/ 	.byte	0x04, 0x0a
        /*0042*/ 	.short	(.L_394 - .L_393)
	.align		4
.L_393:
        /*0044*/ 	.word	index@(.nv.constant0._ZN5flash44flash_bwd_dq_dk_dv_loop_seqk_parallel_kernelI23Flash_bwd_kernel_traitsILi96ELi64ELi128ELi8ELi2ELi4ELi4ELb0ELb0EN7cutlass10bfloat16_tE19Flash_kernel_traitsILi96ELi64ELi128ELi8ES3_EELb1ELb1ELb0ELb0ELb0ELb0ELb0EEEvNS_16Flash_bwd_paramsE)
        /*0048*/ 	.short	0x0210
        /*004a*/ 	.short	0x0280


	//----- nvinfo : EIATTR_SW_WAR
	.align		4
.L_394:
        /*004c*/ 	.byte	0x04, 0x36
        /*004e*/ 	.short	(.L_396 - .L_395)
.L_395:
        /*0050*/ 	.word	0x00000008
.L_396:


//--------------------- .nv.info._ZN5flash44flash_bwd_dq_dk_dv_loop_seqk_parallel_kernelI23Flash_bwd_kernel_traitsILi96ELi64ELi128ELi8ELi2ELi4ELi4ELb0ELb0EN7cutlass10bfloat16_tE19Flash_kernel_traitsILi96ELi64ELi128ELi8ES3_EELb0ELb1ELb0ELb0ELb0ELb0ELb1EEEvNS_16Flash_bwd_paramsE --------------------------
	.section	.nv.info._ZN5flash44flash_bwd_dq_dk_dv_loop_seqk_parallel_kernelI23Flash_bwd_kernel_traitsILi96ELi64ELi128ELi8ELi2ELi4ELi4ELb0ELb0EN7cutlass10bfloat16_tE19Flash_kernel_traitsILi96ELi64ELi128ELi8ES3_EELb0ELb1ELb0ELb0ELb0ELb0ELb1EEEvNS_16Flash_bwd_paramsE,"",@"SHT_CUDA_INFO"
	.sectionflags	@""
	.align	4


	//----- nvinfo : EIATTR_CUDA_API_VERSION
	.align		4
        /*0000*/ 	.byte	0x04, 0x37
        /*0002*/ 	.short	(.L_398 - .L_397)
.L_397:
        /*0004*/ 	.word	0x00000082


	//----- nvinfo : EIATTR_KPARAM_INFO
	.align		4
.L_398:
        /*0008*/ 	.byte	0x04, 0x17
        /*000a*/ 	.short	(.L_400 - .L_399)
.L_399:
        /*000c*/ 	.word	0x00000000
        /*0010*/ 	.short	0x0000
        /*0012*/ 	.short	0x0000
        /*0014*/ 	.byte	0x00, 0xf0, 0x01, 0x0a


	//----- nvinfo : EIATTR_SPARSE_MMA_MASK
	.align		4
.L_400:
        /*0018*/ 	.byte	0x03, 0x50
        /*001a*/ 	.short	0x0000


	//----- nvinfo : EIATTR_MAXREG_COUNT
	.align		4
        /*001c*/ 	.byte	0x03, 0x1b
        /*001e*/ 	.short	0x00ff


	//----- nvinfo : EIATTR_NUM_BARRIERS
	.align		4
        /*0020*/ 	.byte	0x02, 0x4c
        /*0022*/ 	.byte	0x01
	.zero		1


	//----- nvinfo : EIATTR_ANNOTATIONS
	.align		4
        /*0024*/ 	.byte	0x04, 0x55
        /*0026*/ 	.short	(.L_402 - .L_401)


	//   ....[0]....
.L_401:
        /*0028*/ 	.word	0x00000001
        /*002c*/ 	.byte	0xa0, 0x00, 0x00, 0x00, 0x01, 0x00, 0x00, 0x00, 0xc0, 0x9a, 0x00, 0x00


	//----- nvinfo : EIATTR_MERCURY_ISA_VERSION
	.align		4
.L_402:
        /*0038*/ 	.byte	0x03, 0x5f
        /*003a*/ 	.short	0x0101


	//----- nvinfo : EIATTR_EXIT_INSTR_OFFSETS
	.align		4
        /*003c*/ 	.byte	0x04, 0x1c
        /*003e*/ 	.short	(.L_404 - .L_403)


	//   ....[0]....
.L_403:
        /*0040*/ 	.word	0x000000c0


	//   ....[1]....
        /*0044*/ 	.word	0x00009b40


	//----- nvinfo : EIATTR_CRS_STACK_SIZE
	.align		4
.L_404:
        /*0048*/ 	.byte	0x04, 0x1e
        /*004a*/ 	.short	(.L_406 - .L_405)
.L_405:
        /*004c*/ 	.word	0x00000000


	//----- nvinfo : EIATTR_CBANK_PARAM_SIZE
	.align		4
.L_406:
        /*0050*/ 	.byte	0x03, 0x19
        /*0052*/ 	.short	0x0280


	//----- nvinfo : EIATTR_PARAM_CBANK
	.align		4
        /*0054*/ 	.byte	0x04, 0x0a
        /*0056*/ 	.short	(.L_408 - .L_407)
	.align		4
.L_407:
        /*0058*/ 	.word	index@(.nv.constant0._ZN5flash44flash_bwd_dq_dk_dv_loop_seqk_parallel_kernelI23Flash_bwd_kernel_traitsILi96ELi64ELi128ELi8ELi2ELi4ELi4ELb0ELb0EN7cutlass10bfloat16_tE19Flash_kernel_traitsILi96ELi64ELi128ELi8ES3_EELb0ELb1ELb0ELb0ELb0ELb0ELb1EEEvNS_16Flash_bwd_paramsE)
        /*005c*/ 	.short	0x0210
        /*005e*/ 	.short	0x0280


	//----- nvinfo : EIATTR_SW_WAR
	.align		4
.L_408:
        /*0060*/ 	.byte	0x04, 0x36
        /*0062*/ 	.short	(.L_410 - .L_409)
.L_409:
        /*0064*/ 	.word	0x00000008
.L_410:


//--------------------- .nv.info._ZN5flash44flash_bwd_dq_dk_dv_loop_seqk_parallel_kernelI23Flash_bwd_kernel_traitsILi96ELi64ELi128ELi8ELi2ELi4ELi4ELb0ELb0EN7cutlass10bfloat16_tE19Flash_kernel_traitsILi96ELi64ELi128ELi8ES3_EELb1ELb1ELb0ELb0ELb1ELb1ELb0EEEvNS_16Flash_bwd_paramsE --------------------------
	.section	.nv.info._ZN5flash44flash_bwd_dq_dk_dv_loop_seqk_parallel_kernelI23Flash_bwd_kernel_traitsILi96ELi64ELi128ELi8ELi2ELi4ELi4ELb0ELb0EN7cutlass10bfloat16_tE19Flash_kernel_traitsILi96ELi64ELi128ELi8ES3_EELb1ELb1ELb0ELb0ELb1ELb1ELb0EEEvNS_16Flash_bwd_paramsE,"",@"SHT_CUDA_INFO"
	.sectionflags	@""
	.align	4


	//----- nvinfo : EIATTR_CUDA_API_VERSION
	.align		4
        /*0000*/ 	.byte	0x04, 0x37
        /*0002*/ 	.short	(.L_412 - .L_411)
.L_411:
        /*0004*/ 	.word	0x00000082


	//----- nvinfo : EIATTR_KPARAM_INFO
	.align		4
.L_412:
        /*0008*/ 	.byte	0x04, 0x17
        /*000a*/ 	.short	(.L_414 - .L_413)
.L_413:
        /*000c*/ 	.word	0x00000000
        /*0010*/ 	.short	0x0000
        /*0012*/ 	.short	0x0000
        /*0014*/ 	.byte	0x00, 0xf0, 0x01, 0x0a


	//----- nvinfo : EIATTR_SPARSE_MMA_MASK
	.align		4
.L_414:
        /*0018*/ 	.byte	0x03, 0x50
        /*001a*/ 	.short	0x0000


	//----- nvinfo : EIATTR_MAXREG_COUNT
	.align		4
        /*001c*/ 	.byte	0x03, 0x1b
        /*001e*/ 	.short	0x00ff


	//----- nvinfo : EIATTR_NUM_BARRIERS
	.align		4
        /*0020*/ 	.byte	0x02, 0x4c
        /*0022*/ 	.byte	0x01
	.zero		1


	//----- nvinfo : EIATTR_MERCURY_ISA_VERSION
	.align		4
        /*0024*/ 	.byte	0x03, 0x5f
        /*0026*/ 	.short	0x0101


	//----- nvinfo : EIATTR_EXIT_INSTR_OFFSETS
	.align		4
        /*0028*/ 	.byte	0x04, 0x1c
        /*002a*/ 	.short	(.L_416 - .L_415)


	//   ....[0]....
.L_415:
        /*002c*/ 	.word	0x00000090


	//   ....[1]....
        /*0030*/ 	.word	0x000079d0


	//----- nvinfo : EIATTR_CBANK_PARAM_SIZE
	.align		4
.L_416:
        /*0034*/ 	.byte	0x03, 0x19
        /*0036*/ 	.short	0x0280


	//----- nvinfo : EIATTR_PARAM_CBANK
	.align		4
        /*0038*/ 	.byte	0x04, 0x0a
        /*003a*/ 	.short	(.L_418 - .L_417)
	.align		4
.L_417:
        /*003c*/ 	.word	index@(.nv.constant0._ZN5flash44flash_bwd_dq_dk_dv_loop_seqk_parallel_kernelI23Flash_bwd_kernel_traitsILi96ELi64ELi128ELi8ELi2ELi4ELi4ELb0ELb0EN7cutlass10bfloat16_tE19Flash_kernel_traitsILi96ELi64ELi128ELi8ES3_EELb1ELb1ELb0ELb0ELb1ELb1ELb0EEEvNS_16Flash_bwd_paramsE)
        /*0040*/ 	.short	0x0210
        /*0042*/ 	.short	0x0280


	//----- nvinfo : EIATTR_SW_WAR
	.align		4
.L_418:
        /*0044*/ 	.byte	0x04, 0x36
        /*0046*/ 	.short	(.L_420 - .L_419)
.L_419:
        /*0048*/ 	.word	0x00000008
.L_420:


//--------------------- .nv.info._ZN5flash44flash_bwd_dq_dk_dv_loop_seqk_parallel_kernelI23Flash_bwd_kernel_traitsILi96ELi64ELi128ELi8ELi2ELi4ELi4ELb0ELb0EN7cutlass10bfloat16_tE19Flash_kernel_traitsILi96ELi64ELi128ELi8ES3_EELb0ELb1ELb0ELb0ELb1ELb1ELb1EEEvNS_16Flash_bwd_paramsE --------------------------
	.section	.nv.info._ZN5flash44flash_bwd_dq_dk_dv_loop_seqk_parallel_kernelI23Flash_bwd_kernel_traitsILi96ELi64ELi128ELi8ELi2ELi4ELi4ELb0ELb0EN7cutlass10bfloat16_tE19Flash_kernel_traitsILi96ELi64ELi128ELi8ES3_EELb0ELb1ELb0ELb0ELb1ELb1ELb1EEEvNS_16Flash_bwd_paramsE,"",@"SHT_CUDA_INFO"
	.sectionflags	@""
	.align	4


	//----- nvinfo : EIATTR_CUDA_API_VERSION
	.align		4
        /*0000*/ 	.byte	0x04, 0x37
        /*0002*/ 	.short	(.L_422 - .L_421)
.L_421:
        /*0004*/ 	.word	0x00000082


	//----- nvinfo : EIATTR_KPARAM_INFO
	.align		4
.L_422:
        /*0008*/ 	.byte	0x04, 0x17
        /*000a*/ 	.short	(.L_424 - .L_423)
.L_423:
        /*000c*/ 	.word	0x00000000
        /*0010*/ 	.short	0x0000
        /*0012*/ 	.short	0x0000
        /*0014*/ 	.byte	0x00, 0xf0, 0x01, 0x0a


	//----- nvinfo : EIATTR_SPARSE_MMA_MASK
	.align		4
.L_424:
        /*0018*/ 	.byte	0x03, 0x50
        /*001a*/ 	.short	0x0000


	//----- nvinfo : EIATTR_MAXREG_COUNT
	.align		4
        /*001c*/ 	.byte	0x03, 0x1b
        /*001e*/ 	.short	0x00ff


	//----- nvinfo : EIATTR_NUM_BARRIERS
	.align		4
        /*0020*/ 	.byte	0x02, 0x4c
        /*0022*/ 	.byte	0x01
	.zero		1


	//----- nvinfo : EIATTR_MERCURY_ISA_VERSION
	.align		4
        /*0024*/ 	.byte	0x03, 0x5f
        /*0026*/ 	.short	0x0101


	//----- nvinfo : EIATTR_EXIT_INSTR_OFFSETS
	.align		4
        /*0028*/ 	.byte	0x04, 0x1c
        /*002a*/ 	.short	(.L_426 - .L_425)


	//   ....[0]....
.L_425:
        /*002c*/ 	.word	0x00000090


	//   ....[1]....
        /*0030*/ 	.word	0x000071f0


	//----- nvinfo : EIATTR_CBANK_PARAM_SIZE
	.align		4
.L_426:
        /*0034*/ 	.byte	0x03, 0x19
        /*0036*/ 	.short	0x0280


	//----- nvinfo : EIATTR_PARAM_CBANK
	.align		4
        /*0038*/ 	.byte	0x04, 0x0a
        /*003a*/ 	.short	(.L_428 - .L_427)
	.align		4
.L_427:
        /*003c*/ 	.word	index@(.nv.constant0._ZN5flash44flash_bwd_dq_dk_dv_loop_seqk_parallel_kernelI23Flash_bwd_kernel_traitsILi96ELi64ELi128ELi8ELi2ELi4ELi4ELb0ELb0EN7cutlass10bfloat16_tE19Flash_kernel_traitsILi96ELi64ELi128ELi8ES3_EELb0ELb1ELb0ELb0ELb1ELb1ELb1EEEvNS_16Flash_bwd_paramsE)
        /*0040*/ 	.short	0x0210
        /*0042*/ 	.short	0x0280


	//----- nvinfo : EIATTR_SW_WAR
	.align		4
.L_428:
        /*0044*/ 	.byte	0x04, 0x36
        /*0046*/ 	.short	(.L_430 - .L_429)
.L_429:
        /*0048*/ 	.word	0x00000008
.L_430:


//--------------------- .nv.info._ZN5flash44flash_bwd_dq_dk_dv_loop_seqk_parallel_kernelI23Flash_bwd_kernel_traitsILi96ELi64ELi128ELi8ELi2ELi4ELi4ELb0ELb0EN7cutlass10bfloat16_tE19Flash_kernel_traitsILi96ELi64ELi128ELi8ES3_EELb1ELb1ELb0ELb0ELb0ELb1ELb0EEEvNS_16Flash_bwd_paramsE --------------------------
	.section	.nv.info._ZN5flash44flash_bwd_dq_dk_dv_loop_seqk_parallel_kernelI23Flash_bwd_kernel_traitsILi96ELi64ELi128ELi8ELi2ELi4ELi4ELb0ELb0EN7cutlass10bfloat16_tE19Flash_kernel_traitsILi96ELi64ELi128ELi8ES3_EELb1ELb1ELb0ELb0ELb0ELb1ELb0EEEvNS_16Flash_bwd_paramsE,"",@"SHT_CUDA_INFO"
	.sectionflags	@""
	.align	4


	//----- nvinfo : EIATTR_CUDA_API_VERSION
	.align		4
        /*0000*/ 	.byte	0x04, 0x37
        /*0002*/ 	.short	(.L_432 - .L_431)
.L_431:
        /*0004*/ 	.word	0x00000082


	//----- nvinfo : EIATTR_KPARAM_INFO
	.align		4
.L_432:
        /*0008*/ 	.byte	0x04, 0x17
        /*000a*/ 	.short	(.L_434 - .L_433)
.L_433:
        /*000c*/ 	.word	0x00000000
        /*0010*/ 	.short	0x0000
        /*0012*/ 	.short	0x0000
        /*0014*/ 	.byte	0x00, 0xf0, 0x01, 0x0a


	//----- nvinfo : EIATTR_SPARSE_MMA_MASK
	.align		4
.L_434:
        /*0018*/ 	.byte	0x03, 0x50
        /*001a*/ 	.short	0x0000


	//----- nvinfo : EIATTR_MAXREG_COUNT
	.align		4
        /*001c*/ 	.byte	0x03, 0x1b
        /*001e*/ 	.short	0x00ff


	//----- nvinfo : EIATTR_NUM_BARRIERS
	.align		4
        /*0020*/ 	.byte	0x02, 0x4c
        /*0022*/ 	.byte	0x01
	.zero		1


	//----- nvinfo : EIATTR_MERCURY_ISA_VERSION
	.align		4
        /*0024*/ 	.byte	0x03, 0x5f
        /*0026*/ 	.short	0x0101


	//----- nvinfo : EIATTR_EXIT_INSTR_OFFSETS
	.align		4
        /*0028*/ 	.byte	0x04, 0x1c
        /*002a*/ 	.short	(.L_436 - .L_435)


	//   ....[0]....
.L_435:
        /*002c*/ 	.word	0x000000a0


	//   ....[1]....
        /*0030*/ 	.word	0x000091a0


	//----- nvinfo : EIATTR_CRS_STACK_SIZE
	.align		4
.L_436:
        /*0034*/ 	.byte	0x04, 0x1e
        /*0036*/ 	.short	(.L_438 - .L_437)
.L_437:
        /*0038*/ 	.word	0x00000000


	//----- nvinfo : EIATTR_CBANK_PARAM_SIZE
	.align		4
.L_438:
        /*003c*/ 	.byte	0x03, 0x19
        /*003e*/ 	.short	0x0280


	//----- nvinfo : EIATTR_PARAM_CBANK
	.align		4
        /*0040*/ 	.byte	0x04, 0x0a
        /*0042*/ 	.short	(.L_440 - .L_439)
	.align		4
.L_439:
        /*0044*/ 	.word	index@(.nv.constant0._ZN5flash44flash_bwd_dq_dk_dv_loop_seqk_parallel_kernelI23Flash_bwd_kernel_traitsILi96ELi64ELi128ELi8ELi2ELi4ELi4ELb0ELb0EN7cutlass10bfloat16_tE19Flash_kernel_traitsILi96ELi64ELi128ELi8ES3_EELb1ELb1ELb0ELb0ELb0ELb1ELb0EEEvNS_16Flash_bwd_paramsE)
        /*0048*/ 	.short	0x0210
        /*004a*/ 	.short	0x0280


	//----- nvinfo : EIATTR_SW_WAR
	.align		4
.L_440:
        /*004c*/ 	.byte	0x04, 0x36
        /*004e*/ 	.short	(.L_442 - .L_441)
.L_441:
        /*0050*/ 	.word	0x00000008
.L_442:


//--------------------- .nv.info._ZN5flash44flash_bwd_dq_dk_dv_loop_seqk_parallel_kernelI23Flash_bwd_kernel_traitsILi96ELi64ELi128ELi8ELi2ELi4ELi4ELb0ELb0EN7cutlass10bfloat16_tE19Flash_kernel_traitsILi96ELi64ELi128ELi8ES3_EELb0ELb1ELb0ELb0ELb0ELb1ELb1EEEvNS_16Flash_bwd_paramsE --------------------------
	.section	.nv.info._ZN5flash44flash_bwd_dq_dk_dv_loop_seqk_parallel_kernelI23Flash_bwd_kernel_traitsILi96ELi64ELi128ELi8ELi2ELi4ELi4ELb0ELb0EN7cutlass10bfloat16_tE19Flash_kernel_traitsILi96ELi64ELi128ELi8ES3_EELb0ELb1ELb0ELb0ELb0ELb1ELb1EEEvNS_16Flash_bwd_paramsE,"",@"SHT_CUDA_INFO"
	.sectionflags	@""
	.align	4


	//----- nvinfo : EIATTR_CUDA_API_VERSION
	.align		4
        /*0000*/ 	.byte	0x04, 0x37
        /*0002*/ 	.short	(.L_444 - .L_443)
.L_443:
        /*0004*/ 	.word	0x00000082


	//----- nvinfo : EIATTR_KPARAM_INFO
	.align		4
.L_444:
        /*0008*/ 	.byte	0x04, 0x17
        /*000a*/ 	.short	(.L_446 - .L_445)
.L_445:
        /*000c*/ 	.word	0x00000000
        /*0010*/ 	.short	0x0000
        /*0012*/ 	.short	0x0000
        /*0014*/ 	.byte	0x00, 0xf0, 0x01, 0x0a


	//----- nvinfo : EIATTR_SPARSE_MMA_MASK
	.align		4
.L_446:
        /*0018*/ 	.byte	0x03, 0x50
        /*001a*/ 	.short	0x0000


	//----- nvinfo : EIATTR_MAXREG_COUNT
	.align		4
        /*001c*/ 	.byte	0x03, 0x1b
        /*001e*/ 	.short	0x00ff


	//----- nvinfo : EIATTR_NUM_BARRIERS
	.align		4
        /*0020*/ 	.byte	0x02, 0x4c
        /*0022*/ 	.byte	0x01
	.zero		1


	//----- nvinfo : EIATTR_ANNOTATIONS
	.align		4
        /*0024*/ 	.byte	0x04, 0x55
        /*0026*/ 	.short	(.L_448 - .L_447)


	//   ....[0]....
.L_447:
        /*0028*/ 	.word	0x00000001
        /*002c*/ 	.byte	0xa0, 0x00, 0x00, 0x00, 0x01, 0x00, 0x00, 0x00, 0x60, 0x05, 0x00, 0x00, 0x01, 0x00, 0x00, 0x00
        /*003c*/ 	.byte	0x50, 0x1a, 0x00, 0x00, 0x01, 0x00, 0x00, 0x00, 0x20, 0x8a, 0x00, 0x00


	//----- nvinfo : EIATTR_MERCURY_ISA_VERSION
	.align		4
.L_448:
        /*0048*/ 	.byte	0x03, 0x5f
        /*004a*/ 	.short	0x0101


	//----- nvinfo : EIATTR_EXIT_INSTR_OFFSETS
	.align		4
        /*004c*/ 	.byte	0x04, 0x1c
        /*004e*/ 	.short	(.L_450 - .L_449)


	//   ....[0]....
.L_449:
        /*0050*/ 	.word	0x000000c0


	//   ....[1]....
        /*0054*/ 	.word	0x00008aa0


	//----- nvinfo : EIATTR_CRS_STACK_SIZE
	.align		4
.L_450:
        /*0058*/ 	.byte	0x04, 0x1e
        /*005a*/ 	.short	(.L_452 - .L_451)
.L_451:
        /*005c*/ 	.word	0x00000000


	//----- nvinfo : EIATTR_CBANK_PARAM_SIZE
	.align		4
.L_452:
        /*0060*/ 	.byte	0x03, 0x19
        /*0062*/ 	.short	0x0280


	//----- nvinfo : EIATTR_PARAM_CBANK
	.align		4
        /*0064*/ 	.byte	0x04, 0x0a
        /*0066*/ 	.short	(.L_454 - .L_453)
	.align		4
.L_453:
        /*0068*/ 	.word	index@(.nv.constant0._ZN5flash44flash_bwd_dq_dk_dv_loop_seqk_parallel_kernelI23Flash_bwd_kernel_traitsILi96ELi64ELi128ELi8ELi2ELi4ELi4ELb0ELb0EN7cutlass10bfloat16_tE19Flash_kernel_traitsILi96ELi64ELi128ELi8ES3_EELb0ELb1ELb0ELb0ELb0ELb1ELb1EEEvNS_16Flash_bwd_paramsE)
        /*006c*/ 	.short	0x0210
        /*006e*/ 	.short	0x0280


	//----- nvinfo : EIATTR_SW_WAR
	.align		4
.L_454:
        /*0070*/ 	.byte	0x04, 0x36
        /*0072*/ 	.short	(.L_456 - .L_455)
.L_455:
        /*0074*/ 	.word	0x00000008
.L_456:


//--------------------- .nv.info._ZN5flash44flash_bwd_dq_dk_dv_loop_seqk_parallel_kernelI23Flash_bwd_kernel_traitsILi96ELi64ELi128ELi8ELi2ELi4ELi4ELb0ELb0EN7cutlass10bfloat16_tE19Flash_kernel_traitsILi96ELi64ELi128ELi8ES3_EELb1ELb1ELb0ELb1ELb0ELb0ELb0EEEvNS_16Flash_bwd_paramsE --------------------------
	.section	.nv.info._ZN5flash44flash_bwd_dq_dk_dv_loop_seqk_parallel_kernelI23Flash_bwd_kernel_traitsILi96ELi64ELi128ELi8ELi2ELi4ELi4ELb0ELb0EN7cutlass10bfloat16_tE19Flash_kernel_traitsILi96ELi64ELi128ELi8ES3_EELb1ELb1ELb0ELb1ELb0ELb0ELb0EEEvNS_16Flash_bwd_paramsE,"",@"SHT_CUDA_INFO"
	.sectionflags	@""
	.align	4


	//----- nvinfo : EIATTR_CUDA_API_VERSION
	.align		4
        /*0000*/ 	.byte	0x04, 0x37
        /*0002*/ 	.short	(.L_458 - .L_457)
.L_457:
        /*0004*/ 	.word	0x00000082


	//----- nvinfo : EIATTR_KPARAM_INFO
	.align		4
.L_458:
        /*0008*/ 	.byte	0x04, 0x17
        /*000a*/ 	.short	(.L_460 - .L_459)
.L_459:
        /*000c*/ 	.word	0x00000000
        /*0010*/ 	.short	0x0000
        /*0012*/ 	.short	0x0000
        /*0014*/ 	.byte	0x00, 0xf0, 0x01, 0x0a


	//----- nvinfo : EIATTR_SPARSE_MMA_MASK
	.align		4
.L_460:
        /*0018*/ 	.byte	0x03, 0x50
        /*001a*/ 	.short	0x0000


	//----- nvinfo : EIATTR_MAXREG_COUNT
	.align		4
        /*001c*/ 	.byte	0x03, 0x1b
        /*001e*/ 	.short	0x00ff


	//----- nvinfo : EIATTR_NUM_BARRIERS
	.align		4
        /*0020*/ 	.byte	0x02, 0x4c
        /*0022*/ 	.byte	0x01
	.zero		1


	//----- nvinfo : EIATTR_MERCURY_ISA_VERSION
	.align		4
        /*0024*/ 	.byte	0x03, 0x5f
        /*0026*/ 	.short	0x0101


	//----- nvinfo : EIATTR_EXIT_INSTR_OFFSETS
	.align		4
        /*0028*/ 	.byte	0x04, 0x1c
        /*002a*/ 	.short	(.L_462 - .L_461)


	//   ....[0]....
.L_461:
        /*002c*/ 	.word	0x000000a0


	//   ....[1]....
        /*0030*/ 	.word	0x0000a5d0


	//----- nvinfo : EIATTR_CRS_STACK_SIZE
	.align		4
.L_462:
        /*0034*/ 	.byte	0x04, 0x1e
        /*0036*/ 	.short	(.L_464 - .L_463)
.L_463:
        /*0038*/ 	.word	0x00000000


	//----- nvinfo : EIATTR_CBANK_PARAM_SIZE
	.align		4
.L_464:
        /*003c*/ 	.byte	0x03, 0x19
        /*003e*/ 	.short	0x0280


	//----- nvinfo : EIATTR_PARAM_CBANK
	.align		4
        /*0040*/ 	.byte	0x04, 0x0a
        /*0042*/ 	.short	(.L_466 - .L_465)
	.align		4
.L_465:
        /*0044*/ 	.word	index@(.nv.constant0._ZN5flash44flash_bwd_dq_dk_dv_loop_seqk_parallel_kernelI23Flash_bwd_kernel_traitsILi96ELi64ELi128ELi8ELi2ELi4ELi4ELb0ELb0EN7cutlass10bfloat16_tE19Flash_kernel_traitsILi96ELi64ELi128ELi8ES3_EELb1ELb1ELb0ELb1ELb0ELb0ELb0EEEvNS_16Flash_bwd_paramsE)
        /*0048*/ 	.short	0x0210
        /*004a*/ 	.short	0x0280


	//----- nvinfo : EIATTR_SW_WAR
	.align		4
.L_466:
        /*004c*/ 	.byte	0x04, 0x36
        /*004e*/ 	.short	(.L_468 - .L_467)
.L_467:
        /*0050*/ 	.word	0x00000008
.L_468:


//--------------------- .nv.info._ZN5flash44flash_bwd_dq_dk_dv_loop_seqk_parallel_kernelI23Flash_bwd_kernel_traitsILi96ELi64ELi128ELi8ELi2ELi4ELi4ELb0ELb0EN7cutlass10bfloat16_tE19Flash_kernel_traitsILi96ELi64ELi128ELi8ES3_EELb0ELb1ELb0ELb1ELb0ELb0ELb1EEEvNS_16Flash_bwd_paramsE --------------------------
	.section	.nv.info._ZN5flash44flash_bwd_dq_dk_dv_loop_seqk_parallel_kernelI23Flash_bwd_kernel_traitsILi96ELi64ELi128ELi8ELi2ELi4ELi4ELb0ELb0EN7cutlass10bfloat16_tE19Flash_kernel_traitsILi96ELi64ELi128ELi8ES3_EELb0ELb1ELb0ELb1ELb0ELb0ELb1EEEvNS_16Flash_bwd_paramsE,"",@"SHT_CUDA_INFO"
	.sectionflags	@""
	.align	4


	//----- nvinfo : EIATTR_CUDA_API_VERSION
	.align		4
        /*0000*/ 	.byte	0x04, 0x37
        /*0002*/ 	.short	(.L_470 - .L_469)
.L_469:
        /*0004*/ 	.word	0x00000082


	//----- nvinfo : EIATTR_KPARAM_INFO
	.align		4
.L_470:
        /*0008*/ 	.byte	0x04, 0x17
        /*000a*/ 	.short	(.L_472 - .L_471)
.L_471:
        /*000c*/ 	.word	0x00000000
        /*0010*/ 	.short	0x0000
        /*0012*/ 	.short	0x0000
        /*0014*/ 	.byte	0x00, 0xf0, 0x01, 0x0a


	//----- nvinfo : EIATTR_SPARSE_MMA_MASK
	.align		4
.L_472:
        /*0018*/ 	.byte	0x03, 0x50
        /*001a*/ 	.short	0x0000


	//----- nvinfo : EIATTR_MAXREG_COUNT
	.align		4
        /*001c*/ 	.byte	0x03, 0x1b
        /*001e*/ 	.short	0x00ff


	//----- nvinfo : EIATTR_NUM_BARRIERS
	.align		4
        /*0020*/ 	.byte	0x02, 0x4c
        /*0022*/ 	.byte	0x01
	.zero		1


	//----- nvinfo : EIATTR_ANNOTATIONS
	.align		4
        /*0024*/ 	.byte	0x04, 0x55
        /*0026*/ 	.short	(.L_474 - .L_473)


	//   ....[0]....
.L_473:
        /* <DEDUP_REMOVED lines=12> */


	//----- nvinfo : EIATTR_MERCURY_ISA_VERSION
	.align		4
.L_474:
        /*00d0*/ 	.byte	0x03, 0x5f
        /*00d2*/ 	.short	0x0101


	//----- nvinfo : EIATTR_EXIT_INSTR_OFFSETS
	.align		4
        /*00d4*/ 	.byte	0x04, 0x1c
        /*00d6*/ 	.short	(.L_476 - .L_475)


	//   ....[0]....
.L_475:
        /*00d8*/ 	.word	0x000000c0


	//   ....[1]....
        /*00dc*/ 	.word	0x00009e30


	//----- nvinfo : EIATTR_CRS_STACK_SIZE
	.align		4
.L_476:
        /*00e0*/ 	.byte	0x04, 0x1e
        /*00e2*/ 	.short	(.L_478 - .L_477)
.L_477:
        /*00e4*/ 	.word	0x00000000


	//----- nvinfo : EIATTR_CBANK_PARAM_SIZE
	.align		4
.L_478:
        /*00e8*/ 	.byte	0x03, 0x19
        /*00ea*/ 	.short	0x0280


	//----- nvinfo : EIATTR_PARAM_CBANK
	.align		4
        /*00ec*/ 	.byte	0x04, 0x0a
        /*00ee*/ 	.short	(.L_480 - .L_479)
	.align		4
.L_479:
        /*00f0*/ 	.word	index@(.nv.constant0._ZN5flash44flash_bwd_dq_dk_dv_loop_seqk_parallel_kernelI23Flash_bwd_kernel_traitsILi96ELi64ELi128ELi8ELi2ELi4ELi4ELb0ELb0EN7cutlass10bfloat16_tE19Flash_kernel_traitsILi96ELi64ELi128ELi8ES3_EELb0ELb1ELb0ELb1ELb0ELb0ELb1EEEvNS_16Flash_bwd_paramsE)
        /*00f4*/ 	.short	0x0210
        /*00f6*/ 	.short	0x0280


	//----- nvinfo : EIATTR_SW_WAR
	.align		4
.L_480:
        /*00f8*/ 	.byte	0x04, 0x36
        /*00fa*/ 	.short	(.L_482 - .L_481)
.L_481:
        /*00fc*/ 	.word	0x00000008
.L_482:


//--------------------- .nv.info._ZN5flash25flash_bwd_dot_do_o_kernelILb0E23Flash_bwd_kernel_traitsILi96ELi64ELi128ELi8ELi2ELi4ELi4ELb0ELb0EN7cutlass10bfloat16_tE19Flash_kernel_traitsILi96ELi64ELi128ELi8ES3_EEEEvNS_16Flash_bwd_paramsE --------------------------
	.section	.nv.info._ZN5flash25flash_bwd_dot_do_o_kernelILb0E23Flash_bwd_kernel_traitsILi96ELi64ELi128ELi8ELi2ELi4ELi4ELb0ELb0EN7cutlass10bfloat16_tE19Flash_kernel_traitsILi96ELi64ELi128ELi8ES3_EEEEvNS_16Flash_bwd_paramsE,"",@"SHT_CUDA_INFO"
	.sectionflags	@""
	.align	4


	//----- nvinfo : EIATTR_CUDA_API_VERSION
	.align		4
        /*0000*/ 	.byte	0x04, 0x37
        /*0002*/ 	.short	(.L_484 - .L_483)
.L_483:
        /*0004*/ 	.word	0x00000082


	//----- nvinfo : EIATTR_KPARAM_INFO
	.align		4
.L_484:
        /*0008*/ 	.byte	0x04, 0x17
        /*000a*/ 	.short	(.L_486 - .L_485)
.L_485:
        /*000c*/ 	.word	0x00000000
        /*0010*/ 	.short	0x0000
        /*0012*/ 	.short	0x0000
        /*0014*/ 	.byte	0x00, 0xf0, 0x01, 0x0a


	//----- nvinfo : EIATTR_SPARSE_MMA_MASK
	.align		4
.L_486:
        /*0018*/ 	.byte	0x03, 0x50
        /*001a*/ 	.short	0x0000


	//----- nvinfo : EIATTR_MAXREG_COUNT
	.align		4
        /*001c*/ 	.byte	0x03, 0x1b
        /*001e*/ 	.short	0x00ff


	//----- nvinfo : EIATTR_MERCURY_ISA_VERSION
	.align		4
        /*0020*/ 	.byte	0x03, 0x5f
        /*0022*/ 	.short	0x0101


	//----- nvinfo : EIATTR_COOP_GROUP_MASK_REGIDS
	.align		4
        /*0024*/ 	.byte	0x04, 0x29
        /*0026*/ 	.short	(.L_488 - .L_487)


	//   ....[0]....
.L_487:
        /*0028*/ 	.word	0xffffffff


	//   ....[1]....
        /*002c*/ 	.word	0xffffffff


	//----- nvinfo : EIATTR_COOP_GROUP_INSTR_OFFSETS
	.align		4
.L_488:
        /*0030*/ 	.byte	0x04, 0x28
        /*0032*/ 	.short	(.L_490 - .L_489)


	//   ....[0]....
.L_489:
        /*0034*/ 	.word	0x00000dc0


	//   ....[1]....
        /*0038*/ 	.word	0x00000de0


	//----- nvinfo : EIATTR_EXIT_INSTR_OFFSETS
	.align		4
.L_490:
        /*003c*/ 	.byte	0x04, 0x1c
        /*003e*/ 	.short	(.L_492 - .L_491)


	//   ....[0]....
.L_491:
        /*0040*/ 	.word	0x00000130


	//   ....[1]....
        /*0044*/ 	.word	0x00000e10


	//   ....[2]....
        /*0048*/ 	.word	0x00000e80


	//----- nvinfo : EIATTR_CRS_STACK_SIZE
	.align		4
.L_492:
        /*004c*/ 	.byte	0x04, 0x1e
        /*004e*/ 	.short	(.L_494 - .L_493)
.L_493:
        /*0050*/ 	.word	0x00000000


	//----- nvinfo : EIATTR_CBANK_PARAM_SIZE
	.align		4
.L_494:
        /*0054*/ 	.byte	0x03, 0x19
        /*0056*/ 	.short	0x0280


	//----- nvinfo : EIATTR_PARAM_CBANK
	.align		4
        /*0058*/ 	.byte	0x04, 0x0a
        /*005a*/ 	.short	(.L_496 - .L_495)
	.align		4
.L_495:
        /*005c*/ 	.word	index@(.nv.constant0._ZN5flash25flash_bwd_dot_do_o_kernelILb0E23Flash_bwd_kernel_traitsILi96ELi64ELi128ELi8ELi2ELi4ELi4ELb0ELb0EN7cutlass10bfloat16_tE19Flash_kernel_traitsILi96ELi64ELi128ELi8ES3_EEEEvNS_16Flash_bwd_paramsE)
        /*0060*/ 	.short	0x0210
        /*0062*/ 	.short	0x0280


	//----- nvinfo : EIATTR_SW_WAR
	.align		4
.L_496:
        /*0064*/ 	.byte	0x04, 0x36
        /*0066*/ 	.short	(.L_498 - .L_497)
.L_497:
        /*0068*/ 	.word	0x00000008
.L_498:


//--------------------- .nv.info._ZN5flash25flash_bwd_dot_do_o_kernelILb1E23Flash_bwd_kernel_traitsILi96ELi64ELi128ELi8ELi2ELi4ELi4ELb0ELb0EN7cutlass10bfloat16_tE19Flash_kernel_traitsILi96ELi64ELi128ELi8ES3_EEEEvNS_16Flash_bwd_paramsE --------------------------
	.section	.nv.info._ZN5flash25flash_bwd_dot_do_o_kernelILb1E23Flash_bwd_kernel_traitsILi96ELi64ELi128ELi8ELi2ELi4ELi4ELb0ELb0EN7cutlass10bfloat16_tE19Flash_kernel_traitsILi96ELi64ELi128ELi8ES3_EEEEvNS_16Flash_bwd_paramsE,"",@"SHT_CUDA_INFO"
	.sectionflags	@""
	.align	4


	//----- nvinfo : EIATTR_CUDA_API_VERSION
	.align		4
        /*0000*/ 	.byte	0x04, 0x37
        /*0002*/ 	.short	(.L_500 - .L_499)
.L_499:
        /*0004*/ 	.word	0x00000082


	//----- nvinfo : EIATTR_KPARAM_INFO
	.align		4
.L_500:
        /*0008*/ 	.byte	0x04, 0x17
        /*000a*/ 	.short	(.L_502 - .L_501)
.L_501:
        /*000c*/ 	.word	0x00000000
        /*0010*/ 	.short	0x0000
        /*0012*/ 	.short	0x0000
        /*0014*/ 	.byte	0x00, 0xf0, 0x01, 0x0a


	//----- nvinfo : EIATTR_SPARSE_MMA_MASK
	.align		4
.L_502:
        /*0018*/ 	.byte	0x03, 0x50
        /*001a*/ 	.short	0x0000


	//----- nvinfo : EIATTR_MAXREG_COUNT
	.align		4
        /*001c*/ 	.byte	0x03, 0x1b
        /*001e*/ 	.short	0x00ff


	//----- nvinfo : EIATTR_MERCURY_ISA_VERSION
	.align		4
        /*0020*/ 	.byte	0x03, 0x5f
        /*0022*/ 	.short	0x0101


	//----- nvinfo : EIATTR_COOP_GROUP_MASK_REGIDS
	.align		4
        /*0024*/ 	.byte	0x04, 0x29
        /*0026*/ 	.short	(.L_504 - .L_503)


	//   ....[0]....
.L_503:
        /*0028*/ 	.word	0xffffffff


	//   ....[1]....
        /*002c*/ 	.word	0xffffffff


	//----- nvinfo : EIATTR_COOP_GROUP_INSTR_OFFSETS
	.align		4
.L_504:
        /*0030*/ 	.byte	0x04, 0x28
        /*0032*/ 	.short	(.L_506 - .L_505)


	//   ....[0]....
.L_505:
        /*0034*/ 	.word	0x000010e0


	//   ....[1]....
        /*0038*/ 	.word	0x00001130


	//----- nvinfo : EIATTR_EXIT_INSTR_OFFSETS
	.align		4
.L_506:
        /*003c*/ 	.byte	0x04, 0x1c
        /*003e*/ 	.short	(.L_508 - .L_507)


	//   ....[0]....
.L_507:
        /*0040*/ 	.word	0x00000130


	//   ....[1]....
        /*0044*/ 	.word	0x000011e0


	//----- nvinfo : EIATTR_CRS_STACK_SIZE
	.align		4
.L_508:
        /*0048*/ 	.byte	0x04, 0x1e
        /*004a*/ 	.short	(.L_510 - .L_509)
.L_509:
        /*004c*/ 	.word	0x00000000


	//----- nvinfo : EIATTR_CBANK_PARAM_SIZE
	.align		4
.L_510:
        /*0050*/ 	.byte	0x03, 0x19
        /*0052*/ 	.short	0x0280


	//----- nvinfo : EIATTR_PARAM_CBANK
	.align		4
        /*0054*/ 	.byte	0x04, 0x0a
        /*0056*/ 	.short	(.L_512 - .L_511)
	.align		4
.L_511:
        /*0058*/ 	.word	index@(.nv.constant0._ZN5flash25flash_bwd_dot_do_o_kernelILb1E23Flash_bwd_kernel_traitsILi96ELi64ELi128ELi8ELi2ELi4ELi4ELb0ELb0EN7cutlass10bfloat16_tE19Flash_kernel_traitsILi96ELi64ELi128ELi8ES3_EEEEvNS_16Flash_bwd_paramsE)
        /*005c*/ 	.short	0x0210
        /*005e*/ 	.short	0x0280


	//----- nvinfo : EIATTR_SW_WAR
	.align		4
.L_512:
        /*0060*/ 	.byte	0x04, 0x36
        /*0062*/ 	.short	(.L_514 - .L_513)
.L_513:
        /*0064*/ 	.word	0x00000008
.L_514:


//--------------------- .nv.callgraph             --------------------------
	.section	.nv.callgraph,"",@"SHT_CUDA_CALLGRAPH"
	.align	4
	.sectionentsize	8
	.align		4
        /*0000*/ 	.word	0x00000000
	.align		4
        /*0004*/ 	.word	0xffffffff
	.align		4
        /*0008*/ 	.word	0x00000000
	.align		4
        /*000c*/ 	.word	0xfffffffe
	.align		4
        /*0010*/ 	.word	0x00000000
	.align		4
        /*0014*/ 	.word	0xfffffffd
	.align		4
        /*0018*/ 	.word	0x00000000
	.align		4
        /*001c*/ 	.word	0xfffffffc


//--------------------- .nv.constant4             --------------------------
	.section	.nv.constant4,"a",@progbits
	.align	8
	.align		8
.nv.constant4:
        /*0000*/ 	.dword	_ZN72_INTERNAL_aa30c436_36_flash_bwd_hdim96_bf16_causal_sm80_cu_4022bc09_31774cuda3std3__45__cpo5beginE
	.align		8
        /*0008*/ 	.dword	_ZN72_INTERNAL_aa30c436_36_flash_bwd_hdim96_bf16_causal_sm80_cu_4022bc09_31774cuda3std3__45__cpo3endE
	.align		8
        /*0010*/ 	.dword	_ZN72_INTERNAL_aa30c436_36_flash_bwd_hdim96_bf16_causal_sm80_cu_4022bc09_31774cuda3std3__45__cpo6cbeginE
	.align		8
        /*0018*/ 	.dword	_ZN72_INTERNAL_aa30c436_36_flash_bwd_hdim96_bf16_causal_sm80_cu_4022bc09_31774cuda3std3__45__cpo4cendE
	.align		8
        /*0020*/ 	.dword	_ZN72_INTERNAL_aa30c436_36_flash_bwd_hdim96_bf16_causal_sm80_cu_4022bc09_31774cuda3std3__474_GLOBAL__N__aa30c436_36_flash_bwd_hdim96_bf16_causal_sm80_cu_4022bc09_31776ignoreE
	.align		8
        /*0028*/ 	.dword	_ZN72_INTERNAL_aa30c436_36_flash_bwd_hdim96_bf16_causal_sm80_cu_4022bc09_31774cuda3std3__419piecewise_constructE
	.align		8
        /*0030*/ 	.dword	_ZN72_INTERNAL_aa30c436_36_flash_bwd_hdim96_bf16_causal_sm80_cu_4022bc09_31774cuda3std3__48in_placeE
	.align		8
        /*0038*/ 	.dword	_ZN72_INTERNAL_aa30c436_36_flash_bwd_hdim96_bf16_causal_sm80_cu_4022bc09_31774cuda3std6ranges3__45__cpo4swapE
	.align		8
        /*0040*/ 	.dword	_ZN72_INTERNAL_aa30c436_36_flash_bwd_hdim96_bf16_causal_sm80_cu_4022bc09_31774cuda3std6ranges3__45__cpo9iter_moveE
	.align		8
        /*0048*/ 	.dword	_ZN72_INTERNAL_aa30c436_36_flash_bwd_hdim96_bf16_causal_sm80_cu_4022bc09_31774cute7productE
	.align		8
        /*0050*/ 	.dword	_ZN72_INTERNAL_aa30c436_36_flash_bwd_hdim96_bf16_causal_sm80_cu_4022bc09_31774cute1_E


//--------------------- .text._ZN5flash44flash_bwd_dq_dk_dv_loop_seqk_parallel_kernelI23Flash_bwd_kernel_traitsILi96ELi64ELi128ELi8ELi2ELi4ELi4ELb1ELb0EN7cutlass10bfloat16_tE19Flash_kernel_traitsILi96ELi64ELi128ELi8ES3_EELb0ELb1ELb0ELb0ELb0ELb0ELb0EEEvNS_16Flash_bwd_paramsE --------------------------
	.section	.text._ZN5flash44flash_bwd_dq_dk_dv_loop_seqk_parallel_kernelI23Flash_bwd_kernel_traitsILi96ELi64ELi128ELi8ELi2ELi4ELi4ELb1ELb0EN7cutlass10bfloat16_tE19Flash_kernel_traitsILi96ELi64ELi128ELi8ES3_EELb0ELb1ELb0ELb0ELb0ELb0ELb0EEEvNS_16Flash_bwd_paramsE,"ax",@progbits
	.align	128
        .global         _ZN5flash44flash_bwd_dq_dk_dv_loop_seqk_parallel_kernelI23Flash_bwd_kernel_traitsILi96ELi64ELi128ELi8ELi2ELi4ELi4ELb1ELb0EN7cutlass10bfloat16_tE19Flash_kernel_traitsILi96ELi64ELi128ELi8ES3_EELb0ELb1ELb0ELb0ELb0ELb0ELb0EEEvNS_16Flash_bwd_paramsE
        .type           _ZN5flash44flash_bwd_dq_dk_dv_loop_seqk_parallel_kernelI23Flash_bwd_kernel_traitsILi96ELi64ELi128ELi8ELi2ELi4ELi4ELb1ELb0EN7cutlass10bfloat16_tE19Flash_kernel_traitsILi96ELi64ELi128ELi8ES3_EELb0ELb1ELb0ELb0ELb0ELb0ELb0EEEvNS_16Flash_bwd_paramsE,@function
        .size           _ZN5flash44flash_bwd_dq_dk_dv_loop_seqk_parallel_kernelI23Flash_bwd_kernel_traitsILi96ELi64ELi128ELi8ELi2ELi4ELi4ELb1ELb0EN7cutlass10bfloat16_tE19Flash_kernel_traitsILi96ELi64ELi128ELi8ES3_EELb0ELb1ELb0ELb0ELb0ELb0ELb0EEEvNS_16Flash_bwd_paramsE,(.L_x_668 - _ZN5flash44flash_bwd_dq_dk_dv_loop_seqk_parallel_kernelI23Flash_bwd_kernel_traitsILi96ELi64ELi128ELi8ELi2ELi4ELi4ELb1ELb0EN7cutlass10bfloat16_tE19Flash_kernel_traitsILi96ELi64ELi128ELi8ES3_EELb0ELb1ELb0ELb0ELb0ELb0ELb0EEEvNS_16Flash_bwd_paramsE)
        .other          _ZN5flash44flash_bwd_dq_dk_dv_loop_seqk_parallel_kernelI23Flash_bwd_kernel_traitsILi96ELi64ELi128ELi8ELi2ELi4ELi4ELb1ELb0EN7cutlass10bfloat16_tE19Flash_kernel_traitsILi96ELi64ELi128ELi8ES3_EELb0ELb1ELb0ELb0ELb0ELb0ELb0EEEvNS_16Flash_bwd_paramsE,@"STO_CUDA_ENTRY STV_DEFAULT"
_ZN5flash44flash_bwd_dq_dk_dv_loop_seqk_parallel_kernelI23Flash_bwd_kernel_traitsILi96ELi64ELi128ELi8ELi2ELi4ELi4ELb1ELb0EN7cutlass10bfloat16_tE19Flash_kernel_traitsILi96ELi64ELi128ELi8ES3_EELb0ELb1ELb0ELb0ELb0ELb0ELb0EEEvNS_16Flash_bwd_paramsE:
.text._ZN5flash44flash_bwd_dq_dk_dv_loop_seqk_parallel_kernelI23Flash_bwd_kernel_traitsILi96ELi64ELi128ELi8ELi2ELi4ELi4ELb1ELb0EN7cutlass10bfloat16_tE19Flash_kernel_traitsILi96ELi64ELi128ELi8ES3_EELb0ELb1ELb0ELb0ELb0ELb0ELb0EEEvNS_16Flash_bwd_paramsE:
[----:B------:R-:W1:Y:S08]  /*0000*/  LDC R1, c[0x0][0x28] ;  /* 0x00000a00ff017b82 */ /* 0x000e700000000800 */
[----:B------:R-:W2:Y:S01]  /*0010*/  S2UR UR38, SR_CTAID.X ;  /* 0x00000000002679c3 */ /* 0x000ea20000002500 */
[----:B------:R-:W-:Y:S01]  /*0020*/  ULDC UR4, c[0x0][0x2c8] ;  /* 0x0000b20000047ab9 */ /* 0x000fe20000000800 */
[----:B-1----:R-:W-:Y:S01]  /*0030*/  VIADD R1, R1, 0xffffffb8 ;  /* 0xffffffb801017836 */ /* 0x002fe20000000000 */
[----:B------:R-:W-:-:S04]  /*0040*/  UIADD3 UR5, UR4, 0x7f, URZ ;  /* 0x0000007f04057890 */ /* 0x000fc8000fffe03f */
[----:B------:R-:W-:-:S04]  /*0050*/  USHF.R.S32.HI UR4, URZ, 0x1f, UR5 ;  /* 0x0000001f3f047899 */ /* 0x000fc80008011405 */
[----:B------:R-:W-:-:S04]  /*0060*/  ULEA.HI UR4, UR4, UR5, URZ, 0x7 ;  /* 0x0000000504047291 */ /* 0x000fc8000f8f383f */
[----:B------:R-:W-:-:S06]  /*0070*/  USHF.R.S32.HI UR6, URZ, 0x7, UR4 ;  /* 0x000000073f067899 */ /* 0x000fcc0008011404 */
[----:B------:R-:W-:Y:S01]  /*0080*/  MOV R0, UR6 ;  /* 0x0000000600007c02 */ /* 0x000fe20008000f00 */
[----:B--2---:R-:W-:-:S04]  /*0090*/  UISETP.GE.AND UP0, UPT, UR38, UR6, UPT ;  /* 0x000000062600728c */ /* 0x004fc8000bf06270 */
[----:B------:R1:W-:Y:S02]  /*00a0*/  STL [R1+0x40], R0 ;  /* 0x0000400001007387 */ /* 0x0003e40000100800 */
[----:B------:R-:W-:-:S13]  /*00b0*/  PLOP3.LUT P0, PT, PT, PT, UP0, 0x80, 0x0 ;  /* 0x000000000000781c */ /* 0x000fda0003f0f008 */
[----:B------:R-:W-:Y:S05]  /*00c0*/  @P0 EXIT ;  /* 0x000000000000094d */ /* 0x000fea0003800000 */
[----:B------:R-:W2:Y:S01]  /*00d0*/  S2R R20, SR_TID.X ;  /* 0x0000000000147919 */ /* 0x000ea20000002100 */
[----:B------:R-:W3:Y:S01]  /*00e0*/  S2UR UR4, SR_CgaCtaId ;  /* 0x00000000000479c3 */ /* 0x000ee20000008800 */
[----:B------:R-:W-:Y:S01]  /*00f0*/  UMOV UR5, 0x400 ;  /* 0x0000040000057882 */ /* 0x000fe20000000000 */
[----:B------:R-:W-:Y:S01]  /*0100*/  IMAD.MOV.U32 R228, RZ, RZ, 0x20 ;  /* 0x00000020ffe47424 */ /* 0x000fe200078e00ff */
[----:B------:R-:W-:Y:S01]  /*0110*/  UMOV UR60, 0xffffd000 ;  /* 0xffffd000003c7882 */ /* 0x000fe20000000000 */
[----:B------:R-:W-:Y:S02]  /*0120*/  IMAD.MOV.U32 R232, RZ, RZ, -0x10 ;  /* 0xfffffff0ffe87424 */ /* 0x000fe400078e00ff */
[----:B------:R-:W-:Y:S02]  /*0130*/  IMAD.MOV.U32 R226, RZ, RZ, -0x40 ;  /* 0xffffffc0ffe27424 */ /* 0x000fe400078e00ff */
[----:B------:R-:W4:Y:S08]  /*0140*/  S2UR UR56, SR_CTAID.Z ;  /* 0x00000000003879c3 */ /* 0x000f300000002700 */
[----:B------:R-:W5:Y:S01]  /*0150*/  S2UR UR46, SR_CTAID.Y ;  /* 0x00000000002e79c3 */ /* 0x000f620000002600 */
[----:B---3--:R-:W-:Y:S01]  /*0160*/  ULEA UR4, UR4, UR5, 0x18 ;  /* 0x0000000504047291 */ /* 0x008fe2000f8ec03f */
[----:B--2---:R-:W-:Y:S01]  /*0170*/  SHF.R.S32.HI R21, RZ, 0x1f, R20 ;  /* 0x0000001fff157819 */ /* 0x004fe20000011414 */
[----:B----4-:R-:W-:-:S03]  /*0180*/  USHF.R.S32.HI UR5, URZ, 0x1f, UR56 ;  /* 0x0000001f3f057899 */ /* 0x010fc60008011438 */
[CC--:B------:R-:W-:Y:S02]  /*0190*/  LEA.HI R10, R21.reuse, R20.reuse, RZ, 0x4 ;  /* 0x00000014150a7211 */ /* 0x0c0fe400078f20ff */
[CC--:B------:R-:W-:Y:S02]  /*01a0*/  LEA.HI R4, R21.reuse, R20.reuse, RZ, 0x2 ;  /* 0x0000001415047211 */ /* 0x0c0fe400078f10ff */
[----:B------:R-:W-:Y:S01]  /*01b0*/  LEA.HI R17, R21, R20, RZ, 0x3 ;  /* 0x0000001415117211 */ /* 0x000fe200078f18ff */
[----:B-----5:R-:W-:Y:S01]  /*01c0*/  USHF.L.U32 UR6, UR46, 0x7, URZ ;  /* 0x000000072e067899 */ /* 0x020fe2000800063f */
[----:B------:R-:W-:Y:S02]  /*01d0*/  SHF.R.S32.HI R8, RZ, 0x4, R10 ;  /* 0x00000004ff087819 */ /* 0x000fe4000001140a */
[----:B------:R-:W-:Y:S02]  /*01e0*/  LOP3.LUT R5, R4, 0xfffffffc, RZ, 0xc0, !PT ;  /* 0xfffffffc04057812 */ /* 0x000fe400078ec0ff */
[----:B------:R-:W-:-:S02]  /*01f0*/  SHF.R.S32.HI R3, RZ, 0x3, R17 ;  /* 0x00000003ff037819 */ /* 0x000fc40000011411 */
[----:B------:R-:W-:Y:S01]  /*0200*/  LEA.HI R7, R10, R8, RZ, 0x1 ;  /* 0x000000080a077211 */ /* 0x000fe200078f08ff */
[----:B------:R-:W-:Y:S01]  /*0210*/  IMAD.IADD R18, R20, 0x1, -R5 ;  /* 0x0000000114127824 */ /* 0x000fe200078e0a05 */
[--C-:B-1----:R-:W-:Y:S01]  /*0220*/  SHF.R.S32.HI R0, RZ, 0x2, R4.reuse ;  /* 0x00000002ff007819 */ /* 0x102fe20000011404 */
[----:B------:R-:W-:Y:S01]  /*0230*/  IMAD.SHL.U32 R3, R3, 0x40, RZ ;  /* 0x0000004003037824 */ /* 0x000fe200078e00ff */
[----:B------:R-:W-:Y:S01]  /*0240*/  SHF.R.S32.HI R2, RZ, 0x1f, R4 ;  /* 0x0000001fff027819 */ /* 0x000fe20000011404 */
[----:B------:R-:W-:Y:S01]  /*0250*/  IMAD.SHL.U32 R250, R18, 0x8, RZ ;  /* 0x0000000812fa7824 */ /* 0x000fe200078e00ff */
[----:B------:R-:W-:Y:S02]  /*0260*/  LOP3.LUT R5, R7, 0xfffffffe, RZ, 0xc0, !PT ;  /* 0xfffffffe07057812 */ /* 0x000fe400078ec0ff */
[-C--:B------:R-:W-:Y:S02]  /*0270*/  LEA.HI R6, R4, R0.reuse, RZ, 0x1 ;  /* 0x0000000004067211 */ /* 0x080fe400078f08ff */
[----:B------:R-:W-:Y:S01]  /*0280*/  LEA.HI R4, R2, R0, RZ, 0x3 ;  /* 0x0000000002047211 */ /* 0x000fe200078f18ff */
[----:B------:R-:W-:Y:S01]  /*0290*/  IMAD.IADD R15, R8, 0x1, -R5 ;  /* 0x00000001080f7824 */ /* 0x000fe200078e0a05 */
[----:B------:R-:W-:-:S02]  /*02a0*/  LOP3.LUT R2, R3, 0xc0, RZ, 0xc0, !PT ;  /* 0x000000c003027812 */ /* 0x000fc400078ec0ff */
[----:B------:R-:W-:Y:S02]  /*02b0*/  LOP3.LUT R5, R6, 0x7fffffe, RZ, 0xc0, !PT ;  /* 0x07fffffe06057812 */ /* 0x000fe400078ec0ff */
[----:B------:R-:W-:Y:S02]  /*02c0*/  LOP3.LUT R3, R4, 0xfffffff8, RZ, 0xc0, !PT ;  /* 0xfffffff804037812 */ /* 0x000fe400078ec0ff */
[----:B------:R-:W-:Y:S01]  /*02d0*/  LOP3.LUT R4, R2, 0x18, R250, 0xf8, !PT ;  /* 0x0000001802047812 */ /* 0x000fe200078ef8fa */
[C---:B------:R-:W-:Y:S01]  /*02e0*/  IMAD.IADD R11, R0.reuse, 0x1, -R5 ;  /* 0x00000001000b7824 */ /* 0x040fe200078e0a05 */
[----:B------:R-:W-:Y:S01]  /*02f0*/  SHF.R.U32.HI R2, RZ, 0x3, R2 ;  /* 0x00000003ff027819 */ /* 0x000fe20000011602 */
[----:B------:R-:W-:Y:S01]  /*0300*/  IMAD.IADD R9, R0, 0x1, -R3 ;  /* 0x0000000100097824 */ /* 0x000fe200078e0a03 */
[----:B------:R-:W-:Y:S02]  /*0310*/  LOP3.LUT R0, R10, 0xfffffff0, RZ, 0xc0, !PT ;  /* 0xfffffff00a007812 */ /* 0x000fe400078ec0ff */
[----:B------:R-:W-:-:S02]  /*0320*/  LOP3.LUT R5, R17, 0xfffffff8, RZ, 0xc0, !PT ;  /* 0xfffffff811057812 */ /* 0x000fc400078ec0ff */
[----:B------:R-:W-:Y:S01]  /*0330*/  LOP3.LUT R10, R4, R2, RZ, 0x3c, !PT ;  /* 0x00000002040a7212 */ /* 0x000fe200078e3cff */
[C---:B------:R-:W-:Y:S01]  /*0340*/  IMAD.IADD R0, R20.reuse, 0x1, -R0 ;  /* 0x0000000114007824 */ /* 0x040fe200078e0a00 */
[CC--:B------:R-:W-:Y:S01]  /*0350*/  LEA.HI R3, R21.reuse, R20.reuse, RZ, 0x6 ;  /* 0x0000001415037211 */ /* 0x0c0fe200078f30ff */
[----:B------:R-:W-:Y:S01]  /*0360*/  IMAD.IADD R2, R20, 0x1, -R5 ;  /* 0x0000000114027824 */ /* 0x000fe200078e0a05 */
[----:B------:R-:W-:Y:S02]  /*0370*/  LEA.HI R19, R21, R20, RZ, 0x5 ;  /* 0x0000001415137211 */ /* 0x000fe400078f28ff */
[----:B------:R-:W-:Y:S02]  /*0380*/  SHF.R.S32.HI R5, RZ, 0x1f, R0 ;  /* 0x0000001fff057819 */ /* 0x000fe40000011400 */
[----:B------:R-:W-:Y:S02]  /*0390*/  SHF.R.S32.HI R12, RZ, 0x6, R3 ;  /* 0x00000006ff0c7819 */ /* 0x000fe40000011403 */
[----:B------:R-:W-:-:S02]  /*03a0*/  LEA.HI R4, R2, R2, RZ, 0x1 ;  /* 0x0000000202047211 */ /* 0x000fc400078f08ff */
[-C--:B------:R-:W-:Y:S02]  /*03b0*/  LEA.HI R3, R0, R0.reuse, RZ, 0x1 ;  /* 0x0000000000037211 */ /* 0x080fe400078f08ff */
[----:B------:R-:W-:Y:S02]  /*03c0*/  LEA.HI R13, R5, R0, RZ, 0x3 ;  /* 0x00000000050d7211 */ /* 0x000fe400078f18ff */
[----:B------:R-:W-:Y:S02]  /*03d0*/  LOP3.LUT R5, R4, 0x3fffffe, RZ, 0xc0, !PT ;  /* 0x03fffffe04057812 */ /* 0x000fe400078ec0ff */
[----:B------:R-:W-:Y:S02]  /*03e0*/  LOP3.LUT R6, R3, 0x7fffffe, RZ, 0xc0, !PT ;  /* 0x07fffffe03067812 */ /* 0x000fe400078ec0ff */
[----:B------:R-:W-:Y:S01]  /*03f0*/  SHF.R.S32.HI R24, RZ, 0x5, R19 ;  /* 0x00000005ff187819 */ /* 0x000fe20000011413 */
[----:B------:R-:W-:Y:S01]  /*0400*/  IMAD.IADD R8, R2, 0x1, -R5 ;  /* 0x0000000102087824 */ /* 0x000fe200078e0a05 */
[----:B------:R-:W-:Y:S01]  /*0410*/  LOP3.LUT R7, R13, 0xfffffff8, RZ, 0xc0, !PT ;  /* 0xfffffff80d077812 */ /* 0x000fe200078ec0ff */
[----:B------:R-:W-:Y:S01]  /*0420*/  IMAD.IADD R22, R0, 0x1, -R6 ;  /* 0x0000000100167824 */ /* 0x000fe200078e0a06 */
[----:B------:R-:W-:Y:S01]  /*0430*/  SHF.R.S32.HI R14, RZ, 0x1f, R19 ;  /* 0x0000001fff0e7819 */ /* 0x000fe20000011413 */
[----:B------:R-:W-:Y:S01]  /*0440*/  IMAD R5, R12, 0x4, R15 ;  /* 0x000000040c057824 */ /* 0x000fe200078e020f */
[----:B------:R-:W-:Y:S01]  /*0450*/  LOP3.LUT P2, RZ, R9, 0x2, RZ, 0xc0, !PT ;  /* 0x0000000209ff7812 */ /* 0x000fe2000784c0ff */
[----:B------:R-:W-:Y:S01]  /*0460*/  IMAD.IADD R16, R0, 0x1, -R7 ;  /* 0x0000000100107824 */ /* 0x000fe200078e0a07 */
[----:B------:R-:W-:Y:S01]  /*0470*/  LEA.HI R0, R14, R24, RZ, 0x2 ;  /* 0x000000180e007211 */ /* 0x000fe200078f10ff */
[----:B------:R-:W-:-:S02]  /*0480*/  IMAD R6, R24, 0x8, R11 ;  /* 0x0000000818067824 */ /* 0x000fc400078e020b */
[----:B------:R-:W-:Y:S01]  /*0490*/  IMAD R23, R5, 0x8, R8 ;  /* 0x0000000805177824 */ /* 0x000fe200078e0208 */
[----:B------:R-:W-:Y:S01]  /*04a0*/  LOP3.LUT R5, R0, 0xfffffffc, RZ, 0xc0, !PT ;  /* 0xfffffffc00057812 */ /* 0x000fe200078ec0ff */
[----:B------:R-:W-:Y:S01]  /*04b0*/  IMAD.U32 R6, R6, 0x20, R10 ;  /* 0x0000002006067824 */ /* 0x000fe200078e000a */
[----:B------:R-:W-:Y:S01]  /*04c0*/  SHF.R.S32.HI R0, RZ, 0x1, R4 ;  /* 0x00000001ff007819 */ /* 0x000fe20000011404 */
[----:B------:R-:W-:Y:S01]  /*04d0*/  IMAD.SHL.U32 R2, R2, 0x40, RZ ;  /* 0x0000004002027824 */ /* 0x000fe200078e00ff */
[----:B------:R-:W-:Y:S02]  /*04e0*/  SHF.R.S32.HI R4, RZ, 0x1f, R3 ;  /* 0x0000001fff047819 */ /* 0x000fe40000011403 */
[----:B------:R1:W-:Y:S01]  /*04f0*/  STL [R1+0x14], R6 ;  /* 0x0000140601007387 */ /* 0x0003e20000100800 */
[C---:B------:R-:W-:Y:S01]  /*0500*/  LOP3.LUT P4, RZ, R0.reuse, 0x2, RZ, 0xc0, !PT ;  /* 0x0000000200ff7812 */ /* 0x040fe2000788c0ff */
[----:B------:R-:W-:Y:S01]  /*0510*/  IMAD.SHL.U32 R0, R0, 0x40, RZ ;  /* 0x0000004000007824 */ /* 0x000fe200078e00ff */
[----:B------:R-:W-:-:S02]  /*0520*/  LOP3.LUT R8, R2, 0x1c0, RZ, 0xc0, !PT ;  /* 0x000001c002087812 */ /* 0x000fc400078ec0ff */
[C---:B------:R-:W-:Y:S02]  /*0530*/  LOP3.LUT R2, R9.reuse, 0x1, RZ, 0xc0, !PT ;  /* 0x0000000109027812 */ /* 0x040fe400078ec0ff */
[----:B------:R-:W-:Y:S02]  /*0540*/  LOP3.LUT R0, R0, 0xc0, RZ, 0xc0, !PT ;  /* 0x000000c000007812 */ /* 0x000fe400078ec0ff */
[----:B------:R-:W-:Y:S02]  /*0550*/  ISETP.NE.U32.AND P3, PT, R2, 0x1, PT ;  /* 0x000000010200780c */ /* 0x000fe40003f65070 */
[----:B------:R-:W-:Y:S02]  /*0560*/  LEA.HI R10, R9, R9, RZ, 0x1 ;  /* 0x00000009090a7211 */ /* 0x000fe400078f08ff */
[C---:B------:R-:W-:Y:S02]  /*0570*/  LOP3.LUT P5, RZ, R16.reuse, 0x2, RZ, 0xc0, !PT ;  /* 0x0000000210ff7812 */ /* 0x040fe400078ac0ff */
[----:B------:R-:W-:-:S02]  /*0580*/  LOP3.LUT P6, RZ, R16, 0x4, RZ, 0xc0, !PT ;  /* 0x0000000410ff7812 */ /* 0x000fc400078cc0ff */
[----:B------:R-:W-:Y:S02]  /*0590*/  SEL R225, R228, 0xffffffe0, !P5 ;  /* 0xffffffe0e4e17807 */ /* 0x000fe40006800000 */
[----:B------:R-:W-:Y:S02]  /*05a0*/  SEL R232, R232, 0x10, !P3 ;  /* 0x00000010e8e87807 */ /* 0x000fe40005800000 */
[----:B------:R-:W-:Y:S02]  /*05b0*/  SEL R226, R226, 0x40, P6 ;  /* 0x00000040e2e27807 */ /* 0x000fe40003000000 */
[----:B------:R-:W-:Y:S01]  /*05c0*/  SEL R223, R228, 0xffffffe0, !P4 ;  /* 0xffffffe0e4df7807 */ /* 0x000fe20006000000 */
[----:B-1----:R-:W-:Y:S01]  /*05d0*/  IMAD.IADD R6, R24, 0x1, -R5 ;  /* 0x0000000118067824 */ /* 0x002fe200078e0a05 */
[----:B------:R-:W-:-:S03]  /*05e0*/  SHF.R.S32.HI R5, RZ, 0x1, R3 ;  /* 0x00000001ff057819 */ /* 0x000fc60000011403 */
[----:B------:R-:W-:Y:S01]  /*05f0*/  IMAD.SHL.U32 R3, R6, 0x10, RZ ;  /* 0x0000001006037824 */ /* 0x000fe200078e00ff */
[----:B------:R-:W-:-:S04]  /*0600*/  LEA.HI R4, R4, R5, RZ, 0x2 ;  /* 0x0000000504047211 */ /* 0x000fc800078f10ff */
[----:B------:R-:W-:Y:S02]  /*0610*/  LOP3.LUT R2, R8, 0x30, R3, 0xf8, !PT ;  /* 0x0000003008027812 */ /* 0x000fe400078ef803 */
[----:B------:R-:W-:Y:S02]  /*0620*/  LOP3.LUT R3, R4, 0xfffffffc, RZ, 0xc0, !PT ;  /* 0xfffffffc04037812 */ /* 0x000fe400078ec0ff */
[----:B------:R-:W-:Y:S02]  /*0630*/  LOP3.LUT R4, R0, 0x8, R17, 0xf8, !PT ;  /* 0x0000000800047812 */ /* 0x000fe400078ef811 */
[----:B------:R-:W-:Y:S01]  /*0640*/  SHF.R.U32.HI R0, RZ, 0x3, R0 ;  /* 0x00000003ff007819 */ /* 0x000fe20000011600 */
[----:B------:R-:W-:Y:S01]  /*0650*/  IMAD.IADD R14, R5, 0x1, -R3 ;  /* 0x00000001050e7824 */ /* 0x000fe200078e0a03 */
[----:B------:R-:W-:Y:S01]  /*0660*/  LOP3.LUT R17, R2, 0x8, R17, 0xf8, !PT ;  /* 0x0000000802117812 */ /* 0x000fe200078ef811 */
[----:B------:R-:W-:Y:S01]  /*0670*/  IMAD.SHL.U32 R5, R18, 0x2, RZ ;  /* 0x0000000212057824 */ /* 0x000fe200078e00ff */
[----:B------:R-:W-:Y:S01]  /*0680*/  LOP3.LUT R222, R4, R0, RZ, 0x3c, !PT ;  /* 0x0000000004de7212 */ /* 0x000fe200078e3cff */
[----:B------:R-:W-:Y:S01]  /*0690*/  IMAD.SHL.U32 R4, R12, 0x20, RZ ;  /* 0x000000200c047824 */ /* 0x000fe200078e00ff */
[----:B------:R-:W-:-:S02]  /*06a0*/  LOP3.LUT R3, R19, 0xffffffe0, RZ, 0xc0, !PT ;  /* 0xffffffe013037812 */ /* 0x000fc400078ec0ff */
[----:B------:R-:W-:Y:S01]  /*06b0*/  LEA.HI R0, R21, R20, RZ, 0x7 ;  /* 0x0000001415007211 */ /* 0x000fe200078f38ff */
[----:B------:R-:W-:Y:S01]  /*06c0*/  IMAD.U32 R222, R23, 0x20, R222 ;  /* 0x0000002017de7824 */ /* 0x000fe200078e00de */
[----:B------:R-:W-:Y:S01]  /*06d0*/  LEA.HI R2, R19, R24, RZ, 0x1 ;  /* 0x0000001813027211 */ /* 0x000fe200078f08ff */
[C---:B------:R-:W-:Y:S01]  /*06e0*/  IMAD.IADD R11, R20.reuse, 0x1, -R3 ;  /* 0x00000001140b7824 */ /* 0x040fe200078e0a03 */
[----:B------:R-:W-:Y:S01]  /*06f0*/  SHF.R.S32.HI R7, RZ, 0x7, R0 ;  /* 0x00000007ff077819 */ /* 0x000fe20000011400 */
[----:B------:R-:W-:Y:S01]  /*0700*/  IMAD.SHL.U32 R20, R20, 0x2, RZ ;  /* 0x0000000214147824 */ /* 0x000fe200078e00ff */
[----:B------:R-:W-:Y:S02]  /*0710*/  LOP3.LUT R0, R2, 0xfffffffe, RZ, 0xc0, !PT ;  /* 0xfffffffe02007812 */ /* 0x000fe400078ec0ff */
[----:B------:R-:W-:Y:S01]  /*0720*/  SHF.R.S32.HI R3, RZ, 0x1f, R11 ;  /* 0x0000001fff037819 */ /* 0x000fe2000001140b */
[----:B------:R1:W-:Y:S01]  /*0730*/  STL [R1+0x3c], R11 ;  /* 0x00003c0b01007387 */ /* 0x0003e20000100800 */
[----:B------:R-:W-:Y:S01]  /*0740*/  LOP3.LUT R2, R4, 0x6, R20, 0xf8, !PT ;  /* 0x0000000604027812 */ /* 0x000fe200078ef814 */
[----:B------:R-:W-:Y:S01]  /*0750*/  IMAD.IADD R230, R24, 0x1, -R0 ;  /* 0x0000000118e67824 */ /* 0x000fe200078e0a00 */
[----:B------:R-:W-:-:S02]  /*0760*/  LOP3.LUT R0, R10, 0x3fffffe, RZ, 0xc0, !PT ;  /* 0x03fffffe0a007812 */ /* 0x000fc400078ec0ff */
[----:B------:R-:W-:Y:S01]  /*0770*/  LEA.HI R3, R3, R11, RZ, 0x2 ;  /* 0x0000000b03037211 */ /* 0x000fe200078f10ff */
[----:B------:R2:W-:Y:S01]  /*0780*/  STL [R1+0x34], R2 ;  /* 0x0000340201007387 */ /* 0x0005e20000100800 */
[----:B------:R-:W-:Y:S02]  /*0790*/  SHF.R.U32.HI R8, RZ, 0x3, R8 ;  /* 0x00000003ff087819 */ /* 0x000fe40000011608 */
[----:B------:R-:W-:Y:S02]  /*07a0*/  SHF.R.S32.HI R3, RZ, 0x2, R3 ;  /* 0x00000002ff037819 */ /* 0x000fe40000011403 */
[----:B------:R-:W-:Y:S02]  /*07b0*/  LOP3.LUT R8, R17, R8, RZ, 0x3c, !PT ;  /* 0x0000000811087212 */ /* 0x000fe400078e3cff */
[----:B------:R-:W-:Y:S01]  /*07c0*/  LEA R222, R222, UR4, 0x1 ;  /* 0x00000004dede7c11 */ /* 0x000fe2000f8e08ff */
[----:B------:R-:W-:Y:S01]  /*07d0*/  IMAD R18, R230, 0x10, R3 ;  /* 0x00000010e6127824 */ /* 0x000fe200078e0203 */
[----:B------:R-:W-:-:S03]  /*07e0*/  LOP3.LUT P0, RZ, R14, 0x2, RZ, 0xc0, !PT ;  /* 0x000000020eff7812 */ /* 0x000fc6000780c0ff */
[----:B------:R-:W-:Y:S01]  /*07f0*/  IMAD.IADD R223, R223, 0x1, R222 ;  /* 0x00000001dfdf7824 */ /* 0x000fe200078e02de */
[----:B------:R-:W-:Y:S01]  /*0800*/  STL [R1+0x38], R18 ;  /* 0x0000381201007387 */ /* 0x000fe20000100800 */
[----:B------:R-:W-:Y:S01]  /*0810*/  SEL R228, R228, 0xffffffe0, !P0 ;  /* 0xffffffe0e4e47807 */ /* 0x000fe20004000000 */
[C---:B-1----:R-:W-:Y:S02]  /*0820*/  IMAD.IADD R11, R9.reuse, 0x1, -R0 ;  /* 0x00000001090b7824 */ /* 0x042fe400078e0a00 */
[----:B------:R-:W-:Y:S02]  /*0830*/  IMAD.SHL.U32 R0, R9, 0x40, RZ ;  /* 0x0000004009007824 */ /* 0x000fe400078e00ff */
[----:B------:R-:W-:Y:S01]  /*0840*/  IMAD.SHL.U32 R9, R15, 0x10, RZ ;  /* 0x000000100f097824 */ /* 0x000fe200078e00ff */
[----:B--2---:R-:W-:Y:S02]  /*0850*/  SHF.R.S32.HI R2, RZ, 0x3, R13 ;  /* 0x00000003ff027819 */ /* 0x004fe4000001140d */
[----:B------:R-:W-:-:S03]  /*0860*/  LOP3.LUT R0, R0, 0x1c0, RZ, 0xc0, !PT ;  /* 0x000001c000007812 */ /* 0x000fc600078ec0ff */
[----:B------:R-:W-:Y:S01]  /*0870*/  IMAD R12, R2, 0x8, R22 ;  /* 0x00000008020c7824 */ /* 0x000fe200078e0216 */
[----:B------:R-:W-:Y:S01]  /*0880*/  LOP3.LUT R4, R0, 0x20, R4, 0xf8, !PT ;  /* 0x0000002000047812 */ /* 0x000fe200078ef804 */
[----:B------:R-:W-:Y:S01]  /*0890*/  IMAD R13, R6, 0x2, R2 ;  /* 0x00000002060d7824 */ /* 0x000fe200078e0202 */
[----:B------:R-:W-:Y:S01]  /*08a0*/  SHF.R.U32.HI R3, RZ, 0x3, R0 ;  /* 0x00000003ff037819 */ /* 0x000fe20000011600 */
[--C-:B------:R-:W-:Y:S02]  /*08b0*/  IMAD R2, R7, 0x1000, R5.reuse ;  /* 0x0000100007027824 */ /* 0x100fe400078e0205 */
[----:B------:R-:W-:Y:S01]  /*08c0*/  VIADD R0, R18, 0xffffffc0 ;  /* 0xffffffc012007836 */ /* 0x000fe20000000000 */
[----:B------:R-:W-:Y:S01]  /*08d0*/  LOP3.LUT R4, R4, R3, RZ, 0x3c, !PT ;  /* 0x0000000304047212 */ /* 0x000fe200078e3cff */
[----:B------:R-:W-:Y:S02]  /*08e0*/  IMAD R3, R230, 0x400, R2 ;  /* 0x00000400e6037824 */ /* 0x000fe400078e0202 */
[----:B------:R-:W-:Y:S01]  /*08f0*/  IMAD R6, R6, 0x200, R5 ;  /* 0x0000020006067824 */ /* 0x000fe200078e0205 */
[----:B------:R-:W-:Y:S01]  /*0900*/  SHF.R.S32.HI R2, RZ, 0x1f, R0 ;  /* 0x0000001fff027819 */ /* 0x000fe20000011400 */
[----:B------:R-:W-:-:S02]  /*0910*/  IMAD.IADD R235, R4, 0x1, R3 ;  /* 0x0000000104eb7824 */ /* 0x000fc400078e0203 */
[----:B------:R-:W-:Y:S01]  /*0920*/  IMAD.SHL.U32 R4, R16, 0x40, RZ ;  /* 0x0000004010047824 */ /* 0x000fe200078e00ff */
[----:B------:R-:W-:Y:S01]  /*0930*/  SHF.L.U64.HI R2, R0, 0x2, R2 ;  /* 0x0000000200027819 */ /* 0x000fe20000010202 */
[----:B------:R-:W-:Y:S01]  /*0940*/  IMAD.SHL.U32 R0, R7, 0x8, RZ ;  /* 0x0000000807007824 */ /* 0x000fe200078e00ff */
[----:B------:R-:W-:Y:S01]  /*0950*/  LEA R235, R235, UR4, 0x1 ;  /* 0x00000004ebeb7c11 */ /* 0x000fe2000f8e08ff */
[----:B------:R-:W-:Y:S01]  /*0960*/  IMAD R11, R11, 0x20, R6 ;  /* 0x000000200b0b7824 */ /* 0x000fe200078e0206 */
[----:B------:R-:W-:Y:S01]  /*0970*/  LOP3.LUT R4, R4, 0x1c0, RZ, 0xc0, !PT ;  /* 0x000001c004047812 */ /* 0x000fe200078ec0ff */
[----:B------:R1:W-:Y:S01]  /*0980*/  STL [R1+0x30], R2 ;  /* 0x0000300201007387 */ /* 0x0003e20000100800 */
[----:B------:R-:W-:Y:S01]  /*0990*/  LOP3.LUT R7, R0, 0x8, RZ, 0xc0, !PT ;  /* 0x0000000800077812 */ /* 0x000fe200078ec0ff */
[C---:B------:R-:W-:Y:S01]  /*09a0*/  IMAD.SHL.U32 R6, R15.reuse, 0x8, RZ ;  /* 0x000000080f067824 */ /* 0x040fe200078e00ff */
[----:B------:R-:W-:Y:S01]  /*09b0*/  SHF.R.S32.HI R0, RZ, 0x1, R10 ;  /* 0x00000001ff007819 */ /* 0x000fe2000001140a */
[----:B------:R-:W-:Y:S01]  /*09c0*/  IMAD R3, R15, 0x200, R8 ;  /* 0x000002000f037824 */ /* 0x000fe200078e0208 */
[----:B------:R-:W-:Y:S01]  /*09d0*/  SHF.R.U32.HI R224, RZ, 0x3, R4 ;  /* 0x00000003ffe07819 */ /* 0x000fe20000011604 */
[C---:B------:R-:W-:Y:S01]  /*09e0*/  VIADD R233, R235.reuse, 0x20 ;  /* 0x00000020ebe97836 */ /* 0x040fe20000000000 */
[C---:B------:R-:W-:Y:S01]  /*09f0*/  LOP3.LUT P1, RZ, R0.reuse, 0x2, RZ, 0xc0, !PT ;  /* 0x0000000200ff7812 */ /* 0x040fe2000782c0ff */
[----:B------:R-:W-:Y:S01]  /*0a00*/  IMAD.SHL.U32 R0, R0, 0x40, RZ ;  /* 0x0000004000007824 */ /* 0x000fe200078e00ff */
[----:B------:R-:W-:Y:S01]  /*0a10*/  LOP3.LUT R6, R6, 0x8, RZ, 0xc0, !PT ;  /* 0x0000000806067812 */ /* 0x000fe200078ec0ff */
[----:B------:R-:W-:Y:S01]  /*0a20*/  @P2 VIADD R233, R235, 0xffffffe0 ;  /* 0xffffffe0ebe92836 */ /* 0x000fe20000000000 */
[----:B------:R-:W-:Y:S01]  /*0a30*/  LOP3.LUT R9, R7, 0x10, R9, 0xf8, !PT ;  /* 0x0000001007097812 */ /* 0x000fe200078ef809 */
[----:B------:R-:W-:Y:S01]  /*0a40*/  IMAD.IADD R234, R235, 0x1, R232 ;  /* 0x00000001ebea7824 */ /* 0x000fe200078e02e8 */
[----:B------:R-:W-:Y:S01]  /*0a50*/  LOP3.LUT R0, R0, 0xc0, RZ, 0xc0, !PT ;  /* 0x000000c000007812 */ /* 0x000fe200078ec0ff */
[----:B------:R-:W-:Y:S01]  /*0a60*/  IMAD.IADD R232, R232, 0x1, R233 ;  /* 0x00000001e8e87824 */ /* 0x000fe200078e02e9 */
[----:B------:R-:W-:-:S02]  /*0a70*/  LOP3.LUT R224, R224, R4, R6, 0x1e, !PT ;  /* 0x00000004e0e07212 */ /* 0x000fc400078e1e06 */
[----:B------:R-:W-:-:S03]  /*0a80*/  SHF.R.U32.HI R8, RZ, 0x3, R0 ;  /* 0x00000003ff087819 */ /* 0x000fc60000011600 */
[----:B------:R-:W-:Y:S01]  /*0a90*/  IMAD.U32 R224, R13, 0x200, R224 ;  /* 0x000002000de07824 */ /* 0x000fe200078e00e0 */
[----:B------:R-:W-:Y:S01]  /*0aa0*/  LOP3.LUT R8, R8, R0, R7, 0x1e, !PT ;  /* 0x0000000008087212 */ /* 0x000fe200078e1e07 */
[----:B------:R-:W-:Y:S02]  /*0ab0*/  IMAD.SHL.U32 R0, R12, 0x20, RZ ;  /* 0x000000200c007824 */ /* 0x000fe400078e00ff */
[----:B-1----:R-:W-:Y:S02]  /*0ac0*/  IMAD.SHL.U32 R2, R14, 0x40, RZ ;  /* 0x000000400e027824 */ /* 0x002fe400078e00ff */
[----:B------:R-:W-:Y:S02]  /*0ad0*/  IMAD R230, R230, 0x200, R0 ;  /* 0x00000200e6e67824 */ /* 0x000fe400078e0200 */
[----:B------:R-:W-:Y:S01]  /*0ae0*/  IMAD.IADD R8, R8, 0x1, R11 ;  /* 0x0000000108087824 */ /* 0x000fe200078e020b */
[----:B------:R-:W-:-:S04]  /*0af0*/  LOP3.LUT R2, R2, 0xc0, RZ, 0xc0, !PT ;  /* 0x000000c002027812 */ /* 0x000fc800078ec0ff */
[----:B------:R-:W-:-:S04]  /*0b00*/  SHF.R.U32.HI R5, RZ, 0x3, R2 ;  /* 0x00000003ff057819 */ /* 0x000fc80000011602 */
[C---:B------:R-:W-:Y:S02]  /*0b10*/  LOP3.LUT R6, R5.reuse, R2, R6, 0x1e, !PT ;  /* 0x0000000205067212 */ /* 0x040fe400078e1e06 */
[----:B------:R-:W-:-:S03]  /*0b20*/  LOP3.LUT R2, R5, R9, R2, 0x1e, !PT ;  /* 0x0000000905027212 */ /* 0x000fc600078e1e02 */
[----:B------:R-:W-:Y:S02]  /*0b30*/  IMAD.IADD R230, R230, 0x1, R6 ;  /* 0x00000001e6e67824 */ /* 0x000fe400078e0206 */
[----:B------:R-:W-:Y:S02]  /*0b40*/  IMAD.IADD R229, R0, 0x1, R2 ;  /* 0x0000000100e57824 */ /* 0x000fe400078e0202 */
[----:B------:R-:W-:Y:S01]  /*0b50*/  IMAD.U32 R0, RZ, RZ, UR5 ;  /* 0x00000005ff007e24 */ /* 0x000fe2000f8e00ff */
[----:B------:R-:W-:Y:S01]  /*0b60*/  USHF.R.S32.HI UR5, URZ, 0x1f, UR46 ;  /* 0x0000001f3f057899 */ /* 0x000fe2000801142e */
[----:B------:R-:W-:Y:S01]  /*0b70*/  IMAD.U32 R2, RZ, RZ, UR6 ;  /* 0x00000006ff027e24 */ /* 0x000fe2000f8e00ff */
[----:B------:R-:W-:Y:S01]  /*0b80*/  USHF.R.S32.HI UR6, URZ, 0x1f, UR56 ;  /* 0x0000001f3f067899 */ /* 0x000fe20008011438 */
[----:B------:R-:W-:-:S03]  /*0b90*/  VIADD R2, R250, 0x20 ;  /* 0x00000020fa027836 */ /* 0x000fc60000000000 */
[----:B------:R-:W-:Y:S01]  /*0ba0*/  IMAD.U32 R0, RZ, RZ, UR5 ;  /* 0x00000005ff007e24 */ /* 0x000fe2000f8e00ff */
[----:B------:R-:W-:Y:S01]  /*0bb0*/  UIADD3 UR5, UR4, 0xf000, URZ ;  /* 0x0000f00004057890 */ /* 0x000fe2000fffe03f */
[----:B------:R-:W-:Y:S01]  /*0bc0*/  IMAD.U32 R0, RZ, RZ, UR6 ;  /* 0x00000006ff007e24 */ /* 0x000fe2000f8e00ff */
[----:B------:R-:W-:Y:S01]  /*0bd0*/  UIADD3 UR6, UR4, 0x9000, URZ ;  /* 0x0000900004067890 */ /* 0x000fe2000fffe03f */
[----:B------:R-:W-:Y:S01]  /*0be0*/  VIADD R0, R250, 0x40 ;  /* 0x00000040fa007836 */ /* 0x000fe20000000000 */
[----:B------:R1:W-:Y:S02]  /*0bf0*/  STL [R1+0x8], R2 ;  /* 0x0000080201007387 */ /* 0x0003e40000100800 */
[----:B------:R-:W-:Y:S02]  /*0c00*/  LEA R224, R224, UR5, 0x1 ;  /* 0x00000005e0e07c11 */ /* 0x000fe4000f8e08ff */
[----:B------:R-:W-:Y:S01]  /*0c10*/  LEA R4, R8, UR6, 0x1 ;  /* 0x0000000608047c11 */ /* 0x000fe2000f8e08ff */
[----:B------:R2:W-:Y:S01]  /*0c20*/  STL [R1+0xc], R0 ;  /* 0x00000c0001007387 */ /* 0x0005e20000100800 */
[----:B------:R-:W-:Y:S01]  /*0c30*/  ULDC.64 UR6, c[0x0][0x208] ;  /* 0x0000820000067ab9 */ /* 0x000fe20000000a00 */
[----:B------:R-:W-:-:S02]  /*0c40*/  IMAD.IADD R225, R224, 0x1, R225 ;  /* 0x00000001e0e17824 */ /* 0x000fc400078e02e1 */
[----:B------:R3:W-:Y:S01]  /*0c50*/  STL [R1+0x18], R4 ;  /* 0x0000180401007387 */ /* 0x0007e20000100800 */
[--C-:B------:R-:W-:Y:S02]  /*0c60*/  IMAD.IADD R227, R224, 0x1, R226.reuse ;  /* 0x00000001e0e37824 */ /* 0x100fe400078e02e2 */
[----:B------:R-:W-:Y:S01]  /*0c70*/  IMAD.IADD R226, R225, 0x1, R226 ;  /* 0x00000001e1e27824 */ /* 0x000fe200078e02e2 */
[----:B-1----:R-:W-:Y:S01]  /*0c80*/  LEA R2, R3, UR4, 0x1 ;  /* 0x0000000403027c11 */ /* 0x002fe2000f8e08ff */
[C---:B--2---:R-:W-:Y:S02]  /*0c90*/  VIADD R0, R4.reuse, 0x20 ;  /* 0x0000002004007836 */ /* 0x044fe40000000000 */
[----:B------:R-:W-:-:S05]  /*0ca0*/  @P1 VIADD R0, R4, 0xffffffe0 ;  /* 0xffffffe004001836 */ /* 0x000fca0000000000 */
[----:B------:R3:W-:Y:S02]  /*0cb0*/  STL [R1+0x1c], R0 ;  /* 0x00001c0001007387 */ /* 0x0007e40000100800 */
.L_x_41:
[----:B------:R-:W-:Y:S01]  /*0cc0*/  ULDC.64 UR8, c[0x0][0x308] ;  /* 0x0000c20000087ab9 */ /* 0x000fe20000000a00 */
[----:B------:R-:W-:Y:S01]  /*0cd0*/  ULDC.64 UR10, c[0x0][0x300] ;  /* 0x0000c000000a7ab9 */ /* 0x000fe20000000a00 */
[----:B------:R-:W-:Y:S02]  /*0ce0*/  UISETP.NE.U32.AND UP3, UPT, UR8, URZ, UPT ;  /* 0x0000003f0800728c */ /* 0x000fe4000bf65070 */
[----:B------:R-:W-:Y:S02]  /*0cf0*/  UISETP.NE.U32.AND UP4, UPT, UR10, URZ, UPT ;  /* 0x0000003f0a00728c */ /* 0x000fe4000bf85070 */
[----:B------:R-:W-:Y:S02]  /*0d00*/  UISETP.NE.AND.EX UP3, UPT, UR9, URZ, UPT, UP3 ;  /* 0x0000003f0900728c */ /* 0x000fe4000bf65330 */
[----:B------:R-:W-:Y:S02]  /*0d10*/  UISETP.NE.AND.EX UP4, UPT, UR11, URZ, UPT, UP4 ;  /* 0x0000003f0b00728c */ /* 0x000fe4000bf85340 */
[----:B------:R-:W-:-:S02]  /*0d20*/  USHF.R.S32.HI UR58, URZ, 0x1f, UR46 ;  /* 0x0000001f3f3a7899 */ /* 0x000fc4000801142e */
[----:B------:R-:W-:Y:S01]  /*0d30*/  USHF.L.U32 UR16, UR46, 0x2, URZ ;  /* 0x000000022e107899 */ /* 0x000fe2000800063f */
[----:B------:R-:W-:Y:S01]  /*0d40*/  PLOP3.LUT P0, PT, PT, PT, UP3, 0x80, 0x0 ;  /* 0x000000000000781c */ /* 0x000fe20003f0f038 */
[----:B------:R-:W-:Y:S01]  /*0d50*/  USHF.L.U64.HI UR5, UR46, 0x2, UR58 ;  /* 0x000000022e057899 */ /* 0x000fe2000801023a */
[----:B------:R-:W-:Y:S01]  /*0d60*/  PLOP3.LUT P1, PT, PT, PT, UP4, 0x80, 0x0 ;  /* 0x000000000000781c */ /* 0x000fe20003f2f048 */
[----:B------:R-:W-:Y:S01]  /*0d70*/  ULDC.64 UR12, c[0x0][0x2f0] ;  /* 0x0000bc00000c7ab9 */ /* 0x000fe20000000a00 */
[----:B------:R-:W-:Y:S02]  /*0d80*/  @UP3 UIADD3 UR8, UP0, UR16, UR8, URZ ;  /* 0x0000000810083290 */ /* 0x000fe4000ff1e03f */
[----:B------:R-:W-:Y:S02]  /*0d90*/  @UP4 UIADD3 UR10, UP1, UR16, UR10, URZ ;  /* 0x0000000a100a4290 */ /* 0x000fe4000ff3e03f */
[----:B------:R-:W-:Y:S02]  /*0da0*/  UIADD3 UR15, UP2, UR16, UR12, URZ ;  /* 0x0000000c100f7290 */ /* 0x000fe4000ff5e03f */
[----:B------:R-:W-:Y:S01]  /*0db0*/  @UP3 UIADD3.X UR9, UR5, UR9, URZ, UP0, !UPT ;  /* 0x0000000905093290 */ /* 0x000fe200087fe43f */
[----:B-123--:R-:W-:Y:S01]  /*0dc0*/  IMAD.U32 R4, RZ, RZ, UR8 ;  /* 0x00000008ff047e24 */ /* 0x00efe2000f8e00ff */
[----:B------:R-:W-:Y:S01]  /*0dd0*/  UISETP.NE.U32.AND UP0, UPT, UR12, URZ, UPT ;  /* 0x0000003f0c00728c */ /* 0x000fe2000bf05070 */
[----:B------:R-:W-:Y:S01]  /*0de0*/  IMAD.U32 R6, RZ, RZ, UR10 ;  /* 0x0000000aff067e24 */ /* 0x000fe2000f8e00ff */
[----:B------:R-:W-:-:S02]  /*0df0*/  @UP4 UIADD3.X UR11, UR5, UR11, URZ, UP1, !UPT ;  /* 0x0000000b050b4290 */ /* 0x000fc40008ffe43f */
[----:B------:R-:W-:Y:S01]  /*0e00*/  UIADD3.X UR14, UR5, UR13, URZ, UP2, !UPT ;  /* 0x0000000d050e7290 */ /* 0x000fe200097fe43f */
[----:B------:R-:W-:Y:S01]  /*0e10*/  IMAD.U32 R5, RZ, RZ, UR9 ;  /* 0x00000009ff057e24 */ /* 0x000fe2000f8e00ff */
[----:B------:R-:W-:Y:S01]  /*0e20*/  UISETP.NE.AND.EX UP2, UPT, UR13, URZ, UPT, UP0 ;  /* 0x0000003f0d00728c */ /* 0x000fe2000bf45300 */
[----:B------:R-:W-:Y:S02]  /*0e30*/  ULDC.U8 UR17, c[0x0][0x3c2] ;  /* 0x0000f08000117ab9 */ /* 0x000fe40000000000 */
[----:B------:R-:W-:Y:S01]  /*0e40*/  ULDC.64 UR12, c[0x0][0x2f8] ;  /* 0x0000be00000c7ab9 */ /* 0x000fe20000000a00 */
[----:B------:R-:W-:Y:S01]  /*0e50*/  UISETP.NE.AND UP1, UPT, UR17, URZ, UPT ;  /* 0x0000003f1100728c */ /* 0x000fe2000bf25270 */
[----:B------:R-:W-:Y:S01]  /*0e60*/  IMAD.U32 R7, RZ, RZ, UR11 ;  /* 0x0000000bff077e24 */ /* 0x000fe2000f8e00ff */
[----:B------:R-:W-:Y:S01]  /*0e70*/  UISETP.EQ.U32.AND UP4, UPT, UR12, URZ, UPT ;  /* 0x0000003f0c00728c */ /* 0x000fe2000bf82070 */
[----:B------:R-:W-:-:S03]  /*0e80*/  PLOP3.LUT P3, PT, PT, PT, UP2, 0x80, 0x0 ;  /* 0x000000000000781c */ /* 0x000fc60003f6f028 */
[----:B------:R-:W-:Y:S01]  /*0e90*/  UISETP.EQ.OR.EX UP4, UPT, UR13, URZ, !UP1, UP4 ;  /* 0x0000003f0d00728c */ /* 0x000fe2000cf82740 */
[----:B------:R-:W2:Y:S01]  /*0ea0*/  @P1 LDG.E R8, desc[UR6][R6.64] ;  /* 0x0000000606081981 */ /* 0x000ea2000c1e1900 */
[----:B------:R-:W-:-:S04]  /*0eb0*/  UIADD3 UR8, UP0, UR16, UR12, URZ ;  /* 0x0000000c10087290 */ /* 0x000fc8000ff1e03f */
[----:B------:R-:W-:Y:S01]  /*0ec0*/  PLOP3.LUT P2, PT, PT, PT, UP4, 0x80, 0x0 ;  /* 0x000000000000781c */ /* 0x000fe20003f4f048 */
[----:B------:R-:W-:Y:S01]  /*0ed0*/  UIADD3.X UR5, UR5, UR13, URZ, UP0, !UPT ;  /* 0x0000000d05057290 */ /* 0x000fe200087fe43f */
[----:B------:R1:W3:Y:S02]  /*0ee0*/  @P0 LDG.E R6, desc[UR6][R4.64] ;  /* 0x0000000604060981 */ /* 0x0002e4000c1e1900 */
[----:B-1----:R-:W-:Y:S02]  /*0ef0*/  IMAD.U32 R4, RZ, RZ, UR15 ;  /* 0x0000000fff047e24 */ /* 0x002fe4000f8e00ff */
[----:B------:R-:W-:-:S05]  /*0f00*/  IMAD.U32 R5, RZ, RZ, UR14 ;  /* 0x0000000eff057e24 */ /* 0x000fca000f8e00ff */
[----:B----4-:R-:W4:Y:S04]  /*0f10*/  @P3 LDG.E R7, desc[UR6][R4.64] ;  /* 0x0000000604073981 */ /* 0x010f28000c1e1900 */
[----:B-----5:R1:W5:Y:S02]  /*0f20*/  @P3 LDG.E R0, desc[UR6][R4.64+0x4] ;  /* 0x0000040604003981 */ /* 0x020364000c1e1900 */
[----:B-1----:R-:W-:Y:S01]  /*0f30*/  IMAD.U32 R4, RZ, RZ, UR8 ;  /* 0x00000008ff047e24 */ /* 0x002fe2000f8e00ff */
[----:B------:R-:W-:Y:S01]  /*0f40*/  UMOV UR39, URZ ;  /* 0x0000003f00277c82 */ /* 0x000fe20008000000 */
[----:B------:R-:W-:Y:S01]  /*0f50*/  IMAD.U32 R5, RZ, RZ, UR5 ;  /* 0x00000005ff057e24 */ /* 0x000fe2000f8e00ff */
[----:B------:R-:W-:Y:S01]  /*0f60*/  @!UP3 ULDC.64 UR8, c[0x0][0x318] ;  /* 0x0000c6000008bab9 */ /* 0x000fe20000000a00 */
[----:B------:R-:W-:-:S03]  /*0f70*/  @!UP3 ULDC UR5, c[0x0][0x2cc] ;  /* 0x0000b3000005bab9 */ /* 0x000fc60000000800 */
[----:B------:R-:W5:Y:S01]  /*0f80*/  @!P2 LDG.E R3, desc[UR6][R4.64] ;  /* 0x000000060403a981 */ /* 0x000f62000c1e1900 */
[----:B------:R-:W-:Y:S01]  /*0f90*/  @!UP3 UISETP.NE.U32.AND UP0, UPT, UR8, URZ, UPT ;  /* 0x0000003f0800b28c */ /* 0x000fe2000bf05070 */
[----:B------:R-:W-:Y:S02]  /*0fa0*/  UMOV UR40, 0xffffffff ;  /* 0xffffffff00287882 */ /* 0x000fe40000000000 */
[----:B------:R-:W-:Y:S01]  /*0fb0*/  UMOV UR8, 0xffffffff ;  /* 0xffffffff00087882 */ /* 0x000fe20000000000 */
[----:B------:R-:W-:Y:S02]  /*0fc0*/  @!UP3 UISETP.NE.AND.EX UP0, UPT, UR9, URZ, UPT, UP0 ;  /* 0x0000003f0900b28c */ /* 0x000fe4000bf05300 */
[----:B------:R-:W-:Y:S02]  /*0fd0*/  USHF.L.U32 UR36, UR38, 0x7, URZ ;  /* 0x0000000726247899 */ /* 0x000fe4000800063f */
[----:B------:R-:W-:-:S03]  /*0fe0*/  @!UP3 USEL UR10, UR5, URZ, UP0 ;  /* 0x0000003f050ab287 */ /* 0x000fc60008000000 */
[----:B------:R-:W-:Y:S01]  /*0ff0*/  ULDC UR5, c[0x0][0x2c8] ;  /* 0x0000b20000057ab9 */ /* 0x000fe20000000800 */
[----:B--2---:R-:W-:Y:S02]  /*1000*/  @P1 R2UR UR39, R8 ;  /* 0x00000000082712ca */ /* 0x004fe400000e0000 */
[----:B---3--:R-:W-:Y:S02]  /*1010*/  @P0 R2UR UR11, R6 ;  /* 0x00000000060b02ca */ /* 0x008fe400000e0000 */
[----:B------:R-:W-:-:S04]  /*1020*/  ISETP.NE.U32.AND P0, PT, RZ, UR12, PT ;  /* 0x0000000cff007c0c */ /* 0x000fc8000bf05070 */
[----:B------:R-:W-:-:S07]  /*1030*/  ISETP.NE.AND.EX P0, PT, RZ, UR13, PT, P0 ;  /* 0x0000000dff007c0c */ /* 0x000fce000bf05300 */
[----:B------:R-:W-:Y:S01]  /*1040*/  @UP3 UIADD3 UR9, UR11, -UR39, URZ ;  /* 0x800000270b093290 */ /* 0x000fe2000fffe03f */
[----:B----4-:R-:W-:Y:S02]  /*1050*/  @P3 R2UR UR8, R7 ;  /* 0x00000000070832ca */ /* 0x010fe400000e0000 */
[----:B-----5:R-:W-:Y:S02]  /*1060*/  @P3 R2UR UR12, R0 ;  /* 0x00000000000c32ca */ /* 0x020fe400000e0000 */
[----:B------:R-:W-:Y:S01]  /*1070*/  @!P2 R2UR UR40, R3 ;  /* 0x000000000328a2ca */ /* 0x000fe200000e0000 */
[----:B------:R-:W-:-:S14]  /*1080*/  @!P0 BRA `(.L_x_0) ;  /* 0x0000000000188947 */ /* 0x000fdc0003800000 */
[----:B------:R-:W-:-:S13]  /*1090*/  PLOP3.LUT P0, PT, PT, PT, UP1, 0x80, 0x0 ;  /* 0x000000000000781c */ /* 0x000fda0003f0f018 */
[----:B------:R-:W2:Y:S04]  /*10a0*/  @P0 LDG.E R0, desc[UR6][R4.64+0x4] ;  /* 0x0000040604000981 */ /* 0x000ea8000c1e1900 */
[----:B------:R-:W3:Y:S01]  /*10b0*/  @!P0 LDG.E R4, desc[UR6][R4.64] ;  /* 0x0000000604048981 */ /* 0x000ee2000c1e1900 */
[----:B--2---:R-:W-:-:S13]  /*10c0*/  @P0 R2UR UR5, R0 ;  /* 0x00000000000502ca */ /* 0x004fda00000e0000 */
[----:B------:R-:W-:-:S07]  /*10d0*/  @UP1 UIADD3 UR5, UR5, -UR40, URZ ;  /* 0x8000002805051290 */ /* 0x000fce000fffe03f */
[----:B---3--:R-:W-:-:S15]  /*10e0*/  @!P0 R2UR UR5, R4 ;  /* 0x00000000040582ca */ /* 0x008fde00000e0000 */
.L_x_0:
[----:B------:R-:W-:Y:S02]  /*10f0*/  @!UP3 UIADD3 UR9, UR10, UR5, -UR39 ;  /* 0x000000050a09b290 */ /* 0x000fe4000fffe827 */
[----:B------:R-:W-:Y:S02]  /*1100*/  @UP2 UIADD3 UR26, UR12, -UR8, URZ ;  /* 0x800000080c1a2290 */ /* 0x000fe4000fffe03f */
[----:B------:R-:W-:-:S05]  /*1110*/  UISETP.GT.AND UP0, UPT, UR9, UR36, UPT ;  /* 0x000000240900728c */ /* 0x000fca000bf04270 */
[----:B------:R-:W-:Y:S01]  /*1120*/  @!UP2 ULDC UR26, c[0x0][0x2c4] ;  /* 0x0000b100001aaab9 */ /* 0x000fe20000000800 */
[----:B------:R-:W-:-:S13]  /*1130*/  PLOP3.LUT P0, PT, PT, PT, UP0, 0x80, 0x0 ;  /* 0x000000000000781c */ /* 0x000fda0003f0f008 */
[----:B------:R-:W-:Y:S05]  /*1140*/  @!P0 BRA `(.L_x_1) ;  /* 0x0000007c00fc8947 */ /* 0x000fea0003800000 */
[----:B------:R-:W1:Y:S01]  /*1150*/  LDC R7, c[0x0][0x278] ;  /* 0x00009e00ff077b82 */ /* 0x000e620000000800 */
[----:B------:R-:W-:Y:S01]  /*1160*/  UISETP.NE.AND UP0, UPT, UR8, -0x1, UPT ;  /* 0xffffffff0800788c */ /* 0x000fe2000bf05270 */
[----:B------:R-:W-:Y:S01]  /*1170*/  IABS R3, UR56 ;  /* 0x0000003800037c13 */ /* 0x000fe20008000000 */
[----:B------:R-:W-:Y:S01]  /*1180*/  ULDC.64 UR10, c[0x0][0x228] ;  /* 0x00008a00000a7ab9 */ /* 0x000fe20000000a00 */
[----:B------:R-:W-:Y:S01]  /*1190*/  ULDC.64 UR12, c[0x0][0x488] ;  /* 0x00012200000c7ab9 */ /* 0x000fe20000000a00 */
[----:B------:R-:W-:Y:S02]  /*11a0*/  UIMAD.WIDE.U32 UR16, UR46, UR10, URZ ;  /* 0x0000000a2e1072a5 */ /* 0x000fe4000f8e003f */
[----:B------:R-:W-:Y:S01]  /*11b0*/  UIMAD UR10, UR58, UR10, URZ ;  /* 0x0000000a3a0a72a4 */ /* 0x000fe2000f8e023f */
[----:B------:R-:W2:Y:S01]  /*11c0*/  S2UR UR5, SR_CTAID.X ;  /* 0x00000000000579c3 */ /* 0x000ea20000002500 */
[----:B------:R-:W-:Y:S01]  /*11d0*/  ULDC UR59, c[0x0][0x2d4] ;  /* 0x0000b500003b7ab9 */ /* 0x000fe20000000800 */
[----:B------:R-:W-:-:S02]  /*11e0*/  USHF.L.U32 UR14, UR46, 0x7, URZ ;  /* 0x000000072e0e7899 */ /* 0x000fc4000800063f */
[----:B------:R-:W-:Y:S02]  /*11f0*/  UIMAD UR30, UR46, UR11, UR10 ;  /* 0x0000000b2e1e72a4 */ /* 0x000fe4000f8e020a */
[----:B------:R-:W-:Y:S01]  /*1200*/  USHF.R.S32.HI UR37, URZ, 0x1f, UR59 ;  /* 0x0000001f3f257899 */ /* 0x000fe2000801143b */
[----:B------:R-:W-:Y:S01]  /*1210*/  @!UP0 ULDC.64 UR10, c[0x0][0x418] ;  /* 0x00010600000a8ab9 */ /* 0x000fe20000000a00 */
[----:B------:R-:W-:Y:S01]  /*1220*/  ULDC.64 UR44, c[0x0][0x240] ;  /* 0x00009000002c7ab9 */ /* 0x000fe20000000a00 */
[----:B------:R-:W-:Y:S01]  /*1230*/  ULDC UR22, c[0x0][0x2dc] ;  /* 0x0000b70000167ab9 */ /* 0x000fe20000000800 */
[----:B------:R-:W-:Y:S01]  /*1240*/  ULDC UR61, c[0x0][0x270] ;  /* 0x00009c00003d7ab9 */ /* 0x000fe20000000800 */
[----:B------:R-:W-:Y:S02]  /*1250*/  @!UP0 UIMAD.WIDE.U32 UR34, UR46, UR10, URZ ;  /* 0x0000000a2e2282a5 */ /* 0x000fe4000f8e003f */
[----:B------:R-:W-:Y:S01]  /*1260*/  UIMAD UR25, UR8, UR45, URZ ;  /* 0x0000002d081972a4 */ /* 0x000fe2000f8e023f */
[----:B-1----:R-:W-:Y:S01]  /*1270*/  IABS R6, R7 ;  /* 0x0000000700067213 */ /* 0x002fe20000000000 */
[----:B------:R-:W-:Y:S01]  /*1280*/  UIADD3 UR51, UR17, UR30, URZ ;  /* 0x0000001e11337290 */ /* 0x000fe2000fffe03f */
[----:B------:R-:W-:Y:S01]  /*1290*/  ISETP.NE.AND P3, PT, R7, RZ, PT ;  /* 0x000000ff0700720c */ /* 0x000fe20003f65270 */
[----:B------:R-:W-:Y:S01]  /*12a0*/  ULDC.U8 UR20, c[0x0][0x3d8] ;  /* 0x0000f60000147ab9 */ /* 0x000fe20000000000 */
[----:B------:R-:W1:Y:S01]  /*12b0*/  I2F.RP R4, R6 ;  /* 0x0000000600047306 */ /* 0x000e620000209400 */
[----:B------:R-:W-:-:S02]  /*12c0*/  USHF.L.U64.HI UR18, UR46, 0x7, UR58 ;  /* 0x000000072e127899 */ /* 0x000fc4000801023a */
[----:B------:R-:W-:Y:S02]  /*12d0*/  UISETP.NE.AND UP3, UPT, UR20, URZ, UPT ;  /* 0x0000003f1400728c */ /* 0x000fe4000bf65270 */
[----:B--2---:R-:W-:Y:S02]  /*12e0*/  UIMAD.WIDE.U32 UR28, UR5, UR12, URZ ;  /* 0x0000000c051c72a5 */ /* 0x004fe4000f8e003f */
[----:B------:R-:W-:Y:S02]  /*12f0*/  UISETP.NE.AND UP1, UPT, UR40, -0x1, UPT ;  /* 0xffffffff2800788c */ /* 0x000fe4000bf25270 */
[----:B------:R-:W-:Y:S02]  /*1300*/  UIMAD UR48, UR5, UR13, UR29 ;  /* 0x0000000d053072a4 */ /* 0x000fe4000f8e021d */
[----:B------:R-:W-:Y:S01]  /*1310*/  @!UP0 UIMAD UR5, UR58, UR10, URZ ;  /* 0x0000000a3a0582a4 */ /* 0x000fe2000f8e023f */
[----:B------:R-:W-:Y:S01]  /*1320*/  @UP0 ULDC.64 UR12, c[0x0][0x420] ;  /* 0x00010800000c0ab9 */ /* 0x000fe20000000a00 */
[----:B------:R-:W-:Y:S01]  /*1330*/  USEL UR29, UR14, URZ, UP2 ;  /* 0x0000003f0e1d7287 */ /* 0x000fe20009000000 */
[----:B-1----:R-:W1:Y:S01]  /*1340*/  MUFU.RCP R4, R4 ;  /* 0x0000000400047308 */ /* 0x002e620000001000 */
[----:B------:R-:W-:-:S02]  /*1350*/  @!UP0 UIMAD UR33, UR46, UR11, UR5 ;  /* 0x0000000b2e2182a4 */ /* 0x000fc4000f8e0205 */
[----:B------:R-:W-:Y:S02]  /*1360*/  UIADD3 UR5, UR26, 0x3f, URZ ;  /* 0x0000003f1a057890 */ /* 0x000fe4000fffe03f */
[----:B------:R-:W-:Y:S02]  /*1370*/  @UP0 UIMAD.WIDE.U32 UR42, UR8, UR12, URZ ;  /* 0x0000000c082a02a5 */ /* 0x000fe4000f8e003f */
[----:B------:R-:W-:Y:S02]  /*1380*/  USHF.R.S32.HI UR19, URZ, 0x1f, UR5 ;  /* 0x0000001f3f137899 */ /* 0x000fe40008011405 */
[----:B------:R-:W-:Y:S02]  /*1390*/  @UP0 UIMAD UR47, UR8, UR13, UR43 ;  /* 0x0000000d082f02a4 */ /* 0x000fe4000f8e022b */
[----:B------:R-:W-:Y:S02]  /*13a0*/  ULEA.HI UR19, UR19, UR5, URZ, 0x6 ;  /* 0x0000000513137291 */ /* 0x000fe4000f8f303f */
[----:B------:R-:W-:-:S02]  /*13b0*/  UIMAD UR5, UR37, UR46, URZ ;  /* 0x0000002e250572a4 */ /* 0x000fc4000f8e023f */
[----:B------:R-:W-:Y:S01]  /*13c0*/  UIMAD.WIDE.U32 UR14, UR8, UR44, URZ ;  /* 0x0000002c080e72a5 */ /* 0x000fe2000f8e003f */
[----:B-1----:R-:W-:Y:S01]  /*13d0*/  VIADD R4, R4, 0xffffffe ;  /* 0x0ffffffe04047836 */ /* 0x002fe20000000000 */
[----:B------:R-:W-:Y:S02]  /*13e0*/  UIMAD.WIDE UR10, UR22, UR61, URZ ;  /* 0x0000003d160a72a5 */ /* 0x000fe4000f8e023f */
[----:B------:R-:W-:Y:S01]  /*13f0*/  UIMAD.WIDE.U32 UR12, UR46, UR59, URZ ;  /* 0x0000003b2e0c72a5 */ /* 0x000fe2000f8e003f */
[----:B------:R-:W1:Y:S01]  /*1400*/  F2I.FTZ.U32.TRUNC.NTZ R5, R4 ;  /* 0x0000000400057305 */ /* 0x000e62000021f000 */
[----:B------:R-:W-:Y:S02]  /*1410*/  UIMAD UR5, UR58, UR59, UR5 ;  /* 0x0000003b3a0572a4 */ /* 0x000fe4000f8e0205 */
[----:B------:R-:W-:Y:S02]  /*1420*/  USEL UR57, UR16, UR14, !UP0 ;  /* 0x0000000e10397287 */ /* 0x000fe4000c000000 */
[----:B------:R-:W-:-:S02]  /*1430*/  @UP0 UIADD3 UR51, UR15, UR25, URZ ;  /* 0x000000190f330290 */ /* 0x000fc4000fffe03f */
[----:B------:R-:W-:Y:S02]  /*1440*/  UIMAD.WIDE.U32 UR16, UR10, UR12, URZ ;  /* 0x0000000c0a1072a5 */ /* 0x000fe4000f8e003f */
[----:B------:R-:W-:Y:S02]  /*1450*/  UIMAD UR15, UR11, UR12, URZ ;  /* 0x0000000c0b0f72a4 */ /* 0x000fe4000f8e023f */
[----:B------:R-:W-:Y:S02]  /*1460*/  UIADD3 UR5, UR13, UR5, URZ ;  /* 0x000000050d057290 */ /* 0x000fe4000fffe03f */
[----:B------:R-:W-:Y:S01]  /*1470*/  UIMAD.WIDE.U32 UR12, UR10, UR8, URZ ;  /* 0x000000080a0c72a5 */ /* 0x000fe2000f8e003f */
[----:B-1----:R-:W-:Y:S01]  /*1480*/  IMAD.MOV R0, RZ, RZ, -R5 ;  /* 0x000000ffff007224 */ /* 0x002fe200078e0a05 */
[----:B------:R-:W-:Y:S01]  /*1490*/  ULOP3.LUT UR14, UR19, 0xffffffc0, URZ, 0xc0, !UPT ;  /* 0xffffffc0130e7892 */ /* 0x000fe2000f8ec03f */
[----:B------:R-:W-:Y:S01]  /*14a0*/  IMAD.MOV.U32 R4, RZ, RZ, RZ ;  /* 0x000000ffff047224 */ /* 0x000fe200078e00ff */
[----:B------:R-:W-:Y:S01]  /*14b0*/  UIMAD UR5, UR10, UR5, UR15 ;  /* 0x000000050a0572a4 */ /* 0x000fe2000f8e020f */
[----:B------:R-:W-:Y:S01]  /*14c0*/  IMAD R0, R0, R6, RZ ;  /* 0x0000000600007224 */ /* 0x000fe200078e02ff */
[----:B------:R-:W-:-:S02]  /*14d0*/  USEL UR55, UR16, UR12, !UP0 ;  /* 0x0000000c10377287 */ /* 0x000fc4000c000000 */
[----:B------:R-:W-:Y:S01]  /*14e0*/  UIADD3 UR16, UR14, -0x40, URZ ;  /* 0xffffffc00e107890 */ /* 0x000fe2000fffe03f */
[----:B------:R-:W-:Y:S01]  /*14f0*/  IMAD.HI.U32 R0, R5, R0, R4 ;  /* 0x0000000005007227 */ /* 0x000fe200078e0004 */
[----:B------:R-:W-:Y:S02]  /*1500*/  USEL UR31, UR18, URZ, UP2 ;  /* 0x0000003f121f7287 */ /* 0x000fe40009000000 */
[----:B------:R-:W-:Y:S02]  /*1510*/  UIADD3 UR49, UR17, UR5, URZ ;  /* 0x0000000511317290 */ /* 0x000fe4000fffe03f */
[----:B------:R-:W-:Y:S01]  /*1520*/  USHF.R.S32.HI UR18, URZ, 0x1f, UR16 ;  /* 0x0000001f3f127899 */ /* 0x000fe20008011410 */
[----:B------:R-:W-:Y:S01]  /*1530*/  IMAD.HI.U32 R0, R0, R3, RZ ;  /* 0x0000000300007227 */ /* 0x000fe200078e00ff */
[----:B------:R-:W-:Y:S02]  /*1540*/  UIADD3 UR5, UP2, UR16, UR29, URZ ;  /* 0x0000001d10057290 */ /* 0x000fe4000ff5e03f */
[----:B------:R-:W-:-:S02]  /*1550*/  UIMAD UR15, UR11, UR8, URZ ;  /* 0x000000080b0f72a4 */ /* 0x000fc4000f8e023f */
[----:B------:R-:W-:Y:S01]  /*1560*/  IADD3 R4, -R0, RZ, RZ ;  /* 0x000000ff00047210 */ /* 0x000fe20007ffe1ff */
[----:B------:R-:W-:Y:S01]  /*1570*/  UIADD3.X UR12, UR18, UR31, URZ, UP2, !UPT ;  /* 0x0000001f120c7290 */ /* 0x000fe200097fe43f */
[----:B------:R-:W-:Y:S01]  /*1580*/  ULDC UR25, c[0x0][0x2c4] ;  /* 0x0000b10000197ab9 */ /* 0x000fe20000000800 */
[----:B------:R-:W-:Y:S02]  /*1590*/  UIMAD UR11, UR11, UR5, URZ ;  /* 0x000000050b0b72a4 */ /* 0x000fe4000f8e023f */
[C---:B------:R-:W-:Y:S01]  /*15a0*/  IMAD R3, R6.reuse, R4, R3 ;  /* 0x0000000406037224 */ /* 0x040fe200078e0203 */
[----:B------:R-:W-:Y:S02]  /*15b0*/  UIMAD.WIDE.U32 UR30, UR10, UR5, URZ ;  /* 0x000000050a1e72a5 */ /* 0x000fe4000f8e003f */
[----:B------:R-:W-:Y:S02]  /*15c0*/  @UP3 UIMAD UR5, UR46, UR25, URZ ;  /* 0x000000192e0532a4 */ /* 0x000fe4000f8e023f */
[----:B------:R-:W-:Y:S01]  /*15d0*/  ISETP.GT.U32.AND P1, PT, R6, R3, PT ;  /* 0x000000030600720c */ /* 0x000fe20003f24070 */
[----:B------:R-:W-:Y:S01]  /*15e0*/  ULDC.U8 UR21, c[0x0][0x480] ;  /* 0x0001200000157ab9 */ /* 0x000fe20000000000 */
[----:B------:R-:W-:-:S02]  /*15f0*/  @UP1 UIADD3 UR24, UR39, UR40, URZ ;  /* 0x0000002827181290 */ /* 0x000fc4000fffe03f */
[----:B------:R-:W-:Y:S02]  /*1600*/  @UP1 UIADD3 UR27, UR39, UR40, URZ ;  /* 0x00000028271b1290 */ /* 0x000fe4000fffe03f */
[----:B------:R-:W-:Y:S02]  /*1610*/  UIMAD UR17, UR10, UR12, UR11 ;  /* 0x0000000c0a1172a4 */ /* 0x000fe4000f8e020b */
[----:B------:R-:W-:Y:S02]  /*1620*/  UIMAD UR50, UR56, UR22, URZ ;  /* 0x00000016383272a4 */ /* 0x000fe4000f8e023f */
[----:B------:R-:W-:Y:S02]  /*1630*/  UISETP.NE.AND UP4, UPT, UR21, URZ, UPT ;  /* 0x0000003f1500728c */ /* 0x000fe4000bf85270 */
[----:B------:R-:W-:Y:S01]  /*1640*/  @UP3 USEL UR10, UR5, UR8, !UP0 ;  /* 0x00000008050a3287 */ /* 0x000fe2000c000000 */
[----:B------:R-:W-:Y:S01]  /*1650*/  @!P1 IMAD.IADD R3, R3, 0x1, -R6 ;  /* 0x0000000103039824 */ /* 0x000fe200078e0a06 */
[----:B------:R-:W-:Y:S01]  /*1660*/  @UP1 ULDC.64 UR22, c[0x0][0x248] ;  /* 0x0000920000161ab9 */ /* 0x000fe20000000a00 */
[----:B------:R-:W-:Y:S01]  /*1670*/  @!P1 VIADD R0, R0, 0x1 ;  /* 0x0000000100009836 */ /* 0x000fe20000000000 */
[----:B------:R-:W-:Y:S01]  /*1680*/  PLOP3.LUT P1, PT, PT, PT, UP1, 0x80, 0x0 ;  /* 0x000000000000781c */ /* 0x000fe20003f2f018 */
[----:B------:R-:W-:Y:S01]  /*1690*/  @UP1 ULDC.64 UR20, c[0x0][0x250] ;  /* 0x0000940000141ab9 */ /* 0x000fe20000000a00 */
[----:B------:R-:W-:Y:S01]  /*16a0*/  ISETP.GE.U32.AND P0, PT, R3, R6, PT ;  /* 0x000000060300720c */ /* 0x000fe20003f06070 */
[----:B------:R-:W-:Y:S01]  /*16b0*/  @UP0 UIADD3 UR49, UR13, UR15, URZ ;  /* 0x0000000f0d310290 */ /* 0x000fe2000fffe03f */
[----:B------:R-:W-:Y:S01]  /*16c0*/  LOP3.LUT R3, R7, UR56, RZ, 0x3c, !PT ;  /* 0x0000003807037c12 */ /* 0x000fe2000f8e3cff */
[----:B------:R-:W-:Y:S01]  /*16d0*/  @UP3 ULDC UR5, c[0x0][0x2e4] ;  /* 0x0000b90000053ab9 */ /* 0x000fe20000000800 */
[----:B------:R-:W-:-:S02]  /*16e0*/  @UP1 UIMAD.WIDE.U32 UR14, UR24, UR22, URZ ;  /* 0x00000016180e12a5 */ /* 0x000fc4000f8e003f */
[----:B------:R-:W-:Y:S01]  /*16f0*/  ISETP.GE.AND P2, PT, R3, RZ, PT ;  /* 0x000000ff0300720c */ /* 0x000fe20003f46270 */
[----:B------:R-:W-:Y:S02]  /*1700*/  @UP1 UIMAD.WIDE.U32 UR12, UR27, UR20, URZ ;  /* 0x000000141b0c12a5 */ /* 0x000fe4000f8e003f */
[----:B------:R-:W-:Y:S02]  /*1710*/  @UP1 UIMAD UR11, UR27, UR21, URZ ;  /* 0x000000151b0b12a4 */ /* 0x000fe4000f8e023f */
[----:B------:R-:W-:Y:S02]  /*1720*/  @UP1 UIMAD UR24, UR24, UR23, URZ ;  /* 0x00000017181812a4 */ /* 0x000fe4000f8e023f */
[----:B------:R-:W-:Y:S01]  /*1730*/  @P0 IADD3 R0, R0, 0x1, RZ ;  /* 0x0000000100000810 */ /* 0x000fe20007ffe0ff */
[----:B------:R-:W-:Y:S01]  /*1740*/  @UP3 UIMAD UR27, UR56, UR5, UR10 ;  /* 0x00000005381b32a4 */ /* 0x000fe2000f8e020a */
[----:B------:R-:W-:Y:S01]  /*1750*/  PLOP3.LUT P0, PT, PT, PT, UP3, 0x80, 0x0 ;  /* 0x000000000000781c */ /* 0x000fe20003f0f038 */
[----:B------:R-:W-:-:S02]  /*1760*/  @!UP3 UIMAD UR5, UR46, UR61, UR56 ;  /* 0x0000003d2e05b2a4 */ /* 0x000fc4000f8e0238 */
[----:B------:R-:W-:Y:S01]  /*1770*/  IMAD.MOV.U32 R14, RZ, RZ, R0 ;  /* 0x000000ffff0e7224 */ /* 0x000fe200078e0000 */
[----:B------:R-:W-:Y:S02]  /*1780*/  @!UP0 UIADD3 UR47, UR35, UR33, URZ ;  /* 0x00000021232f8290 */ /* 0x000fe4000fffe03f */
[----:B------:R-:W-:Y:S02]  /*1790*/  @!UP3 UIMAD UR27, UR5, UR25, URZ ;  /* 0x00000019051bb2a4 */ /* 0x000fe4000f8e023f */
[----:B------:R-:W-:Y:S01]  /*17a0*/  USEL UR52, UR48, URZ, UP4 ;  /* 0x0000003f30347287 */ /* 0x000fe2000a000000 */
[----:B------:R-:W-:Y:S01]  /*17b0*/  @!P2 IADD3 R14, -R14, RZ, RZ ;  /* 0x000000ff0e0ea210 */ /* 0x000fe20007ffe1ff */
[----:B------:R-:W-:Y:S01]  /*17c0*/  @UP1 UIADD3 UR25, UR15, UR24, URZ ;  /* 0x000000180f191290 */ /* 0x000fe2000fffe03f */
[----:B------:R-:W-:Y:S01]  /*17d0*/  @!P3 LOP3.LUT R14, RZ, R7, RZ, 0x33, !PT ;  /* 0x00000007ff0eb212 */ /* 0x000fe200078e33ff */
[----:B------:R-:W-:Y:S02]  /*17e0*/  USHF.R.S32.HI UR32, URZ, 0x1f, UR36 ;  /* 0x0000001f3f207899 */ /* 0x000fe40008011424 */
[----:B------:R-:W-:-:S02]  /*17f0*/  USHF.R.S32.HI UR54, URZ, 0x1f, UR50 ;  /* 0x0000001f3f367899 */ /* 0x000fc40008011432 */
[----:B------:R-:W-:Y:S02]  /*1800*/  USEL UR53, UR28, URZ, UP4 ;  /* 0x0000003f1c357287 */ /* 0x000fe4000a000000 */
[----:B------:R-:W-:Y:S02]  /*1810*/  USHF.R.S32.HI UR37, URZ, 0x6, UR19 ;  /* 0x000000063f257899 */ /* 0x000fe40008011413 */
[----:B------:R-:W-:Y:S02]  /*1820*/  @UP1 UIADD3 UR41, UR13, UR11, URZ ;  /* 0x0000000b0d291290 */ /* 0x000fe4000fffe03f */
[----:B------:R-:W-:Y:S01]  /*1830*/  UIADD3 UR48, UR31, UR17, URZ ;  /* 0x000000111f307290 */ /* 0x000fe2000fffe03f */
[----:B------:R-:W-:Y:S01]  /*1840*/  @UP1 UMOV UR24, UR14 ;  /* 0x0000000e00181c82 */ /* 0x000fe20008000000 */
[----:B------:R-:W-:Y:S01]  /*1850*/  @UP1 UMOV UR33, UR12 ;  /* 0x0000000c00211c82 */ /* 0x000fe20008000000 */
[----:B------:R-:W-:Y:S09]  /*1860*/  @P1 BRA `(.L_x_2) ;  /* 0x0000000000301947 */ /* 0x000ff20003800000 */
[----:B------:R-:W-:Y:S01]  /*1870*/  USHF.R.S32.HI UR5, URZ, 0x1f, UR39 ;  /* 0x0000001f3f057899 */ /* 0x000fe20008011427 */
[----:B------:R-:W-:Y:S01]  /*1880*/  ULDC.64 UR22, c[0x0][0x248] ;  /* 0x0000920000167ab9 */ /* 0x000fe20000000a00 */
[----:B------:R-:W-:Y:S02]  /*1890*/  ULDC.64 UR12, c[0x0][0x230] ;  /* 0x00008c00000c7ab9 */ /* 0x000fe40000000a00 */
[----:B------:R-:W-:Y:S02]  /*18a0*/  UIMAD UR5, UR5, UR22, URZ ;  /* 0x00000016050572a4 */ /* 0x000fe4000f8e023f */
[----:B------:R-:W-:Y:S02]  /*18b0*/  UIMAD.WIDE.U32 UR10, UR39, UR22, URZ ;  /* 0x00000016270a72a5 */ /* 0x000fe4000f8e003f */
[----:B------:R-:W-:-:S04]  /*18c0*/  UIMAD UR5, UR39, UR23, UR5 ;  /* 0x00000017270572a4 */ /* 0x000fc8000f8e0205 */
[----:B------:R-:W-:Y:S02]  /*18d0*/  UIADD3 UR11, UR11, UR5, URZ ;  /* 0x000000050b0b7290 */ /* 0x000fe4000fffe03f */
[----:B------:R-:W-:Y:S02]  /*18e0*/  UIMAD UR5, UR58, UR12, URZ ;  /* 0x0000000c3a0572a4 */ /* 0x000fe4000f8e023f */
[----:B------:R-:W-:Y:S02]  /*18f0*/  UIMAD.WIDE.U32 UR10, UR46, UR12, UR10 ;  /* 0x0000000c2e0a72a5 */ /* 0x000fe4000f8e000a */
[----:B------:R-:W-:-:S04]  /*1900*/  UIMAD UR5, UR46, UR13, UR5 ;  /* 0x0000000d2e0572a4 */ /* 0x000fc8000f8e0205 */
[----:B------:R-:W-:Y:S01]  /*1910*/  UIADD3 UR25, UR11, UR5, URZ ;  /* 0x000000050b197290 */ /* 0x000fe2000fffe03f */
[----:B------:R-:W-:-:S11]  /*1920*/  UMOV UR24, UR10 ;  /* 0x0000000a00187c82 */ /* 0x000fd60008000000 */
.L_x_2:
[----:B------:R-:W-:Y:S05]  /*1930*/  @P1 BRA `(.L_x_3) ;  /* 0x0000000000301947 */ /* 0x000fea0003800000 */
        /* <DEDUP_REMOVED lines=12> */
.L_x_3:
[----:B------:R-:W-:Y:S01]  /*1a00*/  @UP0 UMOV UR5, UR42 ;  /* 0x0000002a00050c82 */ /* 0x000fe20008000000 */
[----:B------:R-:W-:Y:S01]  /*1a10*/  @!UP0 UMOV UR5, UR34 ;  /* 0x0000002200058c82 */ /* 0x000fe20008000000 */
[----:B------:R-:W-:Y:S01]  /*1a20*/  SHF.R.S32.HI R15, RZ, 0x1f, R14 ;  /* 0x0000001fff0f7819 */ /* 0x000fe2000001140e */
[----:B------:R-:W-:Y:S06]  /*1a30*/  @!P0 BRA `(.L_x_4) ;  /* 0x00000000001c8947 */ /* 0x000fec0003800000 */
[----:B------:R-:W-:Y:S01]  /*1a40*/  @!UP0 UIMAD UR8, UR46, UR59, URZ ;  /* 0x0000003b2e0882a4 */ /* 0x000fe2000f8e023f */
[----:B------:R-:W-:Y:S01]  /*1a50*/  ULDC UR11, c[0x0][0x2c0] ;  /* 0x0000b000000b7ab9 */ /* 0x000fe20000000800 */
[----:B------:R-:W-:Y:S02]  /*1a60*/  ULDC UR10, c[0x0][0x2e4] ;  /* 0x0000b900000a7ab9 */ /* 0x000fe40000000800 */
[----:B------:R-:W-:Y:S02]  /*1a70*/  ULEA UR8, UR46, UR8, 0x7 ;  /* 0x000000082e087291 */ /* 0x000fe4000f8e383f */
[----:B------:R-:W-:-:S04]  /*1a80*/  ULEA UR10, UR11, UR10, 0x7 ;  /* 0x0000000a0b0a7291 */ /* 0x000fc8000f8e383f */
[----:B------:R-:W-:Y:S01]  /*1a90*/  UIMAD UR8, UR10, UR56, UR8 ;  /* 0x000000380a0872a4 */ /* 0x000fe2000f8e0208 */
[----:B------:R-:W-:Y:S11]  /*1aa0*/  BRA `(.L_x_5) ;  /* 0x0000000000087947 */ /* 0x000ff60003800000 */
.L_x_4:
[----:B------:R-:W-:-:S04]  /*1ab0*/  UIMAD UR8, UR46, UR61, UR56 ;  /* 0x0000003d2e0872a4 */ /* 0x000fc8000f8e0238 */
[----:B------:R-:W-:-:S12]  /*1ac0*/  UIMAD UR8, UR8, UR59, URZ ;  /* 0x0000003b080872a4 */ /* 0x000fd8000f8e023f */
.L_x_5:
[----:B------:R-:W2:Y:S01]  /*1ad0*/  LDL R11, [R1+0x3c] ;  /* 0x00003c00010b7983 */ /* 0x000ea20000100800 */
[----:B------:R-:W-:Y:S01]  /*1ae0*/  SHF.R.S32.HI R251, RZ, 0x1f, R250 ;  /* 0x0000001ffffb7819 */ /* 0x000fe200000114fa */
[----:B------:R-:W-:Y:S01]  /*1af0*/  ULDC.64 UR10, c[0x0][0x420] ;  /* 0x00010800000a7ab9 */ /* 0x000fe20000000a00 */
[----:B------:R-:W-:Y:S01]  /*1b00*/  IADD3 R4, P0, R250, UR5, RZ ;  /* 0x00000005fa047c10 */ /* 0x000fe2000ff1e0ff */
[----:B------:R-:W1:Y:S01]  /*1b10*/  S2R R6, SR_TID.X ;  /* 0x0000000000067919 */ /* 0x000e620000002100 */
[----:B------:R-:W-:Y:S01]  /*1b20*/  UIMAD UR5, UR18, UR10, URZ ;  /* 0x0000000a120572a4 */ /* 0x000fe2000f8e023f */
[----:B------:R-:W-:Y:S01]  /*1b30*/  IMAD.U32 R0, RZ, RZ, UR10 ;  /* 0x0000000aff007e24 */ /* 0x000fe2000f8e00ff */
[----:B------:R-:W-:Y:S01]  /*1b40*/  IADD3.X R5, R251, UR47, RZ, P0, !PT ;  /* 0x0000002ffb057c10 */ /* 0x000fe200087fe4ff */
[----:B------:R-:W3:Y:S01]  /*1b50*/  S2R R9, SR_TID.X ;  /* 0x0000000000097919 */ /* 0x000ee20000002100 */
[----:B------:R-:W-:Y:S01]  /*1b60*/  UIMAD UR5, UR16, UR11, UR5 ;  /* 0x0000000b100572a4 */ /* 0x000fe2000f8e0205 */
[----:B------:R-:W-:Y:S01]  /*1b70*/  BSSY B1, `(.L_x_1) ;  /* 0x000075c000017945 */ /* 0x000fe20003800000 */
[----:B------:R-:W-:Y:S01]  /*1b80*/  ULDC UR12, c[0x0][0x2dc] ;  /* 0x0000b700000c7ab9 */ /* 0x000fe20000000800 */
[----:B------:R-:W4:Y:S01]  /*1b90*/  S2R R10, SR_TID.X ;  /* 0x00000000000a7919 */ /* 0x000f220000002100 */
[----:B------:R-:W-:Y:S01]  /*1ba0*/  IMAD.WIDE.U32 R4, R0, UR16, R4 ;  /* 0x0000001000047c25 */ /* 0x000fe2000f8e0004 */
[----:B------:R-:W-:-:S02]  /*1bb0*/  USHF.R.S32.HI UR59, URZ, 0x1f, UR56 ;  /* 0x0000001f3f3b7899 */ /* 0x000fc40008011438 */
[----:B------:R-:W-:Y:S01]  /*1bc0*/  UIMAD UR31, UR12, UR61, URZ ;  /* 0x0000003d0c1f72a4 */ /* 0x000fe2000f8e023f */
[----:B------:R-:W-:Y:S01]  /*1bd0*/  VIADD R5, R5, UR5 ;  /* 0x0000000505057c36 */ /* 0x000fe20008000000 */
[----:B------:R-:W-:Y:S01]  /*1be0*/  UIADD3 UR14, -UR9, UR26, UR36 ;  /* 0x0000001a090e7290 */ /* 0x000fe2000fffe124 */
[----:B------:R-:W-:Y:S01]  /*1bf0*/  ULDC.64 UR12, c[0x0][0x428] ;  /* 0x00010a00000c7ab9 */ /* 0x000fe20000000a00 */
[----:B------:R-:W-:Y:S01]  /*1c00*/  ULDC UR34, c[0x0][0x398] ;  /* 0x0000e60000227ab9 */ /* 0x000fe20000000800 */
[----:B------:R-:W-:Y:S02]  /*1c10*/  UIMAD UR5, UR59, UR12, URZ ;  /* 0x0000000c3b0572a4 */ /* 0x000fe4000f8e023f */
[----:B------:R-:W-:Y:S02]  /*1c20*/  UIADD3 UR8, UR16, UR8, URZ ;  /* 0x0000000810087290 */ /* 0x000fe4000fffe03f */
[----:B------:R-:W-:Y:S02]  /*1c30*/  UIMAD UR19, UR56, UR13, UR5 ;  /* 0x0000000d381372a4 */ /* 0x000fe4000f8e0205 */
[----:B------:R-:W-:-:S02]  /*1c40*/  UIADD3 UR5, UR14, -UR34, URZ ;  /* 0x800000220e057290 */ /* 0x000fc4000fffe03f */
[----:B------:R-:W-:Y:S02]  /*1c50*/  UIADD3 UR27, UR16, UR27, URZ ;  /* 0x0000001b101b7290 */ /* 0x000fe4000fffe03f */
[----:B------:R-:W-:Y:S01]  /*1c60*/  USHF.L.U32 UR15, UR31, 0x6, URZ ;  /* 0x000000061f0f7899 */ /* 0x000fe2000800063f */
[----:B------:R-:W-:Y:S01]  /*1c70*/  ULDC.64 UR28, c[0x0][0x478] ;  /* 0x00011e00001c7ab9 */ /* 0x000fe20000000a00 */
[----:B------:R-:W-:Y:S01]  /*1c80*/  ULDC.64 UR42, c[0x0][0x210] ;  /* 0x00008400002a7ab9 */ /* 0x000fe20000000a00 */
[----:B-1----:R-:W-:Y:S01]  /*1c90*/  SHF.R.S32.HI R3, RZ, 0x1f, R6 ;  /* 0x0000001fff037819 */ /* 0x002fe20000011406 */
[----:B------:R-:W-:Y:S01]  /*1ca0*/  UIADD3 UR14, UP2, UP0, UR30, UR15, UR50 ;  /* 0x0000000f1e0e7290 */ /* 0x000fe2000f85e032 */
[----:B------:R-:W-:Y:S02]  /*1cb0*/  ULDC.64 UR34, c[0x0][0x3e0] ;  /* 0x0000f80000227ab9 */ /* 0x000fe40000000a00 */
[----:B------:R-:W-:Y:S01]  /*1cc0*/  LEA.HI R3, R3, R6, RZ, 0x2 ;  /* 0x0000000603037211 */ /* 0x000fe200078f10ff */
[----:B------:R-:W-:Y:S01]  /*1cd0*/  IMAD.U32 R6, RZ, RZ, UR12 ;  /* 0x0000000cff067e24 */ /* 0x000fe2000f8e00ff */
[----:B---3--:R-:W-:Y:S01]  /*1ce0*/  SHF.R.S32.HI R9, RZ, 0x1f, R9 ;  /* 0x0000001fff097819 */ /* 0x008fe20000011409 */
[----:B------:R-:W-:Y:S01]  /*1cf0*/  UIMAD.WIDE UR12, UR8, 0x4, UR28 ;  /* 0x00000004080c78a5 */ /* 0x000fe2000f8e021c */
[----:B------:R-:W-:Y:S01]  /*1d00*/  SHF.R.S32.HI R3, RZ, 0x2, R3 ;  /* 0x00000002ff037819 */ /* 0x000fe20000011403 */
[----:B------:R-:W-:Y:S01]  /*1d10*/  IMAD.WIDE.U32 R4, R6, UR56, R4 ;  /* 0x0000003806047c25 */ /* 0x000fe2000f8e0004 */
[----:B------:R-:W-:Y:S01]  /*1d20*/  USHF.R.S32.HI UR8, URZ, 0x1f, UR15 ;  /* 0x0000001f3f087899 */ /* 0x000fe2000801140f */
[----:B----4-:R-:W-:Y:S01]  /*1d30*/  LEA.HI R9, R9, R10, RZ, 0x5 ;  /* 0x0000000a09097211 */ /* 0x010fe200078f28ff */
[----:B------:R-:W-:Y:S01]  /*1d40*/  ULDC.64 UR28, c[0x0][0x400] ;  /* 0x00010000001c7ab9 */ /* 0x000fe20000000a00 */
[----:B------:R-:W-:Y:S01]  /*1d50*/  IADD3 R0, P0, R3, UR16, RZ ;  /* 0x0000001003007c10 */ /* 0x000fe2000ff1e0ff */
[----:B------:R-:W-:Y:S01]  /*1d60*/  ULDC.64 UR16, c[0x0][0x258] ;  /* 0x0000960000107ab9 */ /* 0x000fe20000000a00 */
[----:B------:R-:W-:Y:S01]  /*1d70*/  SHF.R.S32.HI R21, RZ, 0x1f, R3 ;  /* 0x0000001fff157819 */ /* 0x000fe20000011403 */
[----:B------:R-:W-:Y:S01]  /*1d80*/  VIADD R5, R5, UR19 ;  /* 0x0000001305057c36 */ /* 0x000fe20008000000 */
[----:B------:R-:W-:-:S02]  /*1d90*/  SHF.R.S32.HI R9, RZ, 0x5, R9 ;  /* 0x00000005ff097819 */ /* 0x000fc40000011409 */
[----:B------:R-:W-:Y:S01]  /*1da0*/  IADD3.X R6, R21, UR18, RZ, P0, !PT ;  /* 0x0000001215067c10 */ /* 0x000fe200087fe4ff */
[----:B------:R-:W-:Y:S01]  /*1db0*/  USHF.R.S32.HI UR18, URZ, 0x1f, UR5 ;  /* 0x0000001f3f127899 */ /* 0x000fe20008011405 */
[----:B------:R-:W-:-:S03]  /*1dc0*/  IMAD.WIDE.U32 R4, R3, UR10, R4 ;  /* 0x0000000a03047c25 */ /* 0x000fc6000f8e0004 */
[----:B------:R-:W-:Y:S01]  /*1dd0*/  ULEA.HI UR18, UR18, UR5, URZ, 0x6 ;  /* 0x0000000512127291 */ /* 0x000fe2000f8f303f */
[----:B------:R-:W-:Y:S01]  /*1de0*/  IMAD R8, R6, UR44, RZ ;  /* 0x0000002c06087c24 */ /* 0x000fe2000f8e02ff */
[----:B------:R-:W-:Y:S01]  /*1df0*/  UIMAD UR5, UR59, UR16, URZ ;  /* 0x000000103b0572a4 */ /* 0x000fe2000f8e023f */
[----:B------:R-:W-:Y:S01]  /*1e00*/  IMAD.WIDE.U32 R6, R0, UR44, R250 ;  /* 0x0000002c00067c25 */ /* 0x000fe2000f8e00fa */
[----:B------:R-:W-:Y:S01]  /*1e10*/  USHF.R.S32.HI UR18, URZ, 0x6, UR18 ;  /* 0x000000063f127899 */ /* 0x000fe20008011412 */
[----:B------:R-:W-:Y:S01]  /*1e20*/  LEA R239, P3, R4, UR34, 0x1 ;  /* 0x0000002204ef7c11 */ /* 0x000fe2000f8608ff */
[----:B------:R-:W-:Y:S01]  /*1e30*/  UIMAD UR17, UR56, UR17, UR5 ;  /* 0x00000011381172a4 */ /* 0x000fe2000f8e0205 */
[----:B------:R-:W-:Y:S01]  /*1e40*/  IMAD R8, R0, UR45, R8 ;  /* 0x0000002d00087c24 */ /* 0x000fe2000f8e0208 */
[----:B------:R-:W-:Y:S01]  /*1e50*/  IADD3 R6, P0, R6, UR57, RZ ;  /* 0x0000003906067c10 */ /* 0x000fe2000ff1e0ff */
[----:B------:R-:W-:Y:S01]  /*1e60*/  UIADD3.X UR5, UR48, UR8, UR54, UP2, UP0 ;  /* 0x0000000830057290 */ /* 0x000fe200097e0436 */
[----:B------:R-:W-:Y:S01]  /*1e70*/  IMAD.U32 R0, RZ, RZ, UR16 ;  /* 0x00000010ff007e24 */ /* 0x000fe2000f8e00ff */
[----:B------:R-:W-:Y:S01]  /*1e80*/  UISETP.LT.AND UP0, UPT, URZ, UR18, UPT ;  /* 0x000000123f00728c */ /* 0x000fe2000bf01270 */
[----:B------:R-:W-:Y:S01]  /*1e90*/  IADD3.X R7, R7, UR51, R8, P0, !PT ;  /* 0x0000003307077c10 */ /* 0x000fe200087fe408 */
[----:B------:R-:W-:-:S02]  /*1ea0*/  UIADD3 UR8, UP3, UP2, UR53, UR14, UR55 ;  /* 0x0000000e35087290 */ /* 0x000fc4000fa7e037 */
[----:B------:R-:W-:Y:S02]  /*1eb0*/  USEL UR18, URZ, UR18, !UP0 ;  /* 0x000000123f127287 */ /* 0x000fe4000c000000 */
[----:B------:R-:W-:Y:S01]  /*1ec0*/  UIADD3.X UR5, UR52, UR5, UR49, UP3, UP2 ;  /* 0x0000000534057290 */ /* 0x000fe20009fe4431 */
[----:B------:R-:W-:Y:S01]  /*1ed0*/  IMAD.WIDE.U32 R6, R0, UR56, R6 ;  /* 0x0000003800067c25 */ /* 0x000fe2000f8e0006 */
[----:B------:R-:W-:Y:S01]  /*1ee0*/  UISETP.GT.AND UP0, UPT, UR37, UR18, UPT ;  /* 0x000000122500728c */ /* 0x000fe2000bf04270 */
[----:B------:R-:W-:Y:S02]  /*1ef0*/  ULDC.64 UR44, c[0x0][0x2b0] ;  /* 0x0000ac00002c7ab9 */ /* 0x000fe40000000a00 */
[----:B------:R-:W-:Y:S01]  /*1f00*/  VIADD R7, R7, UR17 ;  /* 0x0000001107077c36 */ /* 0x000fe20008000000 */
[----:B------:R-:W-:Y:S01]  /*1f10*/  LEA R238, P4, R6, UR42, 0x1 ;  /* 0x0000002a06ee7c11 */ /* 0x000fe2000f8808ff */
[----:B------:R-:W-:-:S03]  /*1f20*/  UMOV UR14, UR12 ;  /* 0x0000000c000e7c82 */ /* 0x000fc60008000000 */
[----:B------:R-:W-:Y:S01]  /*1f30*/  LEA.HI.X R236, R6, UR43, R7, 0x1, P4 ;  /* 0x0000002b06ec7c11 */ /* 0x000fe2000a0f0c07 */
[----:B--2---:R-:W-:Y:S02]  /*1f40*/  IMAD R8, R9, UR31, R11 ;  /* 0x0000001f09087c24 */ /* 0x004fe4000f8e020b */
[----:B------:R-:W-:-:S03]  /*1f50*/  IMAD R9, R21, UR10, RZ ;  /* 0x0000000a15097c24 */ /* 0x000fc6000f8e02ff */
[C---:B------:R-:W-:Y:S01]  /*1f60*/  IADD3 R0, P0, R8.reuse, UR8, RZ ;  /* 0x0000000808007c10 */ /* 0x040fe2000ff1e0ff */
[----:B------:R-:W-:Y:S01]  /*1f70*/  IMAD R9, R3, UR11, R9 ;  /* 0x0000000b03097c24 */ /* 0x000fe2000f8e0209 */
[----:B------:R-:W-:Y:S02]  /*1f80*/  UIMAD.WIDE UR10, UR27, 0x4, UR44 ;  /* 0x000000041b0a78a5 */ /* 0x000fe4000f8e022c */
[----:B------:R-:W-:Y:S01]  /*1f90*/  LEA.HI.X.SX32 R8, R8, UR5, 0x1, P0 ;  /* 0x0000000508087c11 */ /* 0x000fe200080f0eff */
[----:B------:R-:W-:Y:S01]  /*1fa0*/  IMAD.IADD R5, R5, 0x1, R9 ;  /* 0x0000000105057824 */ /* 0x000fe200078e0209 */
[----:B------:R-:W-:Y:S01]  /*1fb0*/  PLOP3.LUT P0, PT, PT, PT, UP0, 0x80, 0x0 ;  /* 0x000000000000781c */ /* 0x000fe20003f0f008 */
[----:B------:R-:W-:Y:S01]  /*1fc0*/  UIADD3 UR5, UR37, -0x1, URZ ;  /* 0xffffffff25057890 */ /* 0x000fe2000fffe03f */
[----:B------:R-:W-:Y:S01]  /*1fd0*/  LEA R241, P2, R0, UR28, 0x2 ;  /* 0x0000001c00f17c11 */ /* 0x000fe2000f8410ff */
[----:B------:R-:W-:Y:S01]  /*1fe0*/  UMOV UR12, UR10 ;  /* 0x0000000a000c7c82 */ /* 0x000fe20008000000 */
[----:B------:R-:W-:-:S02]  /*1ff0*/  LEA.HI.X R237, R4, UR35, R5, 0x1, P3 ;  /* 0x0000002304ed7c11 */ /* 0x000fc400098f0c05 */
[----:B------:R-:W-:-:S07]  /*2000*/  LEA.HI.X R240, R0, UR29, R8, 0x2, P2 ;  /* 0x0000001d00f07c11 */ /* 0x000fce00090f1408 */
[----:B------:R-:W-:Y:S05]  /*2010*/  @P0 BRA `(.L_x_6) ;  /* 0x0000000800580947 */ /* 0x000fea0003800000 */
[----:B------:R-:W-:Y:S01]  /*2020*/  @UP1 UIADD3 UR5, UR39, UR40, URZ ;  /* 0x0000002827051290 */ /* 0x000fe2000fffe03f */
[----:B------:R-:W-:-:S03]  /*2030*/  @UP1 ULDC.64 UR12, c[0x0][0x450] ;  /* 0x00011400000c1ab9 */ /* 0x000fc60000000a00 */
[----:B------:R-:W-:Y:S02]  /*2040*/  @UP1 UIMAD.WIDE.U32 UR10, UR5, UR12, URZ ;  /* 0x0000000c050a12a5 */ /* 0x000fe4000f8e003f */
[----:B------:R-:W-:-:S04]  /*2050*/  @UP1 UIMAD UR5, UR5, UR13, URZ ;  /* 0x0000000d050512a4 */ /* 0x000fc8000f8e023f */
[----:B------:R-:W-:Y:S01]  /*2060*/  @UP1 UIADD3 UR18, UR11, UR5, URZ ;  /* 0x000000050b121290 */ /* 0x000fe2000fffe03f */
[----:B------:R-:W-:Y:S01]  /*2070*/  @UP1 UMOV UR8, UR10 ;  /* 0x0000000a00081c82 */ /* 0x000fe20008000000 */
[----:B------:R-:W-:Y:S10]  /*2080*/  @P1 BRA `(.L_x_7) ;  /* 0x0000000000301947 */ /* 0x000ff40003800000 */
        /* <DEDUP_REMOVED lines=12> */
.L_x_7:
        /* <DEDUP_REMOVED lines=19> */
.L_x_8:
[----:B------:R1:W5:Y:S04]  /*2280*/  LDL R12, [R1+0x8] ;  /* 0x00000800010c7983 */ /* 0x0003680000100800 */
[----:B------:R1:W5:Y:S01]  /*2290*/  LDL R11, [R1+0xc] ;  /* 0x00000c00010b7983 */ /* 0x0003620000100800 */
[----:B------:R-:W-:Y:S01]  /*22a0*/  UIMAD UR5, UR32, UR12, URZ ;  /* 0x0000000c200572a4 */ /* 0x000fe2000f8e023f */
[----:B------:R-:W-:Y:S01]  /*22b0*/  IMAD.U32 R4, RZ, RZ, UR12 ;  /* 0x0000000cff047e24 */ /* 0x000fe2000f8e00ff */
[----:B------:R-:W-:Y:S01]  /*22c0*/  UIMAD UR9, UR38, -0x80, UR9 ;  /* 0xffffff80260978a4 */ /* 0x000fe2000f8e0209 */
[----:B------:R-:W-:Y:S01]  /*22d0*/  BSSY B0, `(.L_x_9) ;  /* 0x0000021000007945 */ /* 0x000fe20003800000 */
[----:B------:R-:W-:Y:S01]  /*22e0*/  UIMAD UR5, UR36, UR13, UR5 ;  /* 0x0000000d240572a4 */ /* 0x000fe2000f8e0205 */
[----:B------:R-:W-:Y:S01]  /*22f0*/  IMAD.WIDE.U32 R4, R4, UR36, R250 ;  /* 0x0000002404047c25 */ /* 0x000fe2000f8e00fa */
[----:B------:R-:W-:Y:S01]  /*2300*/  USHF.R.S32.HI UR19, URZ, 0x1f, UR56 ;  /* 0x0000001f3f137899 */ /* 0x000fe20008011438 */
[----:B------:R-:W-:Y:S01]  /*2310*/  ULDC.64 UR14, c[0x0][0x468] ;  /* 0x00011a00000e7ab9 */ /* 0x000fe20000000a00 */
[----:B------:R-:W-:-:S02]  /*2320*/  ISETP.GE.AND P4, PT, R3, UR9, PT ;  /* 0x0000000903007c0c */ /* 0x000fc4000bf86270 */
[----:B------:R-:W-:Y:S01]  /*2330*/  MOV R0, UR5 ;  /* 0x0000000500007c02 */ /* 0x000fe20008000f00 */
[----:B------:R-:W-:Y:S01]  /*2340*/  UIMAD UR5, UR19, UR14, URZ ;  /* 0x0000000e130572a4 */ /* 0x000fe2000f8e023f */
[----:B------:R-:W-:Y:S01]  /*2350*/  IADD3 R6, P0, R4, UR8, RZ ;  /* 0x0000000804067c10 */ /* 0x000fe2000ff1e0ff */
[----:B------:R-:W-:Y:S02]  /*2360*/  VIADD R4, R3, 0x40 ;  /* 0x0000004003047836 */ /* 0x000fe40000000000 */
[----:B------:R-:W-:Y:S01]  /*2370*/  UIMAD UR15, UR56, UR15, UR5 ;  /* 0x0000000f380f72a4 */ /* 0x000fe2000f8e0205 */
[----:B------:R-:W-:Y:S02]  /*2380*/  IADD3.X R7, R5, UR18, R0, P0, !PT ;  /* 0x0000001205077c10 */ /* 0x000fe400087fe400 */
[----:B------:R-:W-:Y:S02]  /*2390*/  MOV R0, UR14 ;  /* 0x0000000e00007c02 */ /* 0x000fe40008000f00 */
[----:B------:R-:W-:-:S03]  /*23a0*/  ISETP.GE.AND P3, PT, R4, UR9, PT ;  /* 0x0000000904007c0c */ /* 0x000fc6000bf66270 */
[----:B------:R-:W-:-:S04]  /*23b0*/  IMAD.WIDE.U32 R6, R0, UR56, R6 ;  /* 0x0000003800067c25 */ /* 0x000fc8000f8e0006 */
[----:B------:R-:W-:Y:S01]  /*23c0*/  VIADD R10, R7, UR15 ;  /* 0x0000000f070a7c36 */ /* 0x000fe20008000000 */
[----:B-1----:R-:W-:Y:S06]  /*23d0*/  @P4 BRA `(.L_x_10) ;  /* 0x0000000000404947 */ /* 0x002fec0003800000 */
[----:B------:R-:W-:Y:S01]  /*23e0*/  MOV R5, R10 ;  /* 0x0000000a00057202 */ /* 0x000fe20000000f00 */
[----:B------:R-:W-:Y:S01]  /*23f0*/  IMAD R0, R21, UR12, RZ ;  /* 0x0000000c15007c24 */ /* 0x000fe2000f8e02ff */
[----:B------:R-:W-:Y:S01]  /*2400*/  ULDC UR5, c[0x0][0x2d0] ;  /* 0x0000b40000057ab9 */ /* 0x000fe20000000800 */
[----:B------:R-:W-:Y:S01]  /*2410*/  IMAD.MOV.U32 R4, RZ, RZ, R6 ;  /* 0x000000ffff047224 */ /* 0x000fe200078e0006 */
[----:B------:R-:W-:Y:S01]  /*2420*/  ISETP.GE.AND P5, PT, R250, UR5, PT ;  /* 0x00000005fa007c0c */ /* 0x000fe2000bfa6270 */
[C---:B------:R-:W-:Y:S01]  /*2430*/  IMAD R0, R3.reuse, UR13, R0 ;  /* 0x0000000d03007c24 */ /* 0x040fe2000f8e0200 */
[----:B-----5:R-:W-:Y:S01]  /*2440*/  ISETP.GE.AND P2, PT, R12, UR5, PT ;  /* 0x000000050c007c0c */ /* 0x020fe2000bf46270 */
[----:B------:R-:W-:Y:S01]  /*2450*/  IMAD.WIDE.U32 R8, R3, UR12, R4 ;  /* 0x0000000c03087c25 */ /* 0x000fe2000f8e0004 */
[----:B------:R-:W-:Y:S01]  /*2460*/  ISETP.GE.AND P1, PT, R11, UR5, PT ;  /* 0x000000050b007c0c */ /* 0x000fe2000bf26270 */
[----:B------:R-:W-:Y:S02]  /*2470*/  ULDC.64 UR14, c[0x0][0x3f0] ;  /* 0x0000fc00000e7ab9 */ /* 0x000fe40000000a00 */
[----:B------:R-:W-:Y:S01]  /*2480*/  IMAD.IADD R0, R9, 0x1, R0 ;  /* 0x0000000109007824 */ /* 0x000fe200078e0200 */
[----:B------:R-:W-:-:S04]  /*2490*/  LEA R4, P0, R8, UR14, 0x1 ;  /* 0x0000000e08047c11 */ /* 0x000fc8000f8008ff */
[----:B------:R-:W-:-:S05]  /*24a0*/  LEA.HI.X R5, R8, UR15, R0, 0x1, P0 ;  /* 0x0000000f08057c11 */ /* 0x000fca00080f0c00 */
[----:B------:R1:W-:Y:S04]  /*24b0*/  @!P5 STG.E.128 desc[UR6][R4.64], RZ ;  /* 0x000000ff0400d986 */ /* 0x0003e8000c101d06 */
[----:B------:R1:W-:Y:S04]  /*24c0*/  @!P2 STG.E.128 desc[UR6][R4.64+0x40], RZ ;  /* 0x000040ff0400a986 */ /* 0x0003e8000c101d06 */
[----:B------:R1:W-:Y:S02]  /*24d0*/  @!P1 STG.E.128 desc[UR6][R4.64+0x80], RZ ;  /* 0x000080ff04009986 */ /* 0x0003e4000c101d06 */
.L_x_10:
[----:B------:R-:W-:Y:S05]  /*24e0*/  BSYNC B0 ;  /* 0x0000000000007941 */ /* 0x000fea0003800000 */
.L_x_9:
[----:B------:R-:W-:Y:S04]  /*24f0*/  BSSY B0, `(.L_x_11) ;  /* 0x0000013000007945 */ /* 0x000fe80003800000 */
[----:B------:R-:W-:Y:S05]  /*2500*/  @P3 BRA `(.L_x_12) ;  /* 0x0000000000443947 */ /* 0x000fea0003800000 */
[----:B------:R-:W-:Y:S01]  /*2510*/  IADD3 R0, P0, R3, 0x40, RZ ;  /* 0x0000004003007810 */ /* 0x000fe20007f1e0ff */
[----:B------:R-:W-:Y:S01]  /*2520*/  IMAD.MOV.U32 R7, RZ, RZ, R10 ;  /* 0x000000ffff077224 */ /* 0x000fe200078e000a */
[----:B------:R-:W-:Y:S01]  /*2530*/  ULDC UR5, c[0x0][0x2d0] ;  /* 0x0000b40000057ab9 */ /* 0x000fe20000000800 */
[----:B------:R-:W-:Y:S01]  /*2540*/  ULDC.64 UR8, c[0x0][0x3f0] ;  /* 0x0000fc0000087ab9 */ /* 0x000fe20000000a00 */
[----:B------:R-:W-:Y:S01]  /*2550*/  ISETP.GE.AND P2, PT, R250, UR5, PT ;  /* 0x00000005fa007c0c */ /* 0x000fe2000bf46270 */
[----:B-1----:R-:W-:Y:S01]  /*2560*/  IMAD.X R4, RZ, RZ, R21, P0 ;  /* 0x000000ffff047224 */ /* 0x002fe200000e0615 */
[----:B-----5:R-:W-:Y:S01]  /*2570*/  ISETP.GE.AND P1, PT, R12, UR5, PT ;  /* 0x000000050c007c0c */ /* 0x020fe2000bf26270 */
[----:B------:R-:W-:Y:S01]  /*2580*/  IMAD.WIDE.U32 R6, R0, UR12, R6 ;  /* 0x0000000c00067c25 */ /* 0x000fe2000f8e0006 */
[----:B------:R-:W-:-:S03]  /*2590*/  ISETP.GE.AND P0, PT, R11, UR5, PT ;  /* 0x000000050b007c0c */ /* 0x000fc6000bf06270 */
[----:B------:R-:W-:-:S04]  /*25a0*/  IMAD R4, R4, UR12, RZ ;  /* 0x0000000c04047c24 */ /* 0x000fc8000f8e02ff */
[----:B------:R-:W-:Y:S01]  /*25b0*/  IMAD R0, R0, UR13, R4 ;  /* 0x0000000d00007c24 */ /* 0x000fe2000f8e0204 */
[----:B------:R-:W-:-:S03]  /*25c0*/  LEA R4, P5, R6, UR8, 0x1 ;  /* 0x0000000806047c11 */ /* 0x000fc6000f8a08ff */
[----:B------:R-:W-:-:S05]  /*25d0*/  IMAD.IADD R0, R7, 0x1, R0 ;  /* 0x0000000107007824 */ /* 0x000fca00078e0200 */
[----:B------:R-:W-:-:S05]  /*25e0*/  LEA.HI.X R5, R6, UR9, R0, 0x1, P5 ;  /* 0x0000000906057c11 */ /* 0x000fca000a8f0c00 */
[----:B------:R2:W-:Y:S04]  /*25f0*/  @!P2 STG.E.128 desc[UR6][R4.64], RZ ;  /* 0x000000ff0400a986 */ /* 0x0005e8000c101d06 */
[----:B------:R2:W-:Y:S04]  /*2600*/  @!P1 STG.E.128 desc[UR6][R4.64+0x40], RZ ;  /* 0x000040ff04009986 */ /* 0x0005e8000c101d06 */
[----:B------:R2:W-:Y:S02]  /*2610*/  @!P0 STG.E.128 desc[UR6][R4.64+0x80], RZ ;  /* 0x000080ff04008986 */ /* 0x0005e4000c101d06 */
.L_x_12:
[----:B------:R-:W-:Y:S05]  /*2620*/  BSYNC B0 ;  /* 0x0000000000007941 */ /* 0x000fea0003800000 */
.L_x_11:
[----:B------:R-:W-:Y:S01]  /*2630*/  UIMAD UR5, UR32, UR10, URZ ;  /* 0x0000000a200572a4 */ /* 0x000fe2000f8e023f */
[----:B-12---:R-:W-:Y:S01]  /*2640*/  IMAD.U32 R4, RZ, RZ, UR10 ;  /* 0x0000000aff047e24 */ /* 0x006fe2000f8e00ff */
[----:B------:R-:W-:Y:S01]  /*2650*/  USHF.R.S32.HI UR12, URZ, 0x1f, UR56 ;  /* 0x0000001f3f0c7899 */ /* 0x000fe20008011438 */
[----:B------:R-:W-:Y:S01]  /*2660*/  BSSY B0, `(.L_x_13) ;  /* 0x000001d000007945 */ /* 0x000fe20003800000 */
[----:B------:R-:W-:Y:S01]  /*2670*/  UIMAD UR5, UR36, UR11, UR5 ;  /* 0x0000000b240572a4 */ /* 0x000fe2000f8e0205 */
[----:B------:R-:W-:Y:S01]  /*2680*/  IMAD.WIDE.U32 R4, R4, UR36, R250 ;  /* 0x0000002404047c25 */ /* 0x000fe2000f8e00fa */
[----:B------:R-:W-:-:S04]  /*2690*/  ULDC.64 UR8, c[0x0][0x470] ;  /* 0x00011c0000087ab9 */ /* 0x000fc80000000a00 */
[----:B------:R-:W-:Y:S01]  /*26a0*/  IMAD.U32 R0, RZ, RZ, UR5 ;  /* 0x00000005ff007e24 */ /* 0x000fe2000f8e00ff */
[----:B------:R-:W-:Y:S01]  /*26b0*/  IADD3 R6, P0, R4, UR16, RZ ;  /* 0x0000001004067c10 */ /* 0x000fe2000ff1e0ff */
[----:B------:R-:W-:-:S03]  /*26c0*/  UIMAD UR5, UR12, UR8, URZ ;  /* 0x000000080c0572a4 */ /* 0x000fc6000f8e023f */
[----:B------:R-:W-:Y:S01]  /*26d0*/  IADD3.X R7, R5, UR17, R0, P0, !PT ;  /* 0x0000001105077c10 */ /* 0x000fe200087fe400 */
[----:B------:R-:W-:Y:S01]  /*26e0*/  UIMAD UR9, UR56, UR9, UR5 ;  /* 0x00000009380972a4 */ /* 0x000fe2000f8e0205 */
[----:B------:R-:W-:-:S05]  /*26f0*/  MOV R0, UR8 ;  /* 0x0000000800007c02 */ /* 0x000fca0008000f00 */
[----:B------:R-:W-:-:S05]  /*2700*/  IMAD.WIDE.U32 R6, R0, UR56, R6 ;  /* 0x0000003800067c25 */ /* 0x000fca000f8e0006 */
[----:B------:R-:W-:Y:S01]  /*2710*/  IADD3 R0, R7, UR9, RZ ;  /* 0x0000000907007c10 */ /* 0x000fe2000fffe0ff */
[----:B------:R-:W-:Y:S06]  /*2720*/  @P4 BRA `(.L_x_14) ;  /* 0x0000000000404947 */ /* 0x000fec0003800000 */
[----:B------:R-:W-:Y:S01]  /*2730*/  MOV R5, R0 ;  /* 0x0000000000057202 */ /* 0x000fe20000000f00 */
[----:B------:R-:W-:Y:S01]  /*2740*/  IMAD.MOV.U32 R4, RZ, RZ, R6 ;  /* 0x000000ffff047224 */ /* 0x000fe200078e0006 */
[----:B------:R-:W-:Y:S01]  /*2750*/  ULDC UR5, c[0x0][0x2d0] ;  /* 0x0000b40000057ab9 */ /* 0x000fe20000000800 */
[----:B------:R-:W-:Y:S01]  /*2760*/  IMAD R10, R21, UR10, RZ ;  /* 0x0000000a150a7c24 */ /* 0x000fe2000f8e02ff */
[----:B------:R-:W-:Y:S01]  /*2770*/  ISETP.GE.AND P2, PT, R250, UR5, PT ;  /* 0x00000005fa007c0c */ /* 0x000fe2000bf46270 */
[----:B------:R-:W-:Y:S01]  /*2780*/  IMAD.WIDE.U32 R8, R3, UR10, R4 ;  /* 0x0000000a03087c25 */ /* 0x000fe2000f8e0004 */
[----:B-----5:R-:W-:Y:S01]  /*2790*/  ISETP.GE.AND P1, PT, R12, UR5, PT ;  /* 0x000000050c007c0c */ /* 0x020fe2000bf26270 */
[----:B------:R-:W-:Y:S01]  /*27a0*/  ULDC.64 UR8, c[0x0][0x3f8] ;  /* 0x0000fe0000087ab9 */ /* 0x000fe20000000a00 */
[----:B------:R-:W-:Y:S01]  /*27b0*/  ISETP.GE.AND P0, PT, R11, UR5, PT ;  /* 0x000000050b007c0c */ /* 0x000fe2000bf06270 */
[----:B------:R-:W-:-:S04]  /*27c0*/  IMAD R4, R3, UR11, R10 ;  /* 0x0000000b03047c24 */ /* 0x000fc8000f8e020a */
[----:B------:R-:W-:Y:S01]  /*27d0*/  IMAD.IADD R5, R9, 0x1, R4 ;  /* 0x0000000109057824 */ /* 0x000fe200078e0204 */
[----:B------:R-:W-:-:S04]  /*27e0*/  LEA R4, P4, R8, UR8, 0x1 ;  /* 0x0000000808047c11 */ /* 0x000fc8000f8808ff */
[----:B------:R-:W-:-:S05]  /*27f0*/  LEA.HI.X R5, R8, UR9, R5, 0x1, P4 ;  /* 0x0000000908057c11 */ /* 0x000fca000a0f0c05 */
[----:B------:R1:W-:Y:S04]  /*2800*/  @!P2 STG.E.128 desc[UR6][R4.64], RZ ;  /* 0x000000ff0400a986 */ /* 0x0003e8000c101d06 */
[----:B------:R1:W-:Y:S04]  /*2810*/  @!P1 STG.E.128 desc[UR6][R4.64+0x40], RZ ;  /* 0x000040ff04009986 */ /* 0x0003e8000c101d06 */
[----:B------:R1:W-:Y:S02]  /*2820*/  @!P0 STG.E.128 desc[UR6][R4.64+0x80], RZ ;  /* 0x000080ff04008986 */ /* 0x0003e4000c101d06 */
.L_x_14:
[----:B------:R-:W-:Y:S05]  /*2830*/  BSYNC B0 ;  /* 0x0000000000007941 */ /* 0x000fea0003800000 */
.L_x_13:
        /* <DEDUP_REMOVED lines=8> */
[----:B------:R-:W-:-:S04]  /*28c0*/  IMAD.WIDE.U32 R6, R3, UR10, R6 ;  /* 0x0000000a03067c25 */ /* 0x000fc8000f8e0006 */
[----:B------:R-:W-:-:S04]  /*28d0*/  IMAD R4, R4, UR10, RZ ;  /* 0x0000000a04047c24 */ /* 0x000fc8000f8e02ff */
[----:B------:R-:W-:Y:S01]  /*28e0*/  IMAD R3, R3, UR11, R4 ;  /* 0x0000000b03037c24 */ /* 0x000fe2000f8e0204 */
[----:B------:R-:W-:-:S03]  /*28f0*/  LEA R4, P2, R6, UR8, 0x1 ;  /* 0x0000000806047c11 */ /* 0x000fc6000f8408ff */
[----:B------:R-:W-:-:S05]  /*2900*/  IMAD.IADD R3, R7, 0x1, R3 ;  /* 0x0000000107037824 */ /* 0x000fca00078e0203 */
[----:B------:R-:W-:-:S05]  /*2910*/  LEA.HI.X R5, R6, UR9, R3, 0x1, P2 ;  /* 0x0000000906057c11 */ /* 0x000fca00090f0c03 */
[----:B------:R1:W-:Y:S04]  /*2920*/  @!P1 STG.E.128 desc[UR6][R4.64], RZ ;  /* 0x000000ff04009986 */ /* 0x0003e8000c101d06 */
[----:B------:R1:W-:Y:S01]  /*2930*/  @!P0 STG.E.128 desc[UR6][R4.64+0x40], RZ ;  /* 0x000040ff04008986 */ /* 0x0003e2000c101d06 */
[----:B------:R-:W-:-:S13]  /*2940*/  ISETP.GE.AND P0, PT, R11, UR5, PT ;  /* 0x000000050b007c0c */ /* 0x000fda000bf06270 */
[----:B------:R-:W-:Y:S05]  /*2950*/  @P0 BRA `(.L_x_15) ;  /* 0x0000006400f40947 */ /* 0x000fea0003800000 */
[----:B------:R2:W-:Y:S01]  /*2960*/  STG.E.128 desc[UR6][R4.64+0x80], RZ ;  /* 0x000080ff04007986 */ /* 0x0005e2000c101d06 */
[----:B------:R-:W-:Y:S05]  /*2970*/  BRA `(.L_x_15) ;  /* 0x0000006400ec7947 */ /* 0x000fea0003800000 */
.L_x_6:
[----:B------:R-:W2:Y:S01]  /*2980*/  LDL R18, [R1+0x14] ;  /* 0x0000140001127983 */ /* 0x000ea20000100800 */
[----:B------:R-:W-:Y:S01]  /*2990*/  PLOP3.LUT P0, PT, PT, PT, UP4, 0x80, 0x0 ;  /* 0x000000000000781c */ /* 0x000fe20003f0f048 */
[----:B------:R-:W-:Y:S01]  /*29a0*/  UIMAD UR8, UR32, UR20, URZ ;  /* 0x00000014200872a4 */ /* 0x000fe2000f8e023f */
[----:B------:R-:W-:Y:S01]  /*29b0*/  IMAD.U32 R4, RZ, RZ, UR20 ;  /* 0x00000014ff047e24 */ /* 0x000fe2000f8e00ff */
[----:B------:R-:W-:Y:S01]  /*29c0*/  UIMAD UR10, UR38, -0x80, UR9 ;  /* 0xffffff80260a78a4 */ /* 0x000fe2000f8e0209 */
[C---:B------:R-:W-:Y:S01]  /*29d0*/  VIADD R7, R3.reuse, 0x40 ;  /* 0x0000004003077836 */ /* 0x040fe20000000000 */
[----:B------:R-:W-:Y:S01]  /*29e0*/  UIMAD UR8, UR36, UR21, UR8 ;  /* 0x00000015240872a4 */ /* 0x000fe2000f8e0208 */
[----:B------:R-:W-:Y:S01]  /*29f0*/  IMAD.WIDE.U32 R4, R4, UR36, R250 ;  /* 0x0000002404047c25 */ /* 0x000fe2000f8e00fa */
[----:B------:R-:W-:Y:S01]  /*2a00*/  ULEA.HI UR19, UR5, UR5, URZ, 0x1 ;  /* 0x0000000505137291 */ /* 0x000fe2000f8f083f */
[----:B------:R-:W-:Y:S05]  /*2a10*/  BSSY B0, `(.L_x_16) ;  /* 0x000003f000007945 */ /* 0x000fea0003800000 */
[----:B------:R-:W-:Y:S01]  /*2a20*/  @P0 BAR.SYNC.DEFER_BLOCKING 0x0 ;  /* 0x0000000000000b1d */ /* 0x000fe20000010000 */
[----:B------:R-:W-:Y:S01]  /*2a30*/  ISETP.GE.AND P1, PT, R3, UR10, PT ;  /* 0x0000000a03007c0c */ /* 0x000fe2000bf26270 */
[----:B------:R-:W-:Y:S01]  /*2a40*/  ULOP3.LUT UR19, UR19, 0xfffffffe, URZ, 0xc0, !UPT ;  /* 0xfffffffe13137892 */ /* 0x000fe2000f8ec03f */
[----:B------:R-:W-:Y:S01]  /*2a50*/  MOV R0, UR8 ;  /* 0x0000000800007c02 */ /* 0x000fe20008000f00 */
[----:B------:R-:W-:Y:S01]  /*2a60*/  UIMAD UR8, UR5, -0x40, UR26 ;  /* 0xffffffc0050878a4 */ /* 0x000fe2000f8e021a */
[----:B------:R-:W-:Y:S01]  /*2a70*/  IADD3 R6, P2, R4, UR33, RZ ;  /* 0x0000002104067c10 */ /* 0x000fe2000ff5e0ff */
[----:B------:R-:W-:Y:S01]  /*2a80*/  ULDC.64 UR16, c[0x0][0x268] ;  /* 0x00009a0000107ab9 */ /* 0x000fe20000000a00 */
[----:B------:R-:W-:Y:S01]  /*2a90*/  ISETP.GE.AND P4, PT, R7, UR10, PT ;  /* 0x0000000a07007c0c */ /* 0x000fe2000bf86270 */
[----:B------:R-:W-:Y:S01]  /*2aa0*/  IMAD R4, R15, UR16, RZ ;  /* 0x000000100f047c24 */ /* 0x000fe2000f8e02ff */
[----:B------:R-:W-:-:S02]  /*2ab0*/  IADD3.X R7, R5, UR41, R0, P2, !PT ;  /* 0x0000002905077c10 */ /* 0x000fc400097fe400 */
[----:B------:R-:W-:Y:S01]  /*2ac0*/  ISETP.GE.AND P6, PT, R3, UR8, PT ;  /* 0x0000000803007c0c */ /* 0x000fe2000bfc6270 */
[C---:B------:R-:W-:Y:S02]  /*2ad0*/  IMAD R4, R14.reuse, UR17, R4 ;  /* 0x000000110e047c24 */ /* 0x040fe4000f8e0204 */
[----:B------:R-:W-:Y:S01]  /*2ae0*/  IMAD.WIDE.U32 R6, R14, UR16, R6 ;  /* 0x000000100e067c25 */ /* 0x000fe2000f8e0006 */
[----:B------:R-:W-:-:S03]  /*2af0*/  UIADD3 UR16, UR5, -UR19, URZ ;  /* 0x8000001305107290 */ /* 0x000fc6000fffe03f */
[----:B------:R-:W-:Y:S01]  /*2b00*/  IMAD.IADD R13, R7, 0x1, R4 ;  /* 0x00000001070d7824 */ /* 0x000fe200078e0204 */
[----:B------:R-:W-:Y:S01]  /*2b10*/  UISETP.NE.AND UP0, UPT, UR16, 0x1, UPT ;  /* 0x000000011000788c */ /* 0x000fe2000bf05270 */
[----:B--2---:R-:W-:-:S05]  /*2b20*/  LEA R0, R18, UR4, 0x1 ;  /* 0x0000000412007c11 */ /* 0x004fca000f8e08ff */
[----:B------:R1:W-:Y:S04]  /*2b30*/  @P1 STS [R0+0xf000], RZ ;  /* 0x00f000ff00001388 */ /* 0x0003e80000000800 */
[----:B------:R1:W-:Y:S04]  /*2b40*/  @P1 STS [R0+0xf004], RZ ;  /* 0x00f004ff00001388 */ /* 0x0003e80000000800 */
[----:B------:R1:W-:Y:S04]  /*2b50*/  @P1 STS.64 [R0+0xf008], RZ ;  /* 0x00f008ff00001388 */ /* 0x0003e80000000a00 */
[----:B------:R1:W-:Y:S04]  /*2b60*/  @P1 STS.128 [R0+0x11000], RZ ;  /* 0x011000ff00001388 */ /* 0x0003e80000000c00 */
[----:B------:R1:W-:Y:S01]  /*2b70*/  @P1 STS.128 [R0+0x13000], RZ ;  /* 0x013000ff00001388 */ /* 0x0003e20000000c00 */
[----:B------:R-:W-:Y:S05]  /*2b80*/  @P1 BRA `(.L_x_17) ;  /* 0x00000000009c1947 */ /* 0x000fea0003800000 */
[----:B------:R-:W2:Y:S01]  /*2b90*/  LDL R8, [R1+0x8] ;  /* 0x0000080001087983 */ /* 0x000ea20000100800 */
[----:B------:R-:W-:-:S03]  /*2ba0*/  ULDC UR16, c[0x0][0x2d0] ;  /* 0x0000b40000107ab9 */ /* 0x000fc60000000800 */
[----:B------:R-:W3:Y:S01]  /*2bb0*/  LDL R16, [R1+0xc] ;  /* 0x00000c0001107983 */ /* 0x000ee20000100800 */
[----:B------:R-:W-:Y:S01]  /*2bc0*/  ISETP.GE.AND P5, PT, R250, UR16, PT ;  /* 0x00000010fa007c0c */ /* 0x000fe2000bfa6270 */
[----:B------:R-:W-:Y:S02]  /*2bd0*/  IMAD R12, R21, UR20, RZ ;  /* 0x00000014150c7c24 */ /* 0x000fe4000f8e02ff */
[----:B------:R-:W-:Y:S02]  /*2be0*/  IMAD.MOV.U32 R4, RZ, RZ, R6 ;  /* 0x000000ffff047224 */ /* 0x000fe400078e0006 */
[----:B------:R-:W-:Y:S02]  /*2bf0*/  IMAD.MOV.U32 R5, RZ, RZ, R13 ;  /* 0x000000ffff057224 */ /* 0x000fe400078e000d */
[C---:B------:R-:W-:Y:S02]  /*2c00*/  IMAD R12, R3.reuse, UR21, R12 ;  /* 0x00000015030c7c24 */ /* 0x040fe4000f8e020c */
[----:B------:R-:W-:-:S04]  /*2c10*/  IMAD.WIDE.U32 R4, R3, UR20, R4 ;  /* 0x0000001403047c25 */ /* 0x000fc8000f8e0004 */
[----:B------:R-:W4:Y:S01]  /*2c20*/  @!P5 LDC.64 R10, c[0x0][0x220] ;  /* 0x00008800ff0adb82 */ /* 0x000f220000000a00 */
[----:B------:R-:W-:Y:S01]  /*2c30*/  IMAD.IADD R12, R5, 0x1, R12 ;  /* 0x00000001050c7824 */ /* 0x000fe200078e020c */
[----:B------:R1:W-:Y:S04]  /*2c40*/  @P5 STS [R0+0xf000], RZ ;  /* 0x00f000ff00005388 */ /* 0x0003e80000000800 */
[----:B------:R1:W-:Y:S04]  /*2c50*/  @P5 STS [R0+0xf004], RZ ;  /* 0x00f004ff00005388 */ /* 0x0003e80000000800 */
[----:B------:R1:W-:Y:S01]  /*2c60*/  @P5 STS.64 [R0+0xf008], RZ ;  /* 0x00f008ff00005388 */ /* 0x0003e20000000a00 */
[----:B----4-:R-:W-:-:S04]  /*2c70*/  @!P5 LEA R10, P0, R4, R10, 0x1 ;  /* 0x0000000a040ad211 */ /* 0x010fc800078008ff */
[----:B------:R-:W-:-:S05]  /*2c80*/  @!P5 LEA.HI.X R11, R4, R11, R12, 0x1, P0 ;  /* 0x0000000b040bd211 */ /* 0x000fca00000f0c0c */
[----:B------:R-:W-:Y:S01]  /*2c90*/  @!PT LDS RZ, [RZ] ;  /* 0x00000000fffff984 */ /* 0x000fe20000000800 */
[----:B------:R-:W-:Y:S01]  /*2ca0*/  @!PT LDS RZ, [RZ] ;  /* 0x00000000fffff984 */ /* 0x000fe20000000800 */
[----:B------:R-:W-:Y:S01]  /*2cb0*/  @!PT LDS RZ, [RZ] ;  /* 0x00000000fffff984 */ /* 0x000fe20000000800 */
[----:B------:R1:W-:Y:S01]  /*2cc0*/  @!P5 LDGSTS.E.BYPASS.LTC128B.128 [R0+0xf000], desc[UR6][R10.64] ;  /* 0x0f0000000a00dfae */ /* 0x0003e2000b901d46 */
[----:B--2---:R-:W-:Y:S02]  /*2cd0*/  ISETP.GE.AND P3, PT, R8, UR16, PT ;  /* 0x0000001008007c0c */ /* 0x004fe4000bf66270 */
[----:B---3--:R-:W-:-:S11]  /*2ce0*/  ISETP.GE.AND P2, PT, R16, UR16, PT ;  /* 0x0000001010007c0c */ /* 0x008fd6000bf46270 */
[----:B------:R-:W2:Y:S01]  /*2cf0*/  @!P3 LDC.64 R8, c[0x0][0x220] ;  /* 0x00008800ff08bb82 */ /* 0x000ea20000000a00 */
[----:B------:R1:W-:Y:S01]  /*2d00*/  @P3 STS.128 [R0+0x11000], RZ ;  /* 0x011000ff00003388 */ /* 0x0003e20000000c00 */
[----:B--2---:R-:W-:-:S04]  /*2d10*/  @!P3 LEA R8, P0, R4, R8, 0x1 ;  /* 0x000000080408b211 */ /* 0x004fc800078008ff */
[----:B------:R-:W-:-:S05]  /*2d20*/  @!P3 LEA.HI.X R9, R4, R9, R12, 0x1, P0 ;  /* 0x000000090409b211 */ /* 0x000fca00000f0c0c */
[----:B------:R-:W-:Y:S01]  /*2d30*/  @!PT LDS RZ, [RZ] ;  /* 0x00000000fffff984 */ /* 0x000fe20000000800 */
[----:B------:R-:W-:Y:S01]  /*2d40*/  @!PT LDS RZ, [RZ] ;  /* 0x00000000fffff984 */ /* 0x000fe20000000800 */
[----:B------:R-:W-:Y:S01]  /*2d50*/  @!PT LDS RZ, [RZ] ;  /* 0x00000000fffff984 */ /* 0x000fe20000000800 */
[----:B------:R1:W-:Y:S04]  /*2d60*/  @!P3 LDGSTS.E.BYPASS.LTC128B.128 [R0+0x11000], desc[UR6][R8.64+0x40] ;  /* 0x110000400800bfae */ /* 0x0003e8000b901d46 */
[----:B------:R1:W-:Y:S01]  /*2d70*/  @P2 STS.128 [R0+0x13000], RZ ;  /* 0x013000ff00002388 */ /* 0x0003e20000000c00 */
[----:B------:R-:W-:Y:S05]  /*2d80*/  @P2 BRA `(.L_x_17) ;  /* 0x00000000001c2947 */ /* 0x000fea0003800000 */
[----:B------:R-:W-:Y:S02]  /*2d90*/  ULDC.64 UR16, c[0x0][0x220] ;  /* 0x0000880000107ab9 */ /* 0x000fe40000000a00 */
[----:B-1----:R-:W-:-:S04]  /*2da0*/  LEA R8, P0, R4, UR16, 0x1 ;  /* 0x0000001004087c11 */ /* 0x002fc8000f8008ff */
[----:B------:R-:W-:-:S05]  /*2db0*/  LEA.HI.X R9, R4, UR17, R12, 0x1, P0 ;  /* 0x0000001104097c11 */ /* 0x000fca00080f0c0c */
[----:B------:R-:W-:Y:S01]  /*2dc0*/  @!PT LDS RZ, [RZ] ;  /* 0x00000000fffff984 */ /* 0x000fe20000000800 */
[----:B------:R-:W-:Y:S01]  /*2dd0*/  @!PT LDS RZ, [RZ] ;  /* 0x00000000fffff984 */ /* 0x000fe20000000800 */
[----:B------:R-:W-:Y:S01]  /*2de0*/  @!PT LDS RZ, [RZ] ;  /* 0x00000000fffff984 */ /* 0x000fe20000000800 */
[----:B------:R2:W-:Y:S04]  /*2df0*/  LDGSTS.E.BYPASS.LTC128B.128 [R0+0x13000], desc[UR6][R8.64+0x80] ;  /* 0x1300008008007fae */ /* 0x0005e8000b901d46 */
.L_x_17:
[----:B------:R-:W-:Y:S05]  /*2e00*/  BSYNC B0 ;  /* 0x0000000000007941 */ /* 0x000fea0003800000 */
.L_x_16:
[----:B------:R3:W-:Y:S01]  /*2e10*/  @P4 STS.128 [R0+0x10000], RZ ;  /* 0x010000ff00004388 */ /* 0x0007e20000000c00 */
[----:B------:R-:W-:Y:S03]  /*2e20*/  BSSY B0, `(.L_x_18) ;  /* 0x000002b000007945 */ /* 0x000fe60003800000 */
[----:B------:R3:W-:Y:S04]  /*2e30*/  @P4 STS.128 [R0+0x12000], RZ ;  /* 0x012000ff00004388 */ /* 0x0007e80000000c00 */
[----:B------:R3:W-:Y:S01]  /*2e40*/  @P4 STS.128 [R0+0x14000], RZ ;  /* 0x014000ff00004388 */ /* 0x0007e20000000c00 */
[----:B------:R-:W-:Y:S05]  /*2e50*/  @P4 BRA `(.L_x_19) ;  /* 0x00000000009c4947 */ /* 0x000fea0003800000 */
[----:B------:R-:W4:Y:S01]  /*2e60*/  LDL R4, [R1+0x8] ;  /* 0x0000080001047983 */ /* 0x000f220000100800 */
[----:B------:R-:W-:-:S03]  /*2e70*/  ULDC UR10, c[0x0][0x2d0] ;  /* 0x0000b400000a7ab9 */ /* 0x000fc60000000800 */
[----:B-1----:R-:W5:Y:S01]  /*2e80*/  LDL R11, [R1+0xc] ;  /* 0x00000c00010b7983 */ /* 0x002f620000100800 */
[----:B------:R-:W-:Y:S01]  /*2e90*/  ISETP.GE.AND P5, PT, R250, UR10, PT ;  /* 0x0000000afa007c0c */ /* 0x000fe2000bfa6270 */
[----:B------:R-:W-:Y:S01]  /*2ea0*/  IMAD.MOV.U32 R5, RZ, RZ, R13 ;  /* 0x000000ffff057224 */ /* 0x000fe200078e000d */
[----:B------:R-:W-:-:S11]  /*2eb0*/  IADD3 R7, P0, R3, 0x40, RZ ;  /* 0x0000004003077810 */ /* 0x000fd60007f1e0ff */
[----:B--2---:R-:W1:Y:S01]  /*2ec0*/  @!P5 LDC.64 R8, c[0x0][0x220] ;  /* 0x00008800ff08db82 */ /* 0x004e620000000a00 */
[----:B------:R2:W-:Y:S01]  /*2ed0*/  @P5 STS.128 [R0+0x10000], RZ ;  /* 0x010000ff00005388 */ /* 0x0005e20000000c00 */
[----:B----4-:R-:W-:Y:S01]  /*2ee0*/  ISETP.GE.AND P3, PT, R4, UR10, PT ;  /* 0x0000000a04007c0c */ /* 0x010fe2000bf66270 */
[----:B------:R-:W-:Y:S01]  /*2ef0*/  IMAD.X R4, RZ, RZ, R21, P0 ;  /* 0x000000ffff047224 */ /* 0x000fe200000e0615 */
[----:B-----5:R-:W-:-:S03]  /*2f00*/  ISETP.GE.AND P0, PT, R11, UR10, PT ;  /* 0x0000000a0b007c0c */ /* 0x020fc6000bf06270 */
[----:B------:R-:W-:Y:S02]  /*2f10*/  IMAD R10, R4, UR20, RZ ;  /* 0x00000014040a7c24 */ /* 0x000fe4000f8e02ff */
[----:B------:R-:W-:Y:S02]  /*2f20*/  IMAD.MOV.U32 R4, RZ, RZ, R6 ;  /* 0x000000ffff047224 */ /* 0x000fe400078e0006 */
[C---:B------:R-:W-:Y:S02]  /*2f30*/  IMAD R10, R7.reuse, UR21, R10 ;  /* 0x00000015070a7c24 */ /* 0x040fe4000f8e020a */
[----:B------:R-:W-:Y:S02]  /*2f40*/  IMAD.WIDE.U32 R4, R7, UR20, R4 ;  /* 0x0000001407047c25 */ /* 0x000fe4000f8e0004 */
[----:B------:R-:W4:Y:S02]  /*2f50*/  @!P3 LDC.64 R16, c[0x0][0x220] ;  /* 0x00008800ff10bb82 */ /* 0x000f240000000a00 */
[----:B------:R-:W-:Y:S01]  /*2f60*/  IMAD.IADD R10, R5, 0x1, R10 ;  /* 0x00000001050a7824 */ /* 0x000fe200078e020a */
[----:B-1----:R-:W-:-:S04]  /*2f70*/  @!P5 LEA R8, P2, R4, R8, 0x1 ;  /* 0x000000080408d211 */ /* 0x002fc800078408ff */
[----:B------:R-:W-:-:S05]  /*2f80*/  @!P5 LEA.HI.X R9, R4, R9, R10, 0x1, P2 ;  /* 0x000000090409d211 */ /* 0x000fca00010f0c0a */
[----:B------:R-:W-:Y:S01]  /*2f90*/  @!PT LDS RZ, [RZ] ;  /* 0x00000000fffff984 */ /* 0x000fe20000000800 */
[----:B------:R-:W-:Y:S01]  /*2fa0*/  @!PT LDS RZ, [RZ] ;  /* 0x00000000fffff984 */ /* 0x000fe20000000800 */
[----:B------:R-:W-:Y:S01]  /*2fb0*/  @!PT LDS RZ, [RZ] ;  /* 0x00000000fffff984 */ /* 0x000fe20000000800 */
[----:B------:R2:W-:Y:S04]  /*2fc0*/  @!P5 LDGSTS.E.BYPASS.LTC128B.128 [R0+0x10000], desc[UR6][R8.64] ;  /* 0x100000000800dfae */ /* 0x0005e8000b901d46 */
[----:B------:R2:W-:Y:S01]  /*2fd0*/  @P3 STS.128 [R0+0x12000], RZ ;  /* 0x012000ff00003388 */ /* 0x0005e20000000c00 */
[----:B----4-:R-:W-:-:S04]  /*2fe0*/  @!P3 LEA R6, P2, R4, R16, 0x1 ;  /* 0x000000100406b211 */ /* 0x010fc800078408ff */
        /* <DEDUP_REMOVED lines=8> */
[----:B--2---:R-:W-:-:S04]  /*3070*/  LEA R6, P0, R4, UR16, 0x1 ;  /* 0x0000001004067c11 */ /* 0x004fc8000f8008ff */
[----:B------:R-:W-:-:S05]  /*3080*/  LEA.HI.X R7, R4, UR17, R10, 0x1, P0 ;  /* 0x0000001104077c11 */ /* 0x000fca00080f0c0a */
[----:B------:R-:W-:Y:S01]  /*3090*/  @!PT LDS RZ, [RZ] ;  /* 0x00000000fffff984 */ /* 0x000fe20000000800 */
[----:B------:R-:W-:Y:S01]  /*30a0*/  @!PT LDS RZ, [RZ] ;  /* 0x00000000fffff984 */ /* 0x000fe20000000800 */
[----:B------:R-:W-:Y:S01]  /*30b0*/  @!PT LDS RZ, [RZ] ;  /* 0x00000000fffff984 */ /* 0x000fe20000000800 */
[----:B------:R4:W-:Y:S04]  /*30c0*/  LDGSTS.E.BYPASS.LTC128B.128 [R0+0x14000], desc[UR6][R6.64+0x80] ;  /* 0x1400008006007fae */ /* 0x0009e8000b901d46 */
.L_x_19:
[----:B------:R-:W-:Y:S05]  /*30d0*/  BSYNC B0 ;  /* 0x0000000000007941 */ /* 0x000fea0003800000 */
.L_x_18:
[----:B------:R-:W0:Y:S01]  /*30e0*/  LDGDEPBAR ;  /* 0x00000000000079af */ /* 0x000e220000000000 */
[----:B------:R-:W-:Y:S01]  /*30f0*/  VIADD R4, R18, 0x1800 ;  /* 0x0000180012047836 */ /* 0x000fe20000000000 */
[----:B------:R-:W-:Y:S01]  /*3100*/  PLOP3.LUT P0, PT, PT, PT, UP0, 0x80, 0x0 ;  /* 0x000000000000781c */ /* 0x000fe20003f0f008 */
[----:B------:R-:W-:Y:S01]  /*3110*/  BSSY B0, `(.L_x_20) ;  /* 0x0000026000007945 */ /* 0x000fe20003800000 */
[----:B------:R1:W-:Y:S02]  /*3120*/  @P6 STS [R0+0x6000], RZ ;  /* 0x006000ff00006388 */ /* 0x0003e40000000800 */
[----:B------:R-:W-:Y:S02]  /*3130*/  SEL R231, R4, R18, !P0 ;  /* 0x0000001204e77207 */ /* 0x000fe40004000000 */
[----:B------:R1:W-:Y:S04]  /*3140*/  @P6 STS [R0+0x6004], RZ ;  /* 0x006004ff00006388 */ /* 0x0003e80000000800 */
[----:B------:R1:W-:Y:S04]  /*3150*/  @P6 STS.64 [R0+0x6008], RZ ;  /* 0x006008ff00006388 */ /* 0x0003e80000000a00 */
[----:B------:R1:W-:Y:S04]  /*3160*/  @P6 STS.128 [R0+0x7000], RZ ;  /* 0x007000ff00006388 */ /* 0x0003e80000000c00 */
[----:B------:R1:W-:Y:S01]  /*3170*/  @P6 STS.128 [R0+0x8000], RZ ;  /* 0x008000ff00006388 */ /* 0x0003e20000000c00 */
[----:B------:R-:W-:Y:S05]  /*3180*/  @P6 BRA `(.L_x_21) ;  /* 0x0000000000786947 */ /* 0x000fea0003800000 */
[----:B--2-4-:R-:W2:Y:S01]  /*3190*/  LDL R6, [R1+0x8] ;  /* 0x0000080001067983 */ /* 0x014ea20000100800 */
[----:B------:R-:W-:-:S03]  /*31a0*/  ULDC UR10, c[0x0][0x2d0] ;  /* 0x0000b400000a7ab9 */ /* 0x000fc60000000800 */
[----:B------:R-:W4:Y:S01]  /*31b0*/  LDL R5, [R1+0xc] ;  /* 0x00000c0001057983 */ /* 0x000f220000100800 */
[----:B------:R-:W-:-:S13]  /*31c0*/  ISETP.GE.AND P5, PT, R250, UR10, PT ;  /* 0x0000000afa007c0c */ /* 0x000fda000bfa6270 */
[----:B------:R-:W-:Y:S01]  /*31d0*/  @!P5 IMAD.MOV.U32 R7, RZ, RZ, R237 ;  /* 0x000000ffff07d224 */ /* 0x000fe200078e00ed */
[----:B------:R1:W-:Y:S04]  /*31e0*/  @P5 STS [R0+0x6000], RZ ;  /* 0x006000ff00005388 */ /* 0x0003e80000000800 */
[----:B------:R1:W-:Y:S04]  /*31f0*/  @P5 STS [R0+0x6004], RZ ;  /* 0x006004ff00005388 */ /* 0x0003e80000000800 */
[----:B------:R1:W-:Y:S01]  /*3200*/  @P5 STS.64 [R0+0x6008], RZ ;  /* 0x006008ff00005388 */ /* 0x0003e20000000a00 */
[----:B--2---:R-:W-:Y:S01]  /*3210*/  ISETP.GE.AND P3, PT, R6, UR10, PT ;  /* 0x0000000a06007c0c */ /* 0x004fe2000bf66270 */
[----:B------:R-:W-:Y:S01]  /*3220*/  @!P5 IMAD.MOV.U32 R6, RZ, RZ, R239 ;  /* 0x000000ffff06d224 */ /* 0x000fe200078e00ef */
[----:B----4-:R-:W-:-:S04]  /*3230*/  ISETP.GE.AND P2, PT, R5, UR10, PT ;  /* 0x0000000a05007c0c */ /* 0x010fc8000bf46270 */
[----:B------:R-:W-:Y:S01]  /*3240*/  @!PT LDS RZ, [RZ] ;  /* 0x00000000fffff984 */ /* 0x000fe20000000800 */
[----:B------:R-:W-:Y:S01]  /*3250*/  @!PT LDS RZ, [RZ] ;  /* 0x00000000fffff984 */ /* 0x000fe20000000800 */
[----:B------:R-:W-:Y:S01]  /*3260*/  @!PT LDS RZ, [RZ] ;  /* 0x00000000fffff984 */ /* 0x000fe20000000800 */
[----:B------:R1:W-:Y:S07]  /*3270*/  @!P5 LDGSTS.E.BYPASS.LTC128B.128 [R0+0x6000], desc[UR6][R6.64] ;  /* 0x060000000600dfae */ /* 0x0003ee000b901d46 */
[----:B------:R-:W-:Y:S01]  /*3280*/  @!P3 MOV R4, R239 ;  /* 0x000000ef0004b202 */ /* 0x000fe20000000f00 */
[----:B------:R-:W-:Y:S01]  /*3290*/  @!P3 IMAD.MOV.U32 R5, RZ, RZ, R237 ;  /* 0x000000ffff05b224 */ /* 0x000fe200078e00ed */
[----:B------:R1:W-:Y:S04]  /*32a0*/  @P3 STS.128 [R0+0x7000], RZ ;  /* 0x007000ff00003388 */ /* 0x0003e80000000c00 */
[----:B------:R-:W-:Y:S01]  /*32b0*/  @!PT LDS RZ, [RZ] ;  /* 0x00000000fffff984 */ /* 0x000fe20000000800 */
[----:B------:R-:W-:Y:S01]  /*32c0*/  @!PT LDS RZ, [RZ] ;  /* 0x00000000fffff984 */ /* 0x000fe20000000800 */
[----:B------:R-:W-:Y:S01]  /*32d0*/  @!PT LDS RZ, [RZ] ;  /* 0x00000000fffff984 */ /* 0x000fe20000000800 */
[----:B------:R1:W-:Y:S04]  /*32e0*/  @!P3 LDGSTS.E.BYPASS.LTC128B.128 [R0+0x7000], desc[UR6][R4.64+0x40] ;  /* 0x070000400400bfae */ /* 0x0003e8000b901d46 */
[----:B------:R1:W-:Y:S01]  /*32f0*/  @P2 STS.128 [R0+0x8000], RZ ;  /* 0x008000ff00002388 */ /* 0x0003e20000000c00 */
[----:B------:R-:W-:Y:S05]  /*3300*/  @P2 BRA `(.L_x_21) ;  /* 0x0000000000182947 */ /* 0x000fea0003800000 */
[----:B-1----:R-:W-:Y:S02]  /*3310*/  MOV R4, R239 ;  /* 0x000000ef00047202 */ /* 0x002fe40000000f00 */
[----:B------:R-:W-:-:S05]  /*3320*/  MOV R5, R237 ;  /* 0x000000ed00057202 */ /* 0x000fca0000000f00 */
[----:B------:R-:W-:Y:S01]  /*3330*/  @!PT LDS RZ, [RZ] ;  /* 0x00000000fffff984 */ /* 0x000fe20000000800 */
[----:B------:R-:W-:Y:S01]  /*3340*/  @!PT LDS RZ, [RZ] ;  /* 0x00000000fffff984 */ /* 0x000fe20000000800 */
[----:B------:R-:W-:Y:S01]  /*3350*/  @!PT LDS RZ, [RZ] ;  /* 0x00000000fffff984 */ /* 0x000fe20000000800 */
[----:B------:R1:W-:Y:S02]  /*3360*/  LDGSTS.E.BYPASS.LTC128B.128 [R0+0x8000], desc[UR6][R4.64+0x80] ;  /* 0x0800008004007fae */ /* 0x0003e4000b901d46 */
.L_x_21:
[----:B------:R-:W-:Y:S05]  /*3370*/  BSYNC B0 ;  /* 0x0000000000007941 */ /* 0x000fea0003800000 */
.L_x_20:
[----:B------:R-:W-:Y:S01]  /*3380*/  BSSY B0, `(.L_x_22) ;  /* 0x0000035000007945 */ /* 0x000fe20003800000 */
[----:B------:R-:W-:-:S03]  /*3390*/  LEA R231, R231, UR4, 0x1 ;  /* 0x00000004e7e77c11 */ /* 0x000fc6000f8e08ff */
[----:B------:R-:W-:Y:S05]  /*33a0*/  @!P6 BRA `(.L_x_23) ;  /* 0x000000000034e947 */ /* 0x000fea0003800000 */
[----:B------:R1:W-:Y:S04]  /*33b0*/  STS [R231], RZ ;  /* 0x000000ffe7007388 */ /* 0x0003e80000000800 */
[----:B------:R1:W-:Y:S04]  /*33c0*/  STS [R231+0x4], RZ ;  /* 0x000004ffe7007388 */ /* 0x0003e80000000800 */
        /* <DEDUP_REMOVED lines=9> */
[----:B------:R1:W-:Y:S01]  /*3460*/  STS [R231+0x200c], RZ ;  /* 0x00200cffe7007388 */ /* 0x0003e20000000800 */
[----:B------:R-:W-:Y:S05]  /*3470*/  BRA `(.L_x_24) ;  /* 0x0000000000947947 */ /* 0x000fea0003800000 */
.L_x_23:
[----:B-1----:R-:W5:Y:S01]  /*3480*/  LDL R5, [R1+0x8] ;  /* 0x0000080001057983 */ /* 0x002f620000100800 */
[----:B------:R-:W-:-:S03]  /*3490*/  ULDC UR10, c[0x0][0x2d0] ;  /* 0x0000b400000a7ab9 */ /* 0x000fc60000000800 */
[----:B------:R-:W3:Y:S01]  /*34a0*/  LDL R4, [R1+0xc] ;  /* 0x00000c0001047983 */ /* 0x000ee20000100800 */
[----:B------:R-:W-:-:S13]  /*34b0*/  ISETP.GE.AND P5, PT, R250, UR10, PT ;  /* 0x0000000afa007c0c */ /* 0x000fda000bfa6270 */
[----:B--2-4-:R-:W-:Y:S01]  /*34c0*/  @!P5 IMAD.MOV.U32 R6, RZ, RZ, R238 ;  /* 0x000000ffff06d224 */ /* 0x014fe200078e00ee */
[----:B------:R1:W-:Y:S01]  /*34d0*/  @P5 STS [R231], RZ ;  /* 0x000000ffe7005388 */ /* 0x0003e20000000800 */
[----:B------:R-:W-:-:S03]  /*34e0*/  @!P5 IMAD.MOV.U32 R7, RZ, RZ, R236 ;  /* 0x000000ffff07d224 */ /* 0x000fc600078e00ec */
[----:B------:R1:W-:Y:S04]  /*34f0*/  @P5 STS [R231+0x4], RZ ;  /* 0x000004ffe7005388 */ /* 0x0003e80000000800 */
[----:B------:R1:W-:Y:S04]  /*3500*/  @P5 STS [R231+0x8], RZ ;  /* 0x000008ffe7005388 */ /* 0x0003e80000000800 */
[----:B------:R1:W-:Y:S04]  /*3510*/  @P5 STS [R231+0xc], RZ ;  /* 0x00000cffe7005388 */ /* 0x0003e80000000800 */
[----:B------:R-:W-:Y:S01]  /*3520*/  @!PT LDS RZ, [RZ] ;  /* 0x00000000fffff984 */ /* 0x000fe20000000800 */
[----:B------:R-:W-:Y:S01]  /*3530*/  @!PT LDS RZ, [RZ] ;  /* 0x00000000fffff984 */ /* 0x000fe20000000800 */
[----:B------:R-:W-:Y:S01]  /*3540*/  @!PT LDS RZ, [RZ] ;  /* 0x00000000fffff984 */ /* 0x000fe20000000800 */
[----:B------:R1:W-:Y:S01]  /*3550*/  @!P5 LDGSTS.E.BYPASS.LTC128B.128 [R231], desc[UR6][R6.64] ;  /* 0x0000000006e7dfae */ /* 0x0003e2000b901d46 */
[----:B-----5:R-:W-:-:S02]  /*3560*/  ISETP.GE.AND P3, PT, R5, UR10, PT ;  /* 0x0000000a05007c0c */ /* 0x020fc4000bf66270 */
[----:B---3--:R-:W-:-:S11]  /*3570*/  ISETP.GE.AND P2, PT, R4, UR10, PT ;  /* 0x0000000a04007c0c */ /* 0x008fd6000bf46270 */
[----:B------:R-:W-:Y:S01]  /*3580*/  @!P3 MOV R4, R238 ;  /* 0x000000ee0004b202 */ /* 0x000fe20000000f00 */
[----:B------:R-:W-:Y:S01]  /*3590*/  @!P3 IMAD.MOV.U32 R5, RZ, RZ, R236 ;  /* 0x000000ffff05b224 */ /* 0x000fe200078e00ec */
[----:B------:R1:W-:Y:S04]  /*35a0*/  @P3 STS [R231+0x1000], RZ ;  /* 0x001000ffe7003388 */ /* 0x0003e80000000800 */
[----:B------:R1:W-:Y:S04]  /*35b0*/  @P3 STS [R231+0x1004], RZ ;  /* 0x001004ffe7003388 */ /* 0x0003e80000000800 */
[----:B------:R1:W-:Y:S04]  /*35c0*/  @P3 STS [R231+0x1008], RZ ;  /* 0x001008ffe7003388 */ /* 0x0003e80000000800 */
[----:B------:R1:W-:Y:S04]  /*35d0*/  @P3 STS [R231+0x100c], RZ ;  /* 0x00100cffe7003388 */ /* 0x0003e80000000800 */
[----:B------:R-:W-:Y:S01]  /*35e0*/  @!PT LDS RZ, [RZ] ;  /* 0x00000000fffff984 */ /* 0x000fe20000000800 */
[----:B------:R-:W-:Y:S01]  /*35f0*/  @!PT LDS RZ, [RZ] ;  /* 0x00000000fffff984 */ /* 0x000fe20000000800 */
[----:B------:R-:W-:Y:S01]  /*3600*/  @!PT LDS RZ, [RZ] ;  /* 0x00000000fffff984 */ /* 0x000fe20000000800 */
[----:B------:R1:W-:Y:S04]  /*3610*/  @!P3 LDGSTS.E.BYPASS.LTC128B.128 [R231+0x1000], desc[UR6][R4.64+0x40] ;  /* 0x0100004004e7bfae */ /* 0x0003e8000b901d46 */
[----:B------:R1:W-:Y:S04]  /*3620*/  @P2 STS [R231+0x2000], RZ ;  /* 0x002000ffe7002388 */ /* 0x0003e80000000800 */
[----:B------:R1:W-:Y:S04]  /*3630*/  @P2 STS [R231+0x2004], RZ ;  /* 0x002004ffe7002388 */ /* 0x0003e80000000800 */
[----:B------:R1:W-:Y:S04]  /*3640*/  @P2 STS [R231+0x2008], RZ ;  /* 0x002008ffe7002388 */ /* 0x0003e80000000800 */
[----:B------:R1:W-:Y:S01]  /*3650*/  @P2 STS [R231+0x200c], RZ ;  /* 0x00200cffe7002388 */ /* 0x0003e20000000800 */
[----:B------:R-:W-:Y:S05]  /*3660*/  @P2 BRA `(.L_x_24) ;  /* 0x0000000000182947 */ /* 0x000fea0003800000 */
[----:B-1----:R-:W-:Y:S02]  /*3670*/  MOV R4, R238 ;  /* 0x000000ee00047202 */ /* 0x002fe40000000f00 */
[----:B------:R-:W-:-:S05]  /*3680*/  MOV R5, R236 ;  /* 0x000000ec00057202 */ /* 0x000fca0000000f00 */
[----:B------:R-:W-:Y:S01]  /*3690*/  @!PT LDS RZ, [RZ] ;  /* 0x00000000fffff984 */ /* 0x000fe20000000800 */
[----:B------:R-:W-:Y:S01]  /*36a0*/  @!PT LDS RZ, [RZ] ;  /* 0x00000000fffff984 */ /* 0x000fe20000000800 */
[----:B------:R-:W-:Y:S01]  /*36b0*/  @!PT LDS RZ, [RZ] ;  /* 0x00000000fffff984 */ /* 0x000fe20000000800 */
[----:B------:R1:W-:Y:S02]  /*36c0*/  LDGSTS.E.BYPASS.LTC128B.128 [R231+0x2000], desc[UR6][R4.64+0x80] ;  /* 0x0200008004e77fae */ /* 0x0003e4000b901d46 */
.L_x_24:
[----:B------:R-:W-:Y:S05]  /*36d0*/  BSYNC B0 ;  /* 0x0000000000007941 */ /* 0x000fea0003800000 */
.L_x_22:
[----:B------:R-:W5:Y:S01]  /*36e0*/  LDL R22, [R1+0x38] ;  /* 0x0000380001167983 */ /* 0x000f620000100800 */
[----:B-12-4-:R-:W-:Y:S01]  /*36f0*/  IMAD.U32 R6, RZ, RZ, UR22 ;  /* 0x00000016ff067e24 */ /* 0x016fe2000f8e00ff */
[----:B------:R-:W-:Y:S01]  /*3700*/  UIMAD UR10, UR32, UR22, URZ ;  /* 0x00000016200a72a4 */ /* 0x000fe2000f8e023f */
[----:B------:R-:W-:Y:S01]  /*3710*/  BSSY B0, `(.L_x_25) ;  /* 0x0000049000007945 */ /* 0x000fe20003800000 */
[----:B------:R1:W-:Y:S01]  /*3720*/  @P1 STS [R0+0x9000], RZ ;  /* 0x009000ff00001388 */ /* 0x0003e20000000800 */
[----:B------:R-:W-:Y:S01]  /*3730*/  IMAD.WIDE.U32 R6, R6, UR36, R250 ;  /* 0x0000002406067c25 */ /* 0x000fe2000f8e00fa */
[----:B------:R-:W-:Y:S02]  /*3740*/  UIMAD UR10, UR36, UR23, UR10 ;  /* 0x00000017240a72a4 */ /* 0x000fe4000f8e020a */
[----:B------:R1:W-:Y:S01]  /*3750*/  @P1 STS [R0+0x9004], RZ ;  /* 0x009004ff00001388 */ /* 0x0003e20000000800 */
[----:B------:R-:W-:Y:S01]  /*3760*/  ULDC.64 UR16, c[0x0][0x260] ;  /* 0x0000980000107ab9 */ /* 0x000fe20000000a00 */
[----:B------:R-:W-:-:S02]  /*3770*/  IADD3 R8, P2, R6, UR24, RZ ;  /* 0x0000001806087c10 */ /* 0x000fc4000ff5e0ff */
[----:B------:R-:W-:Y:S01]  /*3780*/  IMAD.U32 R6, RZ, RZ, UR10 ;  /* 0x0000000aff067e24 */ /* 0x000fe2000f8e00ff */
[----:B------:R1:W-:Y:S04]  /*3790*/  @P1 STS.64 [R0+0x9008], RZ ;  /* 0x009008ff00001388 */ /* 0x0003e80000000a00 */
[----:B------:R1:W-:Y:S04]  /*37a0*/  @P1 STS.128 [R0+0xb000], RZ ;  /* 0x00b000ff00001388 */ /* 0x0003e80000000c00 */
[----:B------:R1:W-:Y:S01]  /*37b0*/  @P1 STS.128 [R0+0xd000], RZ ;  /* 0x00d000ff00001388 */ /* 0x0003e20000000c00 */
[C---:B-----5:R-:W-:Y:S01]  /*37c0*/  VIADD R4, R22.reuse, 0x28 ;  /* 0x0000002816047836 */ /* 0x060fe20000000000 */
[----:B------:R-:W-:Y:S01]  /*37d0*/  SHF.R.S32.HI R20, RZ, 0x1f, R22 ;  /* 0x0000001fff147819 */ /* 0x000fe20000011416 */
[----:B------:R-:W-:-:S02]  /*37e0*/  VIADD R9, R22, 0x8 ;  /* 0x0000000816097836 */ /* 0x000fc40000000000 */
[----:B------:R-:W-:Y:S01]  /*37f0*/  VIADD R5, R22, 0x20 ;  /* 0x0000002016057836 */ /* 0x000fe20000000000 */
[----:B------:R-:W-:Y:S02]  /*3800*/  ISETP.GE.AND P5, PT, R4, UR8, PT ;  /* 0x0000000804007c0c */ /* 0x000fe4000bfa6270 */
[----:B------:R-:W-:Y:S02]  /*3810*/  ISETP.GE.AND P3, PT, R9, UR8, PT ;  /* 0x0000000809007c0c */ /* 0x000fe4000bf66270 */
[----:B------:R-:W-:Y:S02]  /*3820*/  ISETP.GE.AND P6, PT, R5, UR8, PT ;  /* 0x0000000805007c0c */ /* 0x000fe4000bfc6270 */
[----:B------:R-:W-:Y:S01]  /*3830*/  IADD3.X R9, R7, UR25, R6, P2, !PT ;  /* 0x0000001907097c10 */ /* 0x000fe200097fe406 */
[----:B------:R-:W-:Y:S01]  /*3840*/  IMAD.SHL.U32 R6, R22, 0x4, RZ ;  /* 0x0000000416067824 */ /* 0x000fe200078e00ff */
[----:B------:R-:W-:Y:S01]  /*3850*/  SHF.R.S32.HI R5, RZ, 0x1f, R4 ;  /* 0x0000001fff057819 */ /* 0x000fe20000011404 */
[----:B------:R-:W-:Y:S01]  /*3860*/  IMAD R7, R15, UR16, RZ ;  /* 0x000000100f077c24 */ /* 0x000fe2000f8e02ff */
[----:B------:R-:W-:Y:S01]  /*3870*/  P2R R19, PR, RZ, 0x8 ;  /* 0x00000008ff137803 */ /* 0x000fe20000000000 */
[----:B------:R-:W-:-:S02]  /*3880*/  IMAD.WIDE.U32 R8, R14, UR16, R8 ;  /* 0x000000100e087c25 */ /* 0x000fc4000f8e0008 */
[----:B------:R-:W-:-:S04]  /*3890*/  @!P5 LEA R16, P2, R4, UR12, 0x2 ;  /* 0x0000000c0410dc11 */ /* 0x000fc8000f8410ff */
[----:B------:R-:W-:Y:S01]  /*38a0*/  @!P5 LEA.HI.X R17, R4, UR11, R5, 0x2, P2 ;  /* 0x0000000b0411dc11 */ /* 0x000fe200090f1405 */
[----:B------:R-:W-:Y:S01]  /*38b0*/  IMAD R4, R14, UR17, R7 ;  /* 0x000000110e047c24 */ /* 0x000fe2000f8e0207 */
[----:B------:R-:W-:Y:S02]  /*38c0*/  IADD3 R6, P2, R6, UR12, RZ ;  /* 0x0000000c06067c10 */ /* 0x000fe4000ff5e0ff */
[----:B------:R-:W-:Y:S01]  /*38d0*/  SHF.L.U64.HI R5, R22, 0x2, R20 ;  /* 0x0000000216057819 */ /* 0x000fe20000010214 */
[----:B------:R-:W-:-:S03]  /*38e0*/  IMAD.IADD R15, R9, 0x1, R4 ;  /* 0x00000001090f7824 */ /* 0x000fc600078e0204 */
[----:B------:R-:W-:Y:S02]  /*38f0*/  IADD3.X R7, R5, UR11, RZ, P2, !PT ;  /* 0x0000000b05077c10 */ /* 0x000fe400097fe4ff */
[----:B------:R-:W-:-:S04]  /*3900*/  ISETP.GE.AND P2, PT, R22, UR8, PT ;  /* 0x0000000816007c0c */ /* 0x000fc8000bf46270 */
[----:B------:R-:W-:Y:S01]  /*3910*/  P2R R18, PR, RZ, 0x4 ;  /* 0x00000004ff127803 */ /* 0x000fe20000000000 */
[----:B-1----:R-:W-:Y:S08]  /*3920*/  @P1 BRA `(.L_x_26) ;  /* 0x00000000009c1947 */ /* 0x002ff00003800000 */
[----:B------:R-:W2:Y:S01]  /*3930*/  LDL R10, [R1+0x8] ;  /* 0x00000800010a7983 */ /* 0x000ea20000100800 */
[----:B------:R-:W-:-:S03]  /*3940*/  ULDC UR8, c[0x0][0x2d0] ;  /* 0x0000b40000087ab9 */ /* 0x000fc60000000800 */
[----:B------:R-:W4:Y:S01]  /*3950*/  LDL R23, [R1+0xc] ;  /* 0x00000c0001177983 */ /* 0x000f220000100800 */
[----:B------:R-:W-:Y:S01]  /*3960*/  ISETP.GE.AND P3, PT, R250, UR8, PT ;  /* 0x00000008fa007c0c */ /* 0x000fe2000bf66270 */
[----:B------:R-:W-:Y:S02]  /*3970*/  IMAD R14, R21, UR22, RZ ;  /* 0x00000016150e7c24 */ /* 0x000fe4000f8e02ff */
[----:B------:R-:W-:Y:S02]  /*3980*/  IMAD.MOV.U32 R4, RZ, RZ, R8 ;  /* 0x000000ffff047224 */ /* 0x000fe400078e0008 */
[----:B------:R-:W-:Y:S02]  /*3990*/  IMAD.MOV.U32 R5, RZ, RZ, R15 ;  /* 0x000000ffff057224 */ /* 0x000fe400078e000f */
[C---:B------:R-:W-:Y:S02]  /*39a0*/  IMAD R14, R3.reuse, UR23, R14 ;  /* 0x00000017030e7c24 */ /* 0x040fe4000f8e020e */
[----:B------:R-:W-:-:S04]  /*39b0*/  IMAD.WIDE.U32 R4, R3, UR22, R4 ;  /* 0x0000001603047c25 */ /* 0x000fc8000f8e0004 */
[----:B------:R-:W1:Y:S01]  /*39c0*/  @!P3 LDC.64 R12, c[0x0][0x218] ;  /* 0x00008600ff0cbb82 */ /* 0x000e620000000a00 */
[----:B------:R-:W-:Y:S01]  /*39d0*/  IMAD.IADD R14, R5, 0x1, R14 ;  /* 0x00000001050e7824 */ /* 0x000fe200078e020e */
[----:B------:R1:W-:Y:S04]  /*39e0*/  @P3 STS [R0+0x9000], RZ ;  /* 0x009000ff00003388 */ /* 0x0003e80000000800 */
[----:B------:R1:W-:Y:S04]  /*39f0*/  @P3 STS [R0+0x9004], RZ ;  /* 0x009004ff00003388 */ /* 0x0003e80000000800 */
[----:B------:R1:W-:Y:S02]  /*3a00*/  @P3 STS.64 [R0+0x9008], RZ ;  /* 0x009008ff00003388 */ /* 0x0003e40000000a00 */
[----:B-1----:R-:W-:-:S04]  /*3a10*/  @!P3 LEA R12, P1, R4, R12, 0x1 ;  /* 0x0000000c040cb211 */ /* 0x002fc800078208ff */
[----:B------:R-:W-:-:S05]  /*3a20*/  @!P3 LEA.HI.X R13, R4, R13, R14, 0x1, P1 ;  /* 0x0000000d040db211 */ /* 0x000fca00008f0c0e */
[----:B------:R-:W-:Y:S01]  /*3a30*/  @!PT LDS RZ, [RZ] ;  /* 0x00000000fffff984 */ /* 0x000fe20000000800 */
[----:B------:R-:W-:Y:S01]  /*3a40*/  @!PT LDS RZ, [RZ] ;  /* 0x00000000fffff984 */ /* 0x000fe20000000800 */
[----:B------:R-:W-:Y:S01]  /*3a50*/  @!PT LDS RZ, [RZ] ;  /* 0x00000000fffff984 */ /* 0x000fe20000000800 */
[----:B------:R1:W-:Y:S01]  /*3a60*/  @!P3 LDGSTS.E.BYPASS.LTC128B.128 [R0+0x9000], desc[UR6][R12.64] ;  /* 0x090000000c00bfae */ /* 0x0003e2000b901d46 */
[----:B--2---:R-:W-:-:S13]  /*3a70*/  ISETP.GE.AND P2, PT, R10, UR8, PT ;  /* 0x000000080a007c0c */ /* 0x004fda000bf46270 */
[----:B------:R-:W2:Y:S01]  /*3a80*/  @!P2 LDC.64 R10, c[0x0][0x218] ;  /* 0x00008600ff0aab82 */ /* 0x000ea20000000a00 */
[----:B------:R1:W-:Y:S01]  /*3a90*/  @P2 STS.128 [R0+0xb000], RZ ;  /* 0x00b000ff00002388 */ /* 0x0003e20000000c00 */
[----:B--2---:R-:W-:-:S04]  /*3aa0*/  @!P2 LEA R10, P1, R4, R10, 0x1 ;  /* 0x0000000a040aa211 */ /* 0x004fc800078208ff */
[----:B------:R-:W-:Y:S02]  /*3ab0*/  @!P2 LEA.HI.X R11, R4, R11, R14, 0x1, P1 ;  /* 0x0000000b040ba211 */ /* 0x000fe400008f0c0e */
[----:B----4-:R-:W-:-:S03]  /*3ac0*/  ISETP.GE.AND P1, PT, R23, UR8, PT ;  /* 0x0000000817007c0c */ /* 0x010fc6000bf26270 */
[----:B------:R-:W-:Y:S01]  /*3ad0*/  @!PT LDS RZ, [RZ] ;  /* 0x00000000fffff984 */ /* 0x000fe20000000800 */
[----:B------:R-:W-:Y:S01]  /*3ae0*/  @!PT LDS RZ, [RZ] ;  /* 0x00000000fffff984 */ /* 0x000fe20000000800 */
[----:B------:R-:W-:Y:S01]  /*3af0*/  @!PT LDS RZ, [RZ] ;  /* 0x00000000fffff984 */ /* 0x000fe20000000800 */
[----:B------:R1:W-:Y:S10]  /*3b00*/  @!P2 LDGSTS.E.BYPASS.LTC128B.128 [R0+0xb000], desc[UR6][R10.64+0x40] ;  /* 0x0b0000400a00afae */ /* 0x0003f4000b901d46 */
        /* <DEDUP_REMOVED lines=9> */
.L_x_26:
[----:B------:R-:W-:Y:S05]  /*3ba0*/  BSYNC B0 ;  /* 0x0000000000007941 */ /* 0x000fea0003800000 */
.L_x_25:
[----:B------:R4:W-:Y:S01]  /*3bb0*/  @P4 STS.128 [R0+0xa000], RZ ;  /* 0x00a000ff00004388 */ /* 0x0009e20000000c00 */
[----:B------:R-:W-:Y:S03]  /*3bc0*/  BSSY B0, `(.L_x_27) ;  /* 0x000002a000007945 */ /* 0x000fe60003800000 */
[----:B------:R4:W-:Y:S04]  /*3bd0*/  @P4 STS.128 [R0+0xc000], RZ ;  /* 0x00c000ff00004388 */ /* 0x0009e80000000c00 */
[----:B------:R4:W-:Y:S01]  /*3be0*/  @P4 STS.128 [R0+0xe000], RZ ;  /* 0x00e000ff00004388 */ /* 0x0009e20000000c00 */
[----:B------:R-:W-:Y:S05]  /*3bf0*/  @P4 BRA `(.L_x_28) ;  /* 0x0000000000984947 */ /* 0x000fea0003800000 */
[----:B-1----:R-:W5:Y:S01]  /*3c00*/  LDL R13, [R1+0x8] ;  /* 0x00000800010d7983 */ /* 0x002f620000100800 */
[----:B------:R-:W-:-:S03]  /*3c10*/  ULDC UR8, c[0x0][0x2d0] ;  /* 0x0000b40000087ab9 */ /* 0x000fc60000000800 */
[----:B------:R-:W3:Y:S01]  /*3c20*/  LDL R12, [R1+0xc] ;  /* 0x00000c00010c7983 */ /* 0x000ee20000100800 */
[----:B------:R-:W-:Y:S01]  /*3c30*/  ISETP.GE.AND P1, PT, R250, UR8, PT ;  /* 0x00000008fa007c0c */ /* 0x000fe2000bf26270 */
[----:B------:R-:W-:Y:S01]  /*3c40*/  IMAD.MOV.U32 R9, RZ, RZ, R15 ;  /* 0x000000ffff097224 */ /* 0x000fe200078e000f */
[----:B------:R-:W-:-:S05]  /*3c50*/  IADD3 R3, P2, R3, 0x40, RZ ;  /* 0x0000004003037810 */ /* 0x000fca0007f5e0ff */
[----:B------:R-:W-:Y:S02]  /*3c60*/  IMAD.X R4, RZ, RZ, R21, P2 ;  /* 0x000000ffff047224 */ /* 0x000fe400010e0615 */
[----:B------:R-:W-:-:S04]  /*3c70*/  IMAD.WIDE.U32 R8, R3, UR22, R8 ;  /* 0x0000001603087c25 */ /* 0x000fc8000f8e0008 */
[----:B--2---:R-:W1:Y:S01]  /*3c80*/  @!P1 LDC.64 R10, c[0x0][0x218] ;  /* 0x00008600ff0a9b82 */ /* 0x004e620000000a00 */
[----:B------:R-:W-:Y:S01]  /*3c90*/  IMAD R4, R4, UR22, RZ ;  /* 0x0000001604047c24 */ /* 0x000fe2000f8e02ff */
[----:B------:R2:W-:Y:S03]  /*3ca0*/  @P1 STS.128 [R0+0xa000], RZ ;  /* 0x00a000ff00001388 */ /* 0x0005e60000000c00 */
[----:B------:R-:W-:-:S04]  /*3cb0*/  IMAD R3, R3, UR23, R4 ;  /* 0x0000001703037c24 */ /* 0x000fc8000f8e0204 */
[----:B------:R-:W-:Y:S01]  /*3cc0*/  IMAD.IADD R3, R9, 0x1, R3 ;  /* 0x0000000109037824 */ /* 0x000fe200078e0203 */
[----:B-1----:R-:W-:-:S04]  /*3cd0*/  @!P1 LEA R4, P2, R8, R10, 0x1 ;  /* 0x0000000a08049211 */ /* 0x002fc800078408ff */
[----:B------:R-:W-:-:S05]  /*3ce0*/  @!P1 LEA.HI.X R5, R8, R11, R3, 0x1, P2 ;  /* 0x0000000b08059211 */ /* 0x000fca00010f0c03 */
[----:B------:R-:W-:Y:S01]  /*3cf0*/  @!PT LDS RZ, [RZ] ;  /* 0x00000000fffff984 */ /* 0x000fe20000000800 */
[----:B------:R-:W-:Y:S01]  /*3d00*/  @!PT LDS RZ, [RZ] ;  /* 0x00000000fffff984 */ /* 0x000fe20000000800 */
[----:B------:R-:W-:Y:S01]  /*3d10*/  @!PT LDS RZ, [RZ] ;  /* 0x00000000fffff984 */ /* 0x000fe20000000800 */
[----:B------:R1:W-:Y:S01]  /*3d20*/  @!P1 LDGSTS.E.BYPASS.LTC128B.128 [R0+0xa000], desc[UR6][R4.64] ;  /* 0x0a00000004009fae */ /* 0x0003e2000b901d46 */
[----:B-----5:R-:W-:-:S13]  /*3d30*/  ISETP.GE.AND P2, PT, R13, UR8, PT ;  /* 0x000000080d007c0c */ /* 0x020fda000bf46270 */
[----:B------:R-:W1:Y:S01]  /*3d40*/  @!P2 LDC.64 R10, c[0x0][0x218] ;  /* 0x00008600ff0aab82 */ /* 0x000e620000000a00 */
[----:B------:R2:W-:Y:S01]  /*3d50*/  @P2 STS.128 [R0+0xc000], RZ ;  /* 0x00c000ff00002388 */ /* 0x0005e20000000c00 */
[----:B-1----:R-:W-:-:S04]  /*3d60*/  @!P2 LEA R4, P1, R8, R10, 0x1 ;  /* 0x0000000a0804a211 */ /* 0x002fc800078208ff */
[----:B------:R-:W-:Y:S02]  /*3d70*/  @!P2 LEA.HI.X R5, R8, R11, R3, 0x1, P1 ;  /* 0x0000000b0805a211 */ /* 0x000fe400008f0c03 */
[----:B---3--:R-:W-:-:S03]  /*3d80*/  ISETP.GE.AND P1, PT, R12, UR8, PT ;  /* 0x000000080c007c0c */ /* 0x008fc6000bf26270 */
[----:B------:R-:W-:Y:S01]  /*3d90*/  @!PT LDS RZ, [RZ] ;  /* 0x00000000fffff984 */ /* 0x000fe20000000800 */
[----:B------:R-:W-:Y:S01]  /*3da0*/  @!PT LDS RZ, [RZ] ;  /* 0x00000000fffff984 */ /* 0x000fe20000000800 */
[----:B------:R-:W-:Y:S01]  /*3db0*/  @!PT LDS RZ, [RZ] ;  /* 0x00000000fffff984 */ /* 0x000fe20000000800 */
[----:B------:R2:W-:Y:S10]  /*3dc0*/  @!P2 LDGSTS.E.BYPASS.LTC128B.128 [R0+0xc000], desc[UR6][R4.64+0x40] ;  /* 0x0c0000400400afae */ /* 0x0005f4000b901d46 */
        /* <DEDUP_REMOVED lines=9> */
.L_x_28:
[----:B------:R-:W-:Y:S05]  /*3e60*/  BSYNC B0 ;  /* 0x0000000000007941 */ /* 0x000fea0003800000 */
.L_x_27:
[----:B------:R-:W-:Y:S01]  /*3e70*/  ISETP.NE.AND P2, PT, R18, RZ, PT ;  /* 0x000000ff1200720c */ /* 0x000fe20003f45270 */
[----:B------:R-:W-:Y:S01]  /*3e80*/  IMAD.MOV.U32 R3, RZ, RZ, 0x7f800000 ;  /* 0x7f800000ff037424 */ /* 0x000fe200078e00ff */
[----:B------:R-:W-:Y:S01]  /*3e90*/  ISETP.NE.AND P1, PT, R19, RZ, PT ;  /* 0x000000ff1300720c */ /* 0x000fe20003f25270 */
[----:B-1234-:R-:W-:Y:S01]  /*3ea0*/  IMAD.MOV.U32 R0, RZ, RZ, 0x7f800000 ;  /* 0x7f800000ff007424 */ /* 0x01efe200078e00ff */
[----:B------:R-:W0:Y:S01]  /*3eb0*/  LDGDEPBAR ;  /* 0x00000000000079af */ /* 0x000e220000000000 */
[----:B------:R-:W-:Y:S02]  /*3ec0*/  IMAD.MOV.U32 R252, RZ, RZ, 0x7f800000 ;  /* 0x7f800000fffc7424 */ /* 0x000fe400078e00ff */
[----:B------:R-:W-:Y:S02]  /*3ed0*/  IMAD.MOV.U32 R249, RZ, RZ, 0x7f800000 ;  /* 0x7f800000fff97424 */ /* 0x000fe400078e00ff */
[----:B------:R-:W-:Y:S01]  /*3ee0*/  IMAD.SHL.U32 R5, R22, 0x4, RZ ;  /* 0x0000000416057824 */ /* 0x000fe200078e00ff */
[----:B------:R-:W-:Y:S01]  /*3ef0*/  USHF.L.U32 UR17, UR31, 0x4, URZ ;  /* 0x000000041f117899 */ /* 0x000fe2000800063f */
[----:B------:R-:W5:Y:S01]  /*3f00*/  @!P5 LDG.E R252, desc[UR6][R16.64] ;  /* 0x0000000610fcd981 */ /* 0x000f62000c1e1900 */
[----:B------:R-:W-:-:S02]  /*3f10*/  USHF.L.U32 UR16, UR31, 0x3, URZ ;  /* 0x000000031f107899 */ /* 0x000fc4000800063f */
[----:B------:R-:W-:Y:S01]  /*3f20*/  UIADD3 UR36, UR26, 0x80, UR36 ;  /* 0x000000801a247890 */ /* 0x000fe2000fffe024 */
[----:B------:R-:W2:Y:S01]  /*3f30*/  @!P2 LDG.E R3, desc[UR6][R6.64] ;  /* 0x000000060603a981 */ /* 0x000ea2000c1e1900 */
[----:B------:R-:W-:Y:S01]  /*3f40*/  IMAD.MOV.U32 R242, RZ, RZ, R231 ;  /* 0x000000fffff27224 */ /* 0x000fe200078e00e7 */
[----:B------:R-:W-:Y:S01]  /*3f50*/  CS2R R126, SRZ ;  /* 0x00000000007e7805 */ /* 0x000fe2000001ff00 */
[----:B------:R-:W-:Y:S01]  /*3f60*/  IMAD.SHL.U32 R221, R230, 0x2, RZ ;  /* 0x00000002e6dd7824 */ /* 0x000fe200078e00ff */
[----:B------:R-:W3:Y:S01]  /*3f70*/  @!P1 LDG.E R0, desc[UR6][R6.64+0x20] ;  /* 0x0000200606009981 */ /* 0x000ee2000c1e1900 */
[----:B------:R-:W-:Y:S02]  /*3f80*/  CS2R R124, SRZ ;  /* 0x00000000007c7805 */ /* 0x000fe4000001ff00 */
[----:B------:R-:W-:Y:S02]  /*3f90*/  CS2R R130, SRZ ;  /* 0x0000000000827805 */ /* 0x000fe4000001ff00 */
[----:B------:R-:W-:Y:S01]  /*3fa0*/  CS2R R128, SRZ ;  /* 0x0000000000807805 */ /* 0x000fe2000001ff00 */
[----:B------:R1:W5:Y:S01]  /*3fb0*/  @!P6 LDG.E R249, desc[UR6][R6.64+0x80] ;  /* 0x0000800606f9e981 */ /* 0x000362000c1e1900 */
[----:B------:R-:W-:-:S02]  /*3fc0*/  CS2R R122, SRZ ;  /* 0x00000000007a7805 */ /* 0x000fc4000001ff00 */
[----:B------:R-:W-:Y:S02]  /*3fd0*/  CS2R R120, SRZ ;  /* 0x0000000000787805 */ /* 0x000fe4000001ff00 */
[----:B------:R-:W-:Y:S02]  /*3fe0*/  CS2R R118, SRZ ;  /* 0x0000000000767805 */ /* 0x000fe4000001ff00 */
[----:B------:R-:W-:Y:S01]  /*3ff0*/  CS2R R116, SRZ ;  /* 0x0000000000747805 */ /* 0x000fe2000001ff00 */
[----:B------:R-:W-:-:S04]  /*4000*/  DEPBAR.LE SB0, 0x1 ;  /* 0x000080400000791a */ /* 0x000fc80000000000 */
[----:B------:R-:W-:Y:S01]  /*4010*/  BAR.SYNC.DEFER_BLOCKING 0x0 ;  /* 0x0000000000007b1d */ /* 0x000fe20000010000 */
[----:B------:R-:W-:Y:S02]  /*4020*/  CS2R R110, SRZ ;  /* 0x00000000006e7805 */ /* 0x000fe4000001ff00 */
[----:B------:R-:W-:Y:S02]  /*4030*/  CS2R R108, SRZ ;  /* 0x00000000006c7805 */ /* 0x000fe4000001ff00 */
[----:B------:R-:W-:Y:S02]  /*4040*/  CS2R R114, SRZ ;  /* 0x0000000000727805 */ /* 0x000fe4000001ff00 */
[----:B------:R-:W-:Y:S02]  /*4050*/  CS2R R112, SRZ ;  /* 0x0000000000707805 */ /* 0x000fe4000001ff00 */
[----:B------:R-:W-:Y:S02]  /*4060*/  CS2R R106, SRZ ;  /* 0x00000000006a7805 */ /* 0x000fe4000001ff00 */
[----:B------:R-:W-:-:S02]  /*4070*/  CS2R R104, SRZ ;  /* 0x0000000000687805 */ /* 0x000fc4000001ff00 */
        /* <DEDUP_REMOVED lines=8> */
[----:B------:R-:W-:Y:S01]  /*4100*/  CS2R R86, SRZ ;  /* 0x0000000000567805 */ /* 0x000fe2000001ff00 */
[----:B-1----:R-:W-:Y:S01]  /*4110*/  IMAD R6, RZ, RZ, -UR15 ;  /* 0x8000000fff067e24 */ /* 0x002fe2000f8e02ff */
[----:B------:R-:W-:Y:S02]  /*4120*/  CS2R R84, SRZ ;  /* 0x0000000000547805 */ /* 0x000fe4000001ff00 */
[----:B------:R-:W-:Y:S02]  /*4130*/  CS2R R78, SRZ ;  /* 0x00000000004e7805 */ /* 0x000fe4000001ff00 */
[----:B------:R-:W-:-:S02]  /*4140*/  CS2R R76, SRZ ;  /* 0x00000000004c7805 */ /* 0x000fc4000001ff00 */
[----:B------:R-:W-:Y:S02]  /*4150*/  CS2R R82, SRZ ;  /* 0x0000000000527805 */ /* 0x000fe4000001ff00 */
[----:B------:R-:W-:Y:S02]  /*4160*/  CS2R R80, SRZ ;  /* 0x0000000000507805 */ /* 0x000fe4000001ff00 */
[----:B------:R-:W-:Y:S02]  /*4170*/  CS2R R74, SRZ ;  /* 0x00000000004a7805 */ /* 0x000fe4000001ff00 */
[----:B------:R-:W-:Y:S01]  /*4180*/  CS2R R72, SRZ ;  /* 0x0000000000487805 */ /* 0x000fe2000001ff00 */
[----:B------:R-:W1:Y:S01]  /*4190*/  LDSM.16.M88.4 R172, [R222+0xf000] ;  /* 0x00f00000deac783b */ /* 0x000e620000000200 */
[----:B------:R-:W-:Y:S02]  /*41a0*/  CS2R R70, SRZ ;  /* 0x0000000000467805 */ /* 0x000fe4000001ff00 */
[----:B------:R-:W-:-:S02]  /*41b0*/  CS2R R68, SRZ ;  /* 0x0000000000447805 */ /* 0x000fc4000001ff00 */
[----:B------:R-:W-:Y:S01]  /*41c0*/  CS2R R62, SRZ ;  /* 0x00000000003e7805 */ /* 0x000fe2000001ff00 */
[----:B------:R-:W4:Y:S01]  /*41d0*/  LDSM.16.M88.4 R176, [R222+0xf400] ;  /* 0x00f40000deb0783b */ /* 0x000f220000000200 */
[----:B------:R-:W-:Y:S02]  /*41e0*/  CS2R R60, SRZ ;  /* 0x00000000003c7805 */ /* 0x000fe4000001ff00 */
[----:B------:R-:W-:Y:S02]  /*41f0*/  CS2R R66, SRZ ;  /* 0x0000000000427805 */ /* 0x000fe4000001ff00 */
[----:B------:R-:W-:Y:S01]  /*4200*/  CS2R R64, SRZ ;  /* 0x0000000000407805 */ /* 0x000fe2000001ff00 */
[----:B------:R-:W1:Y:S01]  /*4210*/  LDSM.16.M88.4 R180, [R223+0xf000] ;  /* 0x00f00000dfb4783b */ /* 0x000e620000000200 */
[----:B------:R-:W-:Y:S02]  /*4220*/  CS2R R58, SRZ ;  /* 0x00000000003a7805 */ /* 0x000fe4000001ff00 */
[----:B------:R-:W-:-:S02]  /*4230*/  CS2R R56, SRZ ;  /* 0x0000000000387805 */ /* 0x000fc4000001ff00 */
[----:B------:R-:W-:Y:S01]  /*4240*/  CS2R R54, SRZ ;  /* 0x0000000000367805 */ /* 0x000fe2000001ff00 */
[----:B------:R-:W1:Y:S01]  /*4250*/  LDSM.16.M88.4 R184, [R223+0xf400] ;  /* 0x00f40000dfb8783b */ /* 0x000e620000000200 */
        /* <DEDUP_REMOVED lines=12> */
[----:B------:R-:W-:Y:S02]  /*4320*/  UIMAD UR35, UR31, 0x18, URZ ;  /* 0x000000181f2378a4 */ /* 0x000fe4000f8e023f */
[----:B------:R-:W-:Y:S01]  /*4330*/  USHF.L.U32 UR34, UR31, 0x5, URZ ;  /* 0x000000051f227899 */ /* 0x000fe2000800063f */
[----:B------:R-:W1:Y:S01]  /*4340*/  LDSM.16.M88.4 R200, [R223+0x11400] ;  /* 0x01140000dfc8783b */ /* 0x000e620000000200 */
[----:B------:R-:W-:-:S02]  /*4350*/  UIMAD UR33, UR31, 0x28, URZ ;  /* 0x000000281f2178a4 */ /* 0x000fc4000f8e023f */
[----:B------:R-:W-:Y:S01]  /*4360*/  UIMAD UR32, UR31, 0x30, URZ ;  /* 0x000000301f2078a4 */ /* 0x000fe2000f8e023f */
[----:B------:R-:W1:Y:S01]  /*4370*/  LDSM.16.M88.4 R204, [R222+0x13000] ;  /* 0x01300000decc783b */ /* 0x000e620000000200 */
[----:B------:R-:W-:Y:S01]  /*4380*/  ULDC UR37, c[0x0][0x2d0] ;  /* 0x0000b40000257ab9 */ /* 0x000fe20000000800 */
[----:B------:R-:W-:Y:S02]  /*4390*/  ULDC UR10, c[0x0][0x2ec] ;  /* 0x0000bb00000a7ab9 */ /* 0x000fe40000000800 */
[----:B------:R-:W1:Y:S04]  /*43a0*/  LDSM.16.M88.4 R208, [R222+0x13400] ;  /* 0x01340000ded0783b */ /* 0x000e680000000200 */
[----:B------:R-:W1:Y:S04]  /*43b0*/  LDSM.16.M88.4 R212, [R223+0x13000] ;  /* 0x01300000dfd4783b */ /* 0x000e680000000200 */
[----:B------:R-:W1:Y:S01]  /*43c0*/  LDSM.16.M88.4 R216, [R223+0x13400] ;  /* 0x01340000dfd8783b */ /* 0x000e620000000200 */
[----:B------:R-:W-:-:S02]  /*43d0*/  UIADD3 UR28, UR17, 0x20, URZ ;  /* 0x00000020111c7890 */ /* 0x000fc4000fffe03f */
[----:B------:R-:W-:Y:S02]  /*43e0*/  UIADD3 UR23, UR17, 0x40, URZ ;  /* 0x0000004011177890 */ /* 0x000fe4000fffe03f */
[----:B------:R-:W-:Y:S02]  /*43f0*/  UIADD3 UR27, UR16, UR28, URZ ;  /* 0x0000001c101b7290 */ /* 0x000fe4000fffe03f */
[----:B------:R-:W-:-:S04]  /*4400*/  UIADD3 UR22, UR16, UR23, URZ ;  /* 0x0000001710167290 */ /* 0x000fc8000fffe03f */
[----:B------:R-:W-:-:S04]  /*4410*/  UIADD3 UR21, UR16, UR22, URZ ;  /* 0x0000001610157290 */ /* 0x000fc8000fffe03f */
[----:B------:R-:W-:-:S04]  /*4420*/  UIADD3 UR20, UR16, UR21, URZ ;  /* 0x0000001510147290 */ /* 0x000fc8000fffe03f */
[----:B------:R-:W-:Y:S02]  /*4430*/  UIADD3 UR19, UR16, UR20, URZ ;  /* 0x0000001410137290 */ /* 0x000fe4000fffe03f */
[----:B------:R-:W-:Y:S02]  /*4440*/  UIMAD UR31, UR31, 0x38, URZ ;  /* 0x000000381f1f78a4 */ /* 0x000fe4000f8e023f */
[----:B------:R-:W-:Y:S02]  /*4450*/  UIADD3 UR36, UR36, -UR9, URZ ;  /* 0x8000000924247290 */ /* 0x000fe4000fffe03f */
[----:B------:R-:W-:Y:S01]  /*4460*/  UIADD3 UR29, UR16, UR19, URZ ;  /* 0x00000013101d7290 */ /* 0x000fe2000fffe03f */
[----:B--2---:R2:W-:Y:S04]  /*4470*/  STL [R1], R3 ;  /* 0x0000000301007387 */ /* 0x0045e80000100800 */
[----:B---3--:R3:W-:Y:S01]  /*4480*/  STL [R1+0x4], R0 ;  /* 0x0000040001007387 */ /* 0x0087e20000100800 */
[----:B--2---:R-:W-:-:S02]  /*4490*/  VIADD R3, R22, 0x1 ;  /* 0x0000000116037836 */ /* 0x004fc40000000000 */
[----:B---3--:R-:W-:-:S05]  /*44a0*/  IMAD.U32 R0, RZ, RZ, UR26 ;  /* 0x0000001aff007e24 */ /* 0x008fca000f8e00ff */
[----:B------:R-:W-:-:S05]  /*44b0*/  IADD3 R4, R3, UR9, -R0 ;  /* 0x0000000903047c10 */ /* 0x000fca000fffe800 */
[----:B------:R2:W-:Y:S04]  /*44c0*/  STL [R1+0x2c], R4 ;  /* 0x00002c0401007387 */ /* 0x0005e80000100800 */
[----:B------:R-:W-:Y:S04]  /*44d0*/  STL [R1+0x10], R6 ;  /* 0x0000100601007387 */ /* 0x000fe80000100800 */
[----:B------:R3:W-:Y:S01]  /*44e0*/  STL [R1+0x28], R5 ;  /* 0x0000280501007387 */ /* 0x0007e20000100800 */
[----:B--2---:R-:W-:-:S04]  /*44f0*/  VIADD R4, R22, 0xffffffc0 ;  /* 0xffffffc016047836 */ /* 0x004fc80000000000 */
[----:B---3--:R-:W-:Y:S01]  /*4500*/  IMAD.SHL.U32 R5, R4, 0x4, RZ ;  /* 0x0000000404057824 */ /* 0x008fe200078e00ff */
[----:B------:R-:W-:-:S04]  /*4510*/  SHF.L.U64.HI R4, R22, 0x2, R20 ;  /* 0x0000000216047819 */ /* 0x000fc80000010214 */
[----:B------:R2:W-:Y:S04]  /*4520*/  STL [R1+0x24], R5 ;  /* 0x0000240501007387 */ /* 0x0005e80000100800 */
[----:B------:R2:W-:Y:S01]  /*4530*/  STL [R1+0x20], R4 ;  /* 0x0000200401007387 */ /* 0x0005e20000100800 */
[----:B------:R-:W-:Y:S01]  /*4540*/  VIADD R3, R230, 0x1800 ;  /* 0x00001800e6037836 */ /* 0x000fe20000000000 */
[----:B------:R-:W-:Y:S01]  /*4550*/  UIADD3 UR26, UR16, UR27, URZ ;  /* 0x0000001b101a7290 */ /* 0x000fe2000fffe03f */
[----:B------:R-:W-:-:S03]  /*4560*/  VIADD R0, R229, 0x1800 ;  /* 0x00001800e5007836 */ /* 0x000fc60000000000 */
[----:B------:R-:W-:Y:S01]  /*4570*/  UIADD3 UR25, UR16, UR26, URZ ;  /* 0x0000001a10197290 */ /* 0x000fe2000fffe03f */
[----:B------:R-:W-:Y:S02]  /*4580*/  SEL R3, R3, R230, !P0 ;  /* 0x000000e603037207 */ /* 0x000fe40004000000 */
[----:B------:R-:W-:Y:S01]  /*4590*/  SEL R0, R0, R229, !P0 ;  /* 0x000000e500007207 */ /* 0x000fe20004000000 */
[----:B------:R-:W-:Y:S01]  /*45a0*/  UIADD3 UR24, UR16, UR25, URZ ;  /* 0x0000001910187290 */ /* 0x000fe2000fffe03f */
[----:B------:R-:W-:Y:S02]  /*45b0*/  LEA R220, R3, UR4, 0x1 ;  /* 0x0000000403dc7c11 */ /* 0x000fe4000f8e08ff */
[----:B------:R-:W-:Y:S01]  /*45c0*/  LEA R3, R0, UR4, 0x1 ;  /* 0x0000000400037c11 */ /* 0x000fe2000f8e08ff */
[----:B-1--4-:R-:W-:-:S12]  /*45d0*/  UIADD3 UR30, UR16, UR24, URZ ;  /* 0x00000018101e7290 */ /* 0x012fd8000fffe03f */
.L_x_31:
[----:B------:R-:W0:Y:S01]  /*45e0*/  LDGDEPBAR ;  /* 0x00000000000079af */ /* 0x000e220000000000 */
[----:B------:R-:W-:Y:S01]  /*45f0*/  IMAD.IADD R0, R228, 0x1, R220 ;  /* 0x00000001e4007824 */ /* 0x000fe200078e02dc */
[----:B------:R-:W-:Y:S06]  /*4600*/  USHF.L.U32 UR8, UR5, 0x6, URZ ;  /* 0x0000000605087899 */ /* 0x000fec000800063f */
[----:B------:R-:W3:Y:S01]  /*4610*/  LDL R246, [R1+0x2c] ;  /* 0x00002c0001f67983 */ /* 0x000ee20000100800 */
[----:B------:R-:W-:Y:S02]  /*4620*/  USHF.L.U32 UR15, UR38, 0x7, URZ ;  /* 0x00000007260f7899 */ /* 0x000fe4000800063f */
[----:B------:R-:W-:Y:S01]  /*4630*/  UISETP.GE.AND UP0, UPT, UR8, UR36, UPT ;  /* 0x000000240800728c */ /* 0x000fe2000bf06270 */
[----:B------:R-:W4:Y:S01]  /*4640*/  LDL R245, [R1+0x34] ;  /* 0x0000340001f57983 */ /* 0x000f220000100800 */
[----:B------:R-:W-:Y:S02]  /*4650*/  UIADD3 UR15, UR15, 0x80, URZ ;  /* 0x000000800f0f7890 */ /* 0x000fe4000fffe03f */
[----:B------:R-:W-:Y:S01]  /*4660*/  UISETP.GT.AND UP3, UPT, UR5, UR18, UPT ;  /* 0x000000120500728c */ /* 0x000fe2000bf64270 */
[----:B------:R-:W3:Y:S01]  /*4670*/  LDL R244, [R1] ;  /* 0x0000000001f47983 */ /* 0x000ee20000100800 */
[----:B------:R-:W-:Y:S03]  /*4680*/  UISETP.LT.AND UP0, UPT, UR15, UR9, UP0 ;  /* 0x000000090f00728c */ /* 0x000fe60008701270 */
[----:B------:R-:W4:Y:S03]  /*4690*/  LDL R243, [R1+0x4] ;  /* 0x0000040001f37983 */ /* 0x000f260000100800 */
[----:B------:R-:W-:Y:S01]  /*46a0*/  PLOP3.LUT P0, PT, PT, PT, UP0, 0x80, 0x0 ;  /* 0x000000000000781c */ /* 0x000fe20003f0f008 */
[----:B------:R-:W-:Y:S04]  /*46b0*/  DEPBAR.LE SB0, 0x0 ;  /* 0x000080000000791a */ /* 0x000fe80000000000 */
[----:B------:R-:W-:Y:S06]  /*46c0*/  BAR.SYNC.DEFER_BLOCKING 0x0 ;  /* 0x0000000000007b1d */ /* 0x000fec0000010000 */
[----:B------:R-:W-:Y:S08]  /*46d0*/  LDSM.16.M88.4 R32, [R220] ;  /* 0x00000000dc20783b */ /* 0x000ff00000000200 */
[----:B------:R-:W2:Y:S08]  /*46e0*/  LDSM.16.M88.4 R16, [R222+0x9000] ;  /* 0x00900000de10783b */ /* 0x000eb00000000200 */
[----:B------:R-:W1:Y:S08]  /*46f0*/  LDSM.16.M88.4 R28, [R220+0x800] ;  /* 0x00080000dc1c783b */ /* 0x000e700000000200 */
[----:B------:R-:W1:Y:S08]  /*4700*/  LDSM.16.M88.4 R132, [R222+0x9400] ;  /* 0x00940000de84783b */ /* 0x000e700000000200 */
[----:B------:R-:W-:Y:S08]  /*4710*/  LDSM.16.M88.4 R136, [R0] ;  /* 0x000000000088783b */ /* 0x000ff00000000200 */
[----:B------:R-:W1:Y:S01]  /*4720*/  LDSM.16.M88.4 R140, [R223+0x9000] ;  /* 0x00900000df8c783b */ /* 0x000e620000000200 */
[-C--:B--2---:R-:W-:Y:S07]  /*4730*/  HMMA.16816.F32.BF16 R4, R32, R16.reuse, RZ ;  /* 0x000000102004723c */ /* 0x084fee00000418ff */
[----:B------:R-:W2:Y:S01]  /*4740*/  LDSM.16.M88.4 R144, [R0+0x800] ;  /* 0x000800000090783b */ /* 0x000ea20000000200 */
[C---:B-1----:R-:W-:Y:S07]  /*4750*/  HMMA.16816.F32.BF16 R8, R28.reuse, R16, RZ ;  /* 0x000000101c08723c */ /* 0x042fee00000418ff */
[----:B------:R-:W1:Y:S01]  /*4760*/  LDSM.16.M88.4 R148, [R223+0x9400] ;  /* 0x00940000df94783b */ /* 0x000e620000000200 */
[-C--:B------:R-:W-:Y:S07]  /*4770*/  HMMA.16816.F32.BF16 R12, R28, R18.reuse, RZ ;  /* 0x000000121c0c723c */ /* 0x080fee00000418ff */
[----:B------:R-:W-:Y:S01]  /*4780*/  LDSM.16.M88.4 R152, [R220+0x1000] ;  /* 0x00100000dc98783b */ /* 0x000fe20000000200 */
[C---:B------:R-:W-:Y:S07]  /*4790*/  HMMA.16816.F32.BF16 R16, R32.reuse, R18, RZ ;  /* 0x000000122010723c */ /* 0x040fee00000418ff */
[----:B------:R-:W1:Y:S01]  /*47a0*/  LDSM.16.M88.4 R156, [R222+0xb000] ;  /* 0x00b00000de9c783b */ /* 0x000e620000000200 */
[-C--:B------:R-:W-:Y:S06]  /*47b0*/  HMMA.16816.F32.BF16 R20, R32, R132.reuse, RZ ;  /* 0x000000842014723c */ /* 0x080fec00000418ff */
[C---:B------:R-:W-:Y:S01]  /*47c0*/  HMMA.16816.F32.BF16 R24, R28.reuse, R132, RZ ;  /* 0x000000841c18723c */ /* 0x040fe200000418ff */
[----:B-----5:R-:W1:Y:S05]  /*47d0*/  LDSM.16.M88.4 R160, [R220+0x1800] ;  /* 0x00180000dca0783b */ /* 0x020e6a0000000200 */
[-C--:B------:R-:W-:Y:S03]  /*47e0*/  HMMA.16816.F32.BF16 R28, R28, R134.reuse, RZ ;  /* 0x000000861c1c723c */ /* 0x080fe600000418ff */
[----:B------:R-:W1:Y:S03]  /*47f0*/  LDSM.16.M88.4 R164, [R222+0xb400] ;  /* 0x00b40000dea4783b */ /* 0x000e660000000200 */
[----:B------:R-:W-:Y:S05]  /*4800*/  HMMA.16816.F32.BF16 R32, R32, R134, RZ ;  /* 0x000000862020723c */ /* 0x000fea00000418ff */
[----:B------:R-:W-:Y:S01]  /*4810*/  LDSM.16.M88.4 R132, [R0+0x1000] ;  /* 0x001000000084783b */ /* 0x000fe20000000200 */
[-C--:B------:R-:W-:Y:S06]  /*4820*/  HMMA.16816.F32.BF16 R4, R136, R140.reuse, R4 ;  /* 0x0000008c8804723c */ /* 0x080fec0000041804 */
[C---:B--2---:R-:W-:Y:S01]  /*4830*/  HMMA.16816.F32.BF16 R8, R144.reuse, R140, R8 ;  /* 0x0000008c9008723c */ /* 0x044fe20000041808 */
[----:B------:R-:W-:Y:S05]  /*4840*/  LDSM.16.M88.4 R168, [R0+0x1800] ;  /* 0x0018000000a8783b */ /* 0x000fea0000000200 */
[-C--:B------:R-:W-:Y:S06]  /*4850*/  HMMA.16816.F32.BF16 R12, R144, R142.reuse, R12 ;  /* 0x0000008e900c723c */ /* 0x080fec000004180c */
[C---:B------:R-:W-:Y:S01]  /*4860*/  HMMA.16816.F32.BF16 R16, R136.reuse, R142, R16 ;  /* 0x0000008e8810723c */ /* 0x040fe20000041810 */
[----:B------:R-:W2:Y:S05]  /*4870*/  LDSM.16.M88.4 R140, [R223+0xb000] ;  /* 0x00b00000df8c783b */ /* 0x000eaa0000000200 */
[-C--:B-1----:R-:W-:Y:S06]  /*4880*/  HMMA.16816.F32.BF16 R20, R136, R148.reuse, R20 ;  /* 0x000000948814723c */ /* 0x082fec0000041814 */
[C---:B------:R-:W-:Y:S06]  /*4890*/  HMMA.16816.F32.BF16 R24, R144.reuse, R148, R24 ;  /* 0x000000949018723c */ /* 0x040fec0000041818 */
[-C--:B------:R-:W-:Y:S01]  /*48a0*/  HMMA.16816.F32.BF16 R28, R144, R150.reuse, R28 ;  /* 0x00000096901c723c */ /* 0x080fe2000004181c */
[----:B------:R-:W1:Y:S05]  /*48b0*/  LDSM.16.M88.4 R144, [R223+0xb400] ;  /* 0x00b40000df90783b */ /* 0x000e6a0000000200 */
[----:B------:R-:W-:Y:S03]  /*48c0*/  HMMA.16816.F32.BF16 R32, R136, R150, R32 ;  /* 0x000000968820723c */ /* 0x000fe60000041820 */
[----:B------:R-:W-:Y:S03]  /*48d0*/  LDSM.16.M88.4 R136, [R220+0x2000] ;  /* 0x00200000dc88783b */ /* 0x000fe60000000200 */
[-C--:B------:R-:W-:Y:S05]  /*48e0*/  HMMA.16816.F32.BF16 R4, R152, R156.reuse, R4 ;  /* 0x0000009c9804723c */ /* 0x080fea0000041804 */
[----:B------:R-:W1:Y:S01]  /*48f0*/  LDSM.16.M88.4 R148, [R222+0xd000] ;  /* 0x00d00000de94783b */ /* 0x000e620000000200 */
[C---:B------:R-:W-:Y:S06]  /*4900*/  HMMA.16816.F32.BF16 R8, R160.reuse, R156, R8 ;  /* 0x0000009ca008723c */ /* 0x040fec0000041808 */
[-C--:B------:R-:W-:Y:S06]  /*4910*/  HMMA.16816.F32.BF16 R12, R160, R158.reuse, R12 ;  /* 0x0000009ea00c723c */ /* 0x080fec000004180c */
[C---:B------:R-:W-:Y:S01]  /*4920*/  HMMA.16816.F32.BF16 R16, R152.reuse, R158, R16 ;  /* 0x0000009e9810723c */ /* 0x040fe20000041810 */
[----:B------:R-:W1:Y:S05]  /*4930*/  LDSM.16.M88.4 R156, [R220+0x2800] ;  /* 0x00280000dc9c783b */ /* 0x000e6a0000000200 */
[-C--:B------:R-:W-:Y:S06]  /*4940*/  HMMA.16816.F32.BF16 R20, R152, R164.reuse, R20 ;  /* 0x000000a49814723c */ /* 0x080fec0000041814 */
[C---:B------:R-:W-:Y:S06]  /*4950*/  HMMA.16816.F32.BF16 R24, R160.reuse, R164, R24 ;  /* 0x000000a4a018723c */ /* 0x040fec0000041818 */
[-C--:B------:R-:W-:Y:S01]  /*4960*/  HMMA.16816.F32.BF16 R28, R160, R166.reuse, R28 ;  /* 0x000000a6a01c723c */ /* 0x080fe2000004181c */
[----:B------:R-:W4:Y:S05]  /*4970*/  LDSM.16.M88.4 R160, [R222+0xd400] ;  /* 0x00d40000dea0783b */ /* 0x000f2a0000000200 */
[----:B------:R-:W-:Y:S03]  /*4980*/  HMMA.16816.F32.BF16 R32, R152, R166, R32 ;  /* 0x000000a69820723c */ /* 0x000fe60000041820 */
[----:B------:R-:W-:Y:S03]  /*4990*/  LDSM.16.M88.4 R152, [R223+0xd000] ;  /* 0x00d00000df98783b */ /* 0x000fe60000000200 */
[-C--:B--2---:R-:W-:Y:S06]  /*49a0*/  HMMA.16816.F32.BF16 R4, R132, R140.reuse, R4 ;  /* 0x0000008c8404723c */ /* 0x084fec0000041804 */
[C---:B------:R-:W-:Y:S06]  /*49b0*/  HMMA.16816.F32.BF16 R8, R168.reuse, R140, R8 ;  /* 0x0000008ca808723c */ /* 0x040fec0000041808 */
[-C--:B------:R-:W-:Y:S06]  /*49c0*/  HMMA.16816.F32.BF16 R12, R168, R142.reuse, R12 ;  /* 0x0000008ea80c723c */ /* 0x080fec000004180c */
[C---:B------:R-:W-:Y:S01]  /*49d0*/  HMMA.16816.F32.BF16 R16, R132.reuse, R142, R16 ;  /* 0x0000008e8410723c */ /* 0x040fe20000041810 */
[----:B------:R-:W2:Y:S05]  /*49e0*/  LDSM.16.M88.4 R140, [R0+0x2000] ;  /* 0x00200000008c783b */ /* 0x000eaa0000000200 */
[-C--:B-1----:R-:W-:Y:S06]  /*49f0*/  HMMA.16816.F32.BF16 R20, R132, R144.reuse, R20 ;  /* 0x000000908414723c */ /* 0x082fec0000041814 */
[C---:B------:R-:W-:Y:S06]  /*4a00*/  HMMA.16816.F32.BF16 R24, R168.reuse, R144, R24 ;  /* 0x00000090a818723c */ /* 0x040fec0000041818 */
[-C--:B------:R-:W-:Y:S06]  /*4a10*/  HMMA.16816.F32.BF16 R28, R168, R146.reuse, R28 ;  /* 0x00000092a81c723c */ /* 0x080fec000004181c */
[----:B------:R-:W-:Y:S01]  /*4a20*/  HMMA.16816.F32.BF16 R32, R132, R146, R32 ;  /* 0x000000928420723c */ /* 0x000fe20000041820 */
[----:B------:R1:W2:Y:S05]  /*4a30*/  LDSM.16.M88.4 R132, [R0+0x2800] ;  /* 0x002800000084783b */ /* 0x0002aa0000000200 */
[-C--:B------:R-:W-:Y:S06]  /*4a40*/  HMMA.16816.F32.BF16 R4, R136, R148.reuse, R4 ;  /* 0x000000948804723c */ /* 0x080fec0000041804 */
[C---:B------:R-:W-:Y:S06]  /*4a50*/  HMMA.16816.F32.BF16 R8, R156.reuse, R148, R8 ;  /* 0x000000949c08723c */ /* 0x040fec0000041808 */
[-C--:B------:R-:W-:Y:S01]  /*4a60*/  HMMA.16816.F32.BF16 R12, R156, R150.reuse, R12 ;  /* 0x000000969c0c723c */ /* 0x080fe2000004180c */
[----:B------:R-:W-:Y:S05]  /*4a70*/  IMAD.MOV.U32 R148, RZ, RZ, 0x28 ;  /* 0x00000028ff947424 */ /* 0x000fea00078e00ff */
[C---:B------:R-:W-:Y:S01]  /*4a80*/  HMMA.16816.F32.BF16 R16, R136.reuse, R150, R16 ;  /* 0x000000968810723c */ /* 0x040fe20000041810 */
[----:B-1----:R-:W-:Y:S03]  /*4a90*/  IMAD.U32 R0, RZ, RZ, UR38 ;  /* 0x00000026ff007e24 */ /* 0x002fe6000f8e00ff */
[----:B---3--:R-:W-:Y:S01]  /*4aa0*/  FSETP.NEU.FTZ.AND P1, PT, R244, -INF , PT ;  /* 0xff800000f400780b */ /* 0x008fe20003f3d000 */
[----:B----4-:R-:W-:Y:S01]  /*4ab0*/  @!P0 IMAD R0, R0, 0x80, R245 ;  /* 0x0000008000008824 */ /* 0x010fe200078e02f5 */
[-C--:B------:R-:W-:Y:S05]  /*4ac0*/  HMMA.16816.F32.BF16 R20, R136, R160.reuse, R20 ;  /* 0x000000a08814723c */ /* 0x080fea0000041814 */
[----:B------:R-:W-:Y:S01]  /*4ad0*/  @!P0 VIADD R147, R0, 0x1 ;  /* 0x0000000100938836 */ /* 0x000fe20000000000 */
[C---:B------:R-:W-:Y:S05]  /*4ae0*/  HMMA.16816.F32.BF16 R24, R156.reuse, R160, R24 ;  /* 0x000000a09c18723c */ /* 0x040fea0000041818 */
[----:B------:R-:W-:Y:S01]  /*4af0*/  FMUL.FTZ R145, R244, 1.4426950216293334961 ;  /* 0x3fb8aa3bf4917820 */ /* 0x000fe20000410000 */
[-C--:B------:R-:W-:Y:S01]  /*4b00*/  HMMA.16816.F32.BF16 R28, R156, R162.reuse, R28 ;  /* 0x000000a29c1c723c */ /* 0x080fe2000004181c */
[----:B------:R-:W-:Y:S04]  /*4b10*/  IMAD.MOV.U32 R244, RZ, RZ, 0x8 ;  /* 0x00000008fff47424 */ /* 0x000fe800078e00ff */
[----:B------:R-:W-:Y:S01]  /*4b20*/  FSEL R145, R145, RZ, P1 ;  /* 0x000000ff91917208 */ /* 0x000fe20000800000 */
[----:B------:R-:W-:Y:S04]  /*4b30*/  HMMA.16816.F32.BF16 R32, R136, R162, R32 ;  /* 0x000000a28820723c */ /* 0x000fe80000041820 */
[C---:B------:R-:W-:Y:S02]  /*4b40*/  FSETP.NEU.FTZ.AND P1, PT, R243.reuse, -INF , PT ;  /* 0xff800000f300780b */ /* 0x040fe40003f3d000 */
[-C--:B--2---:R-:W-:Y:S05]  /*4b50*/  HMMA.16816.F32.BF16 R4, R140, R152.reuse, R4 ;  /* 0x000000988c04723c */ /* 0x084fea0000041804 */
[----:B------:R-:W-:Y:S01]  /*4b60*/  @!P0 VIADD R136, R246, UR8 ;  /* 0x00000008f6888c36 */ /* 0x000fe20008000000 */
[C---:B------:R-:W-:Y:S05]  /*4b70*/  HMMA.16816.F32.BF16 R8, R132.reuse, R152, R8 ;  /* 0x000000988408723c */ /* 0x040fea0000041808 */
[----:B------:R-:W-:Y:S01]  /*4b80*/  @!P0 VIMNMX R146, R136, UR9, PT ;  /* 0x0000000988928c48 */ /* 0x000fe2000bfe0100 */
[-C--:B------:R-:W-:Y:S03]  /*4b90*/  HMMA.16816.F32.BF16 R12, R132, R154.reuse, R12 ;  /* 0x0000009a840c723c */ /* 0x080fe6000004180c */
[----:B------:R-:W-:Y:S02]  /*4ba0*/  @!P0 ISETP.GE.AND P2, PT, R0, R146, PT ;  /* 0x000000920000820c */ /* 0x000fe40003f46270 */
[----:B------:R-:W-:Y:S01]  /*4bb0*/  FMUL.FTZ R139, R243, 1.4426950216293334961 ;  /* 0x3fb8aa3bf38b7820 */ /* 0x000fe20000410000 */
[C---:B------:R-:W-:Y:S01]  /*4bc0*/  HMMA.16816.F32.BF16 R16, R140.reuse, R154, R16 ;  /* 0x0000009a8c10723c */ /* 0x040fe20000041810 */
[----:B------:R-:W-:Y:S04]  /*4bd0*/  IMAD.MOV.U32 R243, RZ, RZ, 0x20 ;  /* 0x00000020fff37424 */ /* 0x000fe800078e00ff */
[----:B------:R-:W-:Y:S01]  /*4be0*/  @!P0 VIADDMNMX R144, R136, R244, UR9, PT ;  /* 0x0000000988908e46 */ /* 0x000fe2000b8001f4 */
[----:B-----5:R-:W-:Y:S01]  /*4bf0*/  FMUL.FTZ R137, R249, 1.4426950216293334961 ;  /* 0x3fb8aa3bf9897820 */ /* 0x020fe20000410000 */
[----:B------:R-:W-:Y:S02]  /*4c00*/  @!P0 FSEL R4, R4, -INF , !P2 ;  /* 0xff80000004048808 */ /* 0x000fe40005000000 */
[----:B------:R-:W-:Y:S02]  /*4c10*/  @!P0 ISETP.GE.AND P2, PT, R147, R146, PT ;  /* 0x000000929300820c */ /* 0x000fe40003f46270 */
[----:B------:R-:W-:Y:S01]  /*4c20*/  FSEL R139, R139, RZ, P1 ;  /* 0x000000ff8b8b7208 */ /* 0x000fe20000800000 */
[--C-:B------:R-:W-:Y:S01]  /*4c30*/  FFMA.FTZ R4, R4, UR10, -R145.reuse ;  /* 0x0000000a04047c23 */ /* 0x100fe20008010891 */
[----:B------:R-:W-:Y:S02]  /*4c40*/  @!P0 FSEL R5, R5, -INF , !P2 ;  /* 0xff80000005058808 */ /* 0x000fe40005000000 */
[-C--:B------:R-:W-:Y:S01]  /*4c50*/  @!P0 ISETP.GE.AND P2, PT, R0, R144.reuse, PT ;  /* 0x000000900000820c */ /* 0x080fe20003f46270 */
[----:B------:R1:W-:Y:S01]  /*4c60*/  MUFU.EX2 R244, R4 ;  /* 0x0000000400f47308 */ /* 0x0003e20000000800 */
[----:B------:R-:W-:Y:S01]  /*4c70*/  @!P0 ISETP.GE.AND P1, PT, R147, R144, PT ;  /* 0x000000909300820c */ /* 0x000fe20003f26270 */
[----:B------:R-:W-:Y:S01]  /*4c80*/  FFMA.FTZ R5, R5, UR10, -R145 ;  /* 0x0000000a05057c23 */ /* 0x000fe20008010891 */
[----:B------:R-:W-:Y:S02]  /*4c90*/  @!P0 VIADDMNMX R138, R136, R243, UR9, PT ;  /* 0x00000009888a8e46 */ /* 0x000fe4000b8001f3 */
[----:B------:R-:W-:Y:S02]  /*4ca0*/  @!P0 FSEL R6, R6, -INF , !P2 ;  /* 0xff80000006068808 */ /* 0x000fe40005000000 */
[----:B------:R-:W-:Y:S03]  /*4cb0*/  @!P0 FSEL R7, R7, -INF , !P1 ;  /* 0xff80000007078808 */ /* 0x000fe60004800000 */
[----:B------:R-:W-:Y:S01]  /*4cc0*/  MUFU.EX2 R170, R5 ;  /* 0x0000000500aa7308 */ /* 0x000fe20000000800 */
[-C--:B------:R-:W-:Y:S01]  /*4cd0*/  @!P0 ISETP.GE.AND P2, PT, R0, R138.reuse, PT ;  /* 0x0000008a0000820c */ /* 0x080fe20003f46270 */
[--C-:B------:R-:W-:Y:S01]  /*4ce0*/  FFMA.FTZ R6, R6, UR10, -R139.reuse ;  /* 0x0000000a06067c23 */ /* 0x100fe2000801088b */
[----:B------:R-:W-:Y:S01]  /*4cf0*/  FSETP.NEU.FTZ.AND P1, PT, R249, -INF , PT ;  /* 0xff800000f900780b */ /* 0x000fe20003f3d000 */
[----:B------:R-:W-:Y:S01]  /*4d00*/  FFMA.FTZ R7, R7, UR10, -R139 ;  /* 0x0000000a07077c23 */ /* 0x000fe2000801088b */
[----:B------:R-:W-:Y:S02]  /*4d10*/  @!P0 FSEL R8, R8, -INF , !P2 ;  /* 0xff80000008088808 */ /* 0x000fe40005000000 */
[----:B------:R-:W-:Y:S03]  /*4d20*/  FSEL R137, R137, RZ, P1 ;  /* 0x000000ff89897208 */ /* 0x000fe60000800000 */
[----:B------:R-:W-:Y:S01]  /*4d30*/  MUFU.EX2 R248, R6 ;  /* 0x0000000600f87308 */ /* 0x000fe20000000800 */
[----:B------:R-:W-:Y:S01]  /*4d40*/  @!P0 ISETP.GE.AND P1, PT, R147, R138, PT ;  /* 0x0000008a9300820c */ /* 0x000fe20003f26270 */
[----:B-1----:R-:W-:Y:S01]  /*4d50*/  FMUL.FTZ R4, R252, 1.4426950216293334961 ;  /* 0x3fb8aa3bfc047820 */ /* 0x002fe20000410000 */
[----:B------:R-:W-:Y:S01]  /*4d60*/  @!P0 VIADDMNMX R136, R136, R148, UR9, PT ;  /* 0x0000000988888e46 */ /* 0x000fe2000b800194 */
[--C-:B------:R-:W-:Y:S01]  /*4d70*/  FFMA.FTZ R8, R8, UR10, -R137.reuse ;  /* 0x0000000a08087c23 */ /* 0x100fe20008010889 */
[----:B------:R-:W-:Y:S02]  /*4d80*/  @!P0 FSEL R9, R9, -INF , !P1 ;  /* 0xff80000009098808 */ /* 0x000fe40004800000 */
[----:B------:R-:W-:Y:S03]  /*4d90*/  FSETP.NEU.FTZ.AND P1, PT, R252, -INF , PT ;  /* 0xff800000fc00780b */ /* 0x000fe60003f3d000 */
[----:B------:R1:W-:Y:S01]  /*4da0*/  MUFU.EX2 R157, R8 ;  /* 0x00000008009d7308 */ /* 0x0003e20000000800 */
[-C--:B------:R-:W-:Y:S01]  /*4db0*/  @!P0 ISETP.GE.AND P2, PT, R0, R136.reuse, PT ;  /* 0x000000880000820c */ /* 0x080fe20003f46270 */
[--C-:B------:R-:W-:Y:S03]  /*4dc0*/  FFMA.FTZ R9, R9, UR10, -R137.reuse ;  /* 0x0000000a09097c23 */ /* 0x100fe60008010889 */
[----:B------:R-:W-:Y:S05]  /*4dd0*/  @!P0 FSEL R10, R10, -INF , !P2 ;  /* 0xff8000000a0a8808 */ /* 0x000fea0005000000 */
[----:B------:R2:W-:Y:S10]  /*4de0*/  MUFU.EX2 R247, R7 ;  /* 0x0000000700f77308 */ /* 0x0005f40000000800 */
[----:B------:R3:W-:Y:S01]  /*4df0*/  MUFU.EX2 R156, R9 ;  /* 0x00000009009c7308 */ /* 0x0007e20000000800 */
[----:B-1----:R-:W-:Y:S02]  /*4e00*/  FSEL R8, R4, RZ, P1 ;  /* 0x000000ff04087208 */ /* 0x002fe40000800000 */
[----:B------:R-:W-:Y:S04]  /*4e10*/  @!P0 ISETP.GE.AND P1, PT, R147, R136, PT ;  /* 0x000000889300820c */ /* 0x000fe80003f26270 */
[----:B------:R-:W-:Y:S01]  /*4e20*/  @!P0 FSEL R11, R11, -INF , !P1 ;  /* 0xff8000000b0b8808 */ /* 0x000fe20004800000 */
[----:B--2---:R-:W1:Y:S04]  /*4e30*/  LDSM.16.M88.4 R4, [R223+0xd400] ;  /* 0x00d40000df04783b */ /* 0x004e680000000200 */
[--C-:B------:R-:W-:Y:S04]  /*4e40*/  FFMA.FTZ R11, R11, UR10, -R8.reuse ;  /* 0x0000000a0b0b7c23 */ /* 0x100fe80008010808 */
[----:B------:R-:W-:Y:S01]  /*4e50*/  MUFU.EX2 R160, R11 ;  /* 0x0000000b00a07308 */ /* 0x000fe20000000800 */
[--C-:B---3--:R-:W-:Y:S01]  /*4e60*/  FFMA.FTZ R9, R10, UR10, -R8.reuse ;  /* 0x0000000a0a097c23 */ /* 0x108fe20008010808 */
[----:B------:R-:W-:Y:S05]  /*4e70*/  @!P0 VIADD R10, R0, 0x8 ;  /* 0x00000008000a8836 */ /* 0x000fea0000000000 */
[-C--:B------:R-:W-:Y:S03]  /*4e80*/  @!P0 ISETP.GE.AND P1, PT, R10, R138.reuse, PT ;  /* 0x0000008a0a00820c */ /* 0x080fe60003f26270 */
[----:B------:R2:W-:Y:S01]  /*4e90*/  MUFU.EX2 R161, R9 ;  /* 0x0000000900a17308 */ /* 0x0005e20000000800 */
[----:B------:R-:W-:Y:S05]  /*4ea0*/  @!P0 FSEL R12, R12, -INF , !P1 ;  /* 0xff8000000c0c8808 */ /* 0x000fea0004800000 */
[--C-:B------:R-:W-:Y:S04]  /*4eb0*/  FFMA.FTZ R12, R12, UR10, -R137.reuse ;  /* 0x0000000a0c0c7c23 */ /* 0x100fe80008010889 */
[----:B------:R-:W-:Y:S01]  /*4ec0*/  MUFU.EX2 R155, R12 ;  /* 0x0000000c009b7308 */ /* 0x000fe20000000800 */
[----:B--2---:R-:W-:Y:S05]  /*4ed0*/  @!P0 VIADD R9, R0, 0x9 ;  /* 0x0000000900098836 */ /* 0x004fea0000000000 */
[----:B------:R-:W-:Y:S01]  /*4ee0*/  @!P0 ISETP.GE.AND P1, PT, R9, R138, PT ;  /* 0x0000008a0900820c */ /* 0x000fe20003f26270 */
[-C--:B-1----:R-:W-:Y:S03]  /*4ef0*/  HMMA.16816.F32.BF16 R20, R140, R4.reuse, R20 ;  /* 0x000000048c14723c */ /* 0x082fe60000041814 */
[----:B------:R-:W-:Y:S02]  /*4f00*/  @!P0 FSEL R13, R13, -INF , !P1 ;  /* 0xff8000000d0d8808 */ /* 0x000fe40004800000 */
[-C--:B------:R-:W-:Y:S01]  /*4f10*/  @!P0 ISETP.GE.AND P1, PT, R10, R136.reuse, PT ;  /* 0x000000880a00820c */ /* 0x080fe20003f26270 */
[C---:B------:R-:W-:Y:S05]  /*4f20*/  HMMA.16816.F32.BF16 R24, R132.reuse, R4, R24 ;  /* 0x000000048418723c */ /* 0x040fea0000041818 */
[----:B------:R-:W-:Y:S01]  /*4f30*/  @!P0 FSEL R14, R14, -INF , !P1 ;  /* 0xff8000000e0e8808 */ /* 0x000fe20004800000 */
[-C--:B------:R-:W-:Y:S03]  /*4f40*/  HMMA.16816.F32.BF16 R28, R132, R6.reuse, R28 ;  /* 0x00000006841c723c */ /* 0x080fe6000004181c */
[----:B------:R-:W-:Y:S02]  /*4f50*/  @!P0 ISETP.GE.AND P1, PT, R9, R136, PT ;  /* 0x000000880900820c */ /* 0x000fe40003f26270 */
[----:B------:R-:W-:Y:S01]  /*4f60*/  @!P0 VIADD R4, R0, 0x18 ;  /* 0x0000001800048836 */ /* 0x000fe20000000000 */
[----:B------:R-:W-:Y:S01]  /*4f70*/  HMMA.16816.F32.BF16 R32, R140, R6, R32 ;  /* 0x000000068c20723c */ /* 0x000fe20000041820 */
[----:B------:R-:W2:Y:S04]  /*4f80*/  LDL R142, [R1+0x28] ;  /* 0x00002800018e7983 */ /* 0x000ea80000100800 */
[----:B------:R-:W-:Y:S01]  /*4f90*/  @!P0 FSEL R15, R15, -INF , !P1 ;  /* 0xff8000000f0f8808 */ /* 0x000fe20004800000 */
[----:B------:R-:W3:Y:S01]  /*4fa0*/  LDL R143, [R1+0x20] ;  /* 0x00002000018f7983 */ /* 0x000ee20000100800 */
[-C--:B------:R-:W-:Y:S01]  /*4fb0*/  @!P0 ISETP.GE.AND P1, PT, R10, R146.reuse, PT ;  /* 0x000000920a00820c */ /* 0x080fe20003f26270 */
[----:B------:R-:W-:Y:S03]  /*4fc0*/  FFMA.FTZ R13, R13, UR10, -R137 ;  /* 0x0000000a0d0d7c23 */ /* 0x000fe60008010889 */
[----:B------:R-:W-:Y:S01]  /*4fd0*/  @!P0 FSEL R16, R16, -INF , !P1 ;  /* 0xff80000010108808 */ /* 0x000fe20004800000 */
[--C-:B------:R-:W-:Y:S01]  /*4fe0*/  FFMA.FTZ R14, R14, UR10, -R8.reuse ;  /* 0x0000000a0e0e7c23 */ /* 0x100fe20008010808 */
[----:B------:R-:W-:Y:S01]  /*4ff0*/  @!P0 ISETP.GE.AND P1, PT, R9, R146, PT ;  /* 0x000000920900820c */ /* 0x000fe20003f26270 */
[--C-:B------:R-:W-:Y:S01]  /*5000*/  FFMA.FTZ R15, R15, UR10, -R8.reuse ;  /* 0x0000000a0f0f7c23 */ /* 0x100fe20008010808 */
[----:B------:R-:W1:Y:S01]  /*5010*/  MUFU.EX2 R154, R13 ;  /* 0x0000000d009a7308 */ /* 0x000e620000000800 */
[--C-:B------:R-:W-:Y:S01]  /*5020*/  FFMA.FTZ R16, R16, UR10, -R145.reuse ;  /* 0x0000000a10107c23 */ /* 0x100fe20008010891 */
[----:B------:R-:W-:Y:S02]  /*5030*/  @!P0 FSEL R17, R17, -INF , !P1 ;  /* 0xff80000011118808 */ /* 0x000fe40004800000 */
[-C--:B------:R-:W-:Y:S01]  /*5040*/  @!P0 ISETP.GE.AND P1, PT, R10, R144.reuse, PT ;  /* 0x000000900a00820c */ /* 0x080fe20003f26270 */
[----:B------:R-:W-:Y:S02]  /*5050*/  @!P0 VIADD R10, R0, 0x10 ;  /* 0x00000010000a8836 */ /* 0x000fe40000000000 */
[----:B------:R-:W-:Y:S01]  /*5060*/  FFMA.FTZ R17, R17, UR10, -R145 ;  /* 0x0000000a11117c23 */ /* 0x000fe20008010891 */
[----:B------:R-:W-:Y:S02]  /*5070*/  @!P0 FSEL R18, R18, -INF , !P1 ;  /* 0xff80000012128808 */ /* 0x000fe40004800000 */
[----:B------:R-:W-:Y:S01]  /*5080*/  MUFU.EX2 R169, R16 ;  /* 0x0000001000a97308 */ /* 0x000fe20000000800 */
[----:B------:R-:W-:Y:S01]  /*5090*/  @!P0 ISETP.GE.AND P1, PT, R9, R144, PT ;  /* 0x000000900900820c */ /* 0x000fe20003f26270 */
[C---:B------:R-:W-:Y:S02]  /*50a0*/  @!P0 VIADD R9, R0.reuse, 0x11 ;  /* 0x0000001100098836 */ /* 0x040fe40000000000 */
[----:B------:R-:W-:Y:S01]  /*50b0*/  @!P0 VIADD R0, R0, 0x19 ;  /* 0x0000001900008836 */ /* 0x000fe20000000000 */
[----:B------:R-:W-:Y:S01]  /*50c0*/  @!P0 FSEL R19, R19, -INF , !P1 ;  /* 0xff80000013138808 */ /* 0x000fe20004800000 */
[--C-:B------:R-:W-:Y:S01]  /*50d0*/  FFMA.FTZ R18, R18, UR10, -R139.reuse ;  /* 0x0000000a12127c23 */ /* 0x100fe2000801088b */
[-C--:B------:R-:W-:Y:S03]  /*50e0*/  @!P0 ISETP.GE.AND P1, PT, R10, R146.reuse, PT ;  /* 0x000000920a00820c */ /* 0x080fe60003f26270 */
[----:B------:R-:W4:Y:S01]  /*50f0*/  MUFU.EX2 R168, R17 ;  /* 0x0000001100a87308 */ /* 0x000f220000000800 */
[----:B-1----:R-:W-:Y:S01]  /*5100*/  F2FP.BF16.F32.PACK_AB R7, R154, R155 ;  /* 0x0000009b9a07723e */ /* 0x002fe200000010ff */
[----:B------:R-:W-:Y:S01]  /*5110*/  FFMA.FTZ R19, R19, UR10, -R139 ;  /* 0x0000000a13137c23 */ /* 0x000fe2000801088b */
[----:B------:R-:W-:Y:S02]  /*5120*/  @!P0 FSEL R20, R20, -INF , !P1 ;  /* 0xff80000014148808 */ /* 0x000fe40004800000 */
[----:B------:R-:W-:Y:S05]  /*5130*/  @!P0 ISETP.GE.AND P1, PT, R9, R146, PT ;  /* 0x000000920900820c */ /* 0x000fea0003f26270 */
[----:B------:R-:W-:Y:S01]  /*5140*/  MUFU.EX2 R246, R18 ;  /* 0x0000001200f67308 */ /* 0x000fe20000000800 */
[----:B------:R-:W-:Y:S01]  /*5150*/  @!P0 FSEL R21, R21, -INF , !P1 ;  /* 0xff80000015158808 */ /* 0x000fe20004800000 */
[--C-:B------:R-:W-:Y:S01]  /*5160*/  FFMA.FTZ R20, R20, UR10, -R145.reuse ;  /* 0x0000000a14147c23 */ /* 0x100fe20008010891 */
[-C--:B------:R-:W-:Y:S03]  /*5170*/  @!P0 ISETP.GE.AND P1, PT, R10, R144.reuse, PT ;  /* 0x000000900a00820c */ /* 0x080fe60003f26270 */
[----:B------:R-:W-:Y:S01]  /*5180*/  FFMA.FTZ R21, R21, UR10, -R145 ;  /* 0x0000000a15157c23 */ /* 0x000fe20008010891 */
[----:B------:R-:W-:Y:S03]  /*5190*/  @!P0 FSEL R22, R22, -INF , !P1 ;  /* 0xff80000016168808 */ /* 0x000fe60004800000 */
[----:B------:R-:W1:Y:S01]  /*51a0*/  MUFU.EX2 R245, R19 ;  /* 0x0000001300f57308 */ /* 0x000e620000000800 */
[----:B------:R-:W-:Y:S02]  /*51b0*/  @!P0 ISETP.GE.AND P1, PT, R9, R144, PT ;  /* 0x000000900900820c */ /* 0x000fe40003f26270 */
[----:B----4-:R-:W-:Y:S01]  /*51c0*/  F2FP.BF16.F32.PACK_AB R6, R168, R169 ;  /* 0x000000a9a806723e */ /* 0x010fe200000010ff */
[--C-:B------:R-:W-:Y:S01]  /*51d0*/  FFMA.FTZ R22, R22, UR10, -R139.reuse ;  /* 0x0000000a16167c23 */ /* 0x100fe2000801088b */
[----:B------:R-:W-:Y:S02]  /*51e0*/  @!P0 FSEL R23, R23, -INF , !P1 ;  /* 0xff80000017178808 */ /* 0x000fe40004800000 */
[-C--:B------:R-:W-:Y:S03]  /*51f0*/  @!P0 ISETP.GE.AND P1, PT, R10, R138.reuse, PT ;  /* 0x0000008a0a00820c */ /* 0x080fe60003f26270 */
[----:B------:R-:W-:Y:S01]  /*5200*/  MUFU.EX2 R159, R14 ;  /* 0x0000000e009f7308 */ /* 0x000fe20000000800 */
[----:B------:R-:W-:Y:S01]  /*5210*/  FFMA.FTZ R23, R23, UR10, -R139 ;  /* 0x0000000a17177c23 */ /* 0x000fe2000801088b */
[----:B------:R-:W-:Y:S02]  /*5220*/  @!P0 FSEL R24, R24, -INF , !P1 ;  /* 0xff80000018188808 */ /* 0x000fe40004800000 */
[----:B------:R-:W-:Y:S06]  /*5230*/  @!P0 ISETP.GE.AND P1, PT, R9, R138, PT ;  /* 0x0000008a0900820c */ /* 0x000fec0003f26270 */
[----:B------:R-:W4:Y:S01]  /*5240*/  MUFU.EX2 R158, R15 ;  /* 0x0000000f009e7308 */ /* 0x000f220000000800 */
[----:B------:R-:W-:Y:S01]  /*5250*/  @!P0 FSEL R25, R25, -INF , !P1 ;  /* 0xff80000019198808 */ /* 0x000fe20004800000 */
[--C-:B------:R-:W-:Y:S01]  /*5260*/  FFMA.FTZ R24, R24, UR10, -R137.reuse ;  /* 0x0000000a18187c23 */ /* 0x100fe20008010889 */
[----:B------:R-:W-:Y:S02]  /*5270*/  @!P0 ISETP.GE.AND P1, PT, R10, R136, PT ;  /* 0x000000880a00820c */ /* 0x000fe40003f26270 */
[----:B-1----:R-:W-:Y:S01]  /*5280*/  F2FP.BF16.F32.PACK_AB R5, R245, R246 ;  /* 0x000000f6f505723e */ /* 0x002fe200000010ff */
[--C-:B------:R-:W-:Y:S01]  /*5290*/  FFMA.FTZ R25, R25, UR10, -R137.reuse ;  /* 0x0000000a19197c23 */ /* 0x100fe20008010889 */
[----:B------:R-:W-:Y:S03]  /*52a0*/  @!P0 FSEL R26, R26, -INF , !P1 ;  /* 0xff8000001a1a8808 */ /* 0x000fe60004800000 */
[----:B------:R-:W-:Y:S01]  /*52b0*/  MUFU.EX2 R167, R20 ;  /* 0x0000001400a77308 */ /* 0x000fe20000000800 */
[----:B------:R-:W-:Y:S01]  /*52c0*/  @!P0 ISETP.GE.AND P1, PT, R9, R136, PT ;  /* 0x000000880900820c */ /* 0x000fe20003f26270 */
[--C-:B------:R-:W-:Y:S03]  /*52d0*/  FFMA.FTZ R26, R26, UR10, -R8.reuse ;  /* 0x0000000a1a1a7c23 */ /* 0x100fe60008010808 */
[----:B------:R-:W-:Y:S02]  /*52e0*/  @!P0 FSEL R27, R27, -INF , !P1 ;  /* 0xff8000001b1b8808 */ /* 0x000fe40004800000 */
[-C--:B------:R-:W-:Y:S03]  /*52f0*/  @!P0 ISETP.GE.AND P1, PT, R4, R138.reuse, PT ;  /* 0x0000008a0400820c */ /* 0x080fe60003f26270 */
[----:B------:R-:W1:Y:S01]  /*5300*/  MUFU.EX2 R166, R21 ;  /* 0x0000001500a67308 */ /* 0x000e620000000800 */
[--C-:B------:R-:W-:Y:S01]  /*5310*/  FFMA.FTZ R27, R27, UR10, -R8.reuse ;  /* 0x0000000a1b1b7c23 */ /* 0x100fe20008010808 */
[----:B------:R-:W-:Y:S02]  /*5320*/  @!P0 FSEL R28, R28, -INF , !P1 ;  /* 0xff8000001c1c8808 */ /* 0x000fe40004800000 */
[----:B------:R-:W-:Y:S06]  /*5330*/  @!P0 ISETP.GE.AND P1, PT, R0, R138, PT ;  /* 0x0000008a0000820c */ /* 0x000fec0003f26270 */
[----:B------:R-:W-:Y:S01]  /*5340*/  MUFU.EX2 R243, R22 ;  /* 0x0000001600f37308 */ /* 0x000fe20000000800 */
[----:B------:R-:W-:Y:S01]  /*5350*/  @!P0 FSEL R29, R29, -INF , !P1 ;  /* 0xff8000001d1d8808 */ /* 0x000fe20004800000 */
[--C-:B------:R-:W-:Y:S01]  /*5360*/  FFMA.FTZ R28, R28, UR10, -R137.reuse ;  /* 0x0000000a1c1c7c23 */ /* 0x100fe20008010889 */
[----:B------:R-:W-:Y:S03]  /*5370*/  @!P0 ISETP.GE.AND P1, PT, R4, R136, PT ;  /* 0x000000880400820c */ /* 0x000fe60003f26270 */
[----:B------:R-:W-:Y:S01]  /*5380*/  FFMA.FTZ R137, R29, UR10, -R137 ;  /* 0x0000000a1d897c23 */ /* 0x000fe20008010889 */
[----:B------:R-:W-:Y:S03]  /*5390*/  @!P0 FSEL R30, R30, -INF , !P1 ;  /* 0xff8000001e1e8808 */ /* 0x000fe60004800000 */
[----:B------:R-:W1:Y:S01]  /*53a0*/  MUFU.EX2 R171, R23 ;  /* 0x0000001700ab7308 */ /* 0x000e620000000800 */
[-C--:B------:R-:W-:Y:S01]  /*53b0*/  @!P0 ISETP.GE.AND P1, PT, R4, R146.reuse, PT ;  /* 0x000000920400820c */ /* 0x080fe20003f26270 */
[--C-:B------:R-:W-:Y:S03]  /*53c0*/  FFMA.FTZ R30, R30, UR10, -R8.reuse ;  /* 0x0000000a1e1e7c23 */ /* 0x100fe60008010808 */
[----:B------:R-:W-:Y:S02]  /*53d0*/  @!P0 FSEL R32, R32, -INF , !P1 ;  /* 0xff80000020208808 */ /* 0x000fe40004800000 */
[----:B------:R-:W-:Y:S03]  /*53e0*/  @!P0 ISETP.GE.AND P1, PT, R0, R146, PT ;  /* 0x000000920000820c */ /* 0x000fe60003f26270 */
[----:B------:R-:W-:Y:S01]  /*53f0*/  MUFU.EX2 R151, R24 ;  /* 0x0000001800977308 */ /* 0x000fe20000000800 */
[--C-:B------:R-:W-:Y:S01]  /*5400*/  FFMA.FTZ R32, R32, UR10, -R145.reuse ;  /* 0x0000000a20207c23 */ /* 0x100fe20008010891 */
[----:B------:R-:W-:Y:S02]  /*5410*/  @!P0 FSEL R33, R33, -INF , !P1 ;  /* 0xff80000021218808 */ /* 0x000fe40004800000 */
[----:B------:R-:W-:Y:S02]  /*5420*/  @!P0 ISETP.GE.AND P1, PT, R4, R144, PT ;  /* 0x000000900400820c */ /* 0x000fe40003f26270 */
[----:B------:R-:W-:Y:S01]  /*5430*/  F2FP.BF16.F32.PACK_AB R4, R170, R244 ;  /* 0x000000f4aa04723e */ /* 0x000fe200000010ff */
[----:B------:R-:W-:Y:S01]  /*5440*/  FFMA.FTZ R145, R33, UR10, -R145 ;  /* 0x0000000a21917c23 */ /* 0x000fe20008010891 */
[----:B------:R-:W-:Y:S02]  /*5450*/  @!P0 FSEL R34, R34, -INF , !P1 ;  /* 0xff80000022228808 */ /* 0x000fe40004800000 */
[----:B------:R-:W-:Y:S01]  /*5460*/  MUFU.EX2 R163, R32 ;  /* 0x0000002000a37308 */ /* 0x000fe20000000800 */
[----:B------:R-:W-:Y:S01]  /*5470*/  @!P0 ISETP.GE.AND P1, PT, R0, R144, PT ;  /* 0x000000900000820c */ /* 0x000fe20003f26270 */
[----:B------:R4:W-:Y:S01]  /*5480*/  STS [R235+0x13000], R4 ;  /* 0x01300004eb007388 */ /* 0x0009e20000000800 */
[--C-:B------:R-:W-:Y:S02]  /*5490*/  FFMA.FTZ R34, R34, UR10, -R139.reuse ;  /* 0x0000000a22227c23 */ /* 0x100fe4000801088b */
[----:B------:R-:W-:Y:S02]  /*54a0*/  @!P0 FSEL R35, R35, -INF , !P1 ;  /* 0xff80000023238808 */ /* 0x000fe40004800000 */
[----:B------:R-:W-:Y:S03]  /*54b0*/  @!P0 ISETP.GE.AND P1, PT, R0, R136, PT ;  /* 0x000000880000820c */ /* 0x000fe60003f26270 */
[----:B------:R-:W1:Y:S01]  /*54c0*/  MUFU.EX2 R162, R145 ;  /* 0x0000009100a27308 */ /* 0x000e620000000800 */
[----:B------:R-:W-:Y:S01]  /*54d0*/  F2FP.BF16.F32.PACK_AB R0, R247, R248 ;  /* 0x000000f8f700723e */ /* 0x000fe200000010ff */
[----:B------:R-:W-:Y:S01]  /*54e0*/  FFMA.FTZ R139, R35, UR10, -R139 ;  /* 0x0000000a238b7c23 */ /* 0x000fe2000801088b */
[----:B------:R-:W-:Y:S03]  /*54f0*/  @!P0 FSEL R31, R31, -INF , !P1 ;  /* 0xff8000001f1f8808 */ /* 0x000fe60004800000 */
[----:B------:R1:W-:Y:S04]  /*5500*/  STS [R235+0x13400], R0 ;  /* 0x01340000eb007388 */ /* 0x0003e80000000800 */
[----:B------:R-:W-:Y:S01]  /*5510*/  MUFU.EX2 R165, R34 ;  /* 0x0000002200a57308 */ /* 0x000fe20000000800 */
[----:B------:R-:W-:Y:S01]  /*5520*/  FFMA.FTZ R8, R31, UR10, -R8 ;  /* 0x0000000a1f087c23 */ /* 0x000fe20008010808 */
[----:B------:R1:W-:Y:S04]  /*5530*/  STS [R234+0x13000], R6 ;  /* 0x01300006ea007388 */ /* 0x0003e80000000800 */
[----:B------:R1:W-:Y:S04]  /*5540*/  STS [R234+0x13400], R5 ;  /* 0x01340005ea007388 */ /* 0x0003e80000000800 */
[----:B------:R-:W-:Y:S01]  /*5550*/  MUFU.EX2 R164, R139 ;  /* 0x0000008b00a47308 */ /* 0x000fe20000000800 */
[----:B----4-:R-:W-:Y:S05]  /*5560*/  F2FP.BF16.F32.PACK_AB R4, R156, R157 ;  /* 0x0000009d9c04723e */ /* 0x010fea00000010ff */
[----:B------:R4:W-:Y:S04]  /*5570*/  STS [R235+0x14000], R4 ;  /* 0x01400004eb007388 */ /* 0x0009e80000000800 */
[----:B------:R-:W4:Y:S01]  /*5580*/  MUFU.EX2 R150, R25 ;  /* 0x0000001900967308 */ /* 0x000f220000000800 */
[----:B-1----:R-:W-:Y:S09]  /*5590*/  F2FP.BF16.F32.PACK_AB R0, R160, R161 ;  /* 0x000000a1a000723e */ /* 0x002ff200000010ff */
[----:B------:R-:W-:Y:S01]  /*55a0*/  MUFU.EX2 R153, R26 ;  /* 0x0000001a00997308 */ /* 0x000fe20000000800 */
[----:B------:R-:W-:Y:S01]  /*55b0*/  F2FP.BF16.F32.PACK_AB R6, R158, R159 ;  /* 0x0000009f9e06723e */ /* 0x000fe200000010ff */
[----:B------:R1:W-:Y:S01]  /*55c0*/  STS [R235+0x14400], R0 ;  /* 0x01440000eb007388 */ /* 0x0003e20000000800 */
[----:B------:R-:W-:Y:S03]  /*55d0*/  F2FP.BF16.F32.PACK_AB R5, R166, R167 ;  /* 0x000000a7a605723e */ /* 0x000fe600000010ff */
[----:B------:R1:W-:Y:S04]  /*55e0*/  STS [R234+0x14000], R7 ;  /* 0x01400007ea007388 */ /* 0x0003e80000000800 */
[----:B------:R-:W1:Y:S01]  /*55f0*/  MUFU.EX2 R152, R27 ;  /* 0x0000001b00987308 */ /* 0x000e620000000800 */
[----:B------:R1:W-:Y:S04]  /*5600*/  STS [R234+0x14400], R6 ;  /* 0x01440006ea007388 */ /* 0x0003e80000000800 */
[----:B------:R1:W-:Y:S01]  /*5610*/  STS [R233+0x13000], R5 ;  /* 0x01300005e9007388 */ /* 0x0003e20000000800 */
[----:B----4-:R-:W-:Y:S04]  /*5620*/  F2FP.BF16.F32.PACK_AB R4, R171, R243 ;  /* 0x000000f3ab04723e */ /* 0x010fe800000010ff */
[----:B------:R-:W-:Y:S01]  /*5630*/  MUFU.EX2 R148, R28 ;  /* 0x0000001c00947308 */ /* 0x000fe20000000800 */
[----:B------:R4:W-:Y:S09]  /*5640*/  STS [R233+0x13400], R4 ;  /* 0x01340004e9007388 */ /* 0x0009f20000000800 */
[----:B------:R-:W4:Y:S01]  /*5650*/  MUFU.EX2 R147, R137 ;  /* 0x0000008900937308 */ /* 0x000f220000000800 */
[----:B-1----:R-:W-:Y:S02]  /*5660*/  F2FP.BF16.F32.PACK_AB R0, R162, R163 ;  /* 0x000000a3a200723e */ /* 0x002fe400000010ff */
[----:B------:R-:W-:Y:S03]  /*5670*/  F2FP.BF16.F32.PACK_AB R7, R150, R151 ;  /* 0x000000979607723e */ /* 0x000fe600000010ff */
[----:B------:R1:W-:Y:S04]  /*5680*/  STS [R232+0x13000], R0 ;  /* 0x01300000e8007388 */ /* 0x0003e80000000800 */
[----:B------:R-:W-:Y:S01]  /*5690*/  MUFU.EX2 R149, R30 ;  /* 0x0000001e00957308 */ /* 0x000fe20000000800 */
[----:B------:R-:W-:Y:S02]  /*56a0*/  F2FP.BF16.F32.PACK_AB R6, R152, R153 ;  /* 0x000000999806723e */ /* 0x000fe400000010ff */
[----:B------:R-:W-:Y:S07]  /*56b0*/  F2FP.BF16.F32.PACK_AB R5, R164, R165 ;  /* 0x000000a5a405723e */ /* 0x000fee00000010ff */
[----:B------:R-:W1:Y:S01]  /*56c0*/  MUFU.EX2 R146, R8 ;  /* 0x0000000800927308 */ /* 0x000e620000000800 */
[----:B------:R-:W-:Y:S01]  /*56d0*/  STS [R232+0x13400], R5 ;  /* 0x01340005e8007388 */ /* 0x000fe20000000800 */
[----:B----4-:R-:W-:Y:S03]  /*56e0*/  F2FP.BF16.F32.PACK_AB R4, R147, R148 ;  /* 0x000000949304723e */ /* 0x010fe600000010ff */
[----:B------:R-:W-:Y:S04]  /*56f0*/  STS [R233+0x14000], R7 ;  /* 0x01400007e9007388 */ /* 0x000fe80000000800 */
[----:B------:R-:W-:Y:S04]  /*5700*/  STS [R233+0x14400], R6 ;  /* 0x01440006e9007388 */ /* 0x000fe80000000800 */
[----:B------:R-:W-:Y:S01]  /*5710*/  STS [R232+0x14000], R4 ;  /* 0x01400004e8007388 */ /* 0x000fe20000000800 */
[----:B-1----:R-:W-:Y:S05]  /*5720*/  F2FP.BF16.F32.PACK_AB R0, R146, R149 ;  /* 0x000000959200723e */ /* 0x002fea00000010ff */
[----:B------:R1:W-:Y:S04]  /*5730*/  STS [R232+0x14400], R0 ;  /* 0x01440000e8007388 */ /* 0x0003e80000000800 */
[----:B------:R-:W4:Y:S08]  /*5740*/  LDSM.16.M88.4 R32, [R221+UR4+0x6000] ;  /* 0x00600004dd20783b */ /* 0x000f300008000200 */
[----:B------:R-:W2:Y:S01]  /*5750*/  LDSM.16.M88.4 R28, [R221+UR4+0x6800] ;  /* 0x00680004dd1c783b */ /* 0x000ea20008000200 */
[----:B-1----:R-:W-:Y:S05]  /*5760*/  IMAD.U32 R0, RZ, RZ, UR4 ;  /* 0x00000004ff007e24 */ /* 0x002fea000f8e00ff */
[----:B------:R-:W-:Y:S05]  /*5770*/  IADD3 R0, R221, 0x6000, R0 ;  /* 0x00006000dd007810 */ /* 0x000fea0007ffe000 */
[----:B------:R-:W-:Y:S05]  /*5780*/  IMAD.IADD R0, R0, 0x1, R228 ;  /* 0x0000000100007824 */ /* 0x000fea00078e02e4 */
[----:B------:R-:W1:Y:S01]  /*5790*/  LDSM.16.M88.4 R132, [R0] ;  /* 0x000000000084783b */ /* 0x000e620000000200 */
[-C--:B----4-:R-:W-:Y:S07]  /*57a0*/  HMMA.16816.F32.BF16 R4, R32, R172.reuse, RZ ;  /* 0x000000ac2004723c */ /* 0x090fee00000418ff */
[----:B------:R-:W4:Y:S01]  /*57b0*/  LDSM.16.M88.4 R136, [R0+0x800] ;  /* 0x000800000088783b */ /* 0x000f220000000200 */
[C---:B--2---:R-:W-:Y:S06]  /*57c0*/  HMMA.16816.F32.BF16 R8, R28.reuse, R172, RZ ;  /* 0x000000ac1c08723c */ /* 0x044fec00000418ff */
[-C--:B------:R-:W-:Y:S06]  /*57d0*/  HMMA.16816.F32.BF16 R12, R28, R174.reuse, RZ ;  /* 0x000000ae1c0c723c */ /* 0x080fec00000418ff */
[C---:B------:R-:W-:Y:S06]  /*57e0*/  HMMA.16816.F32.BF16 R16, R32.reuse, R174, RZ ;  /* 0x000000ae2010723c */ /* 0x040fec00000418ff */
[-C--:B------:R-:W-:Y:S06]  /*57f0*/  HMMA.16816.F32.BF16 R20, R32, R176.reuse, RZ ;  /* 0x000000b02014723c */ /* 0x080fec00000418ff */
[C---:B------:R-:W-:Y:S06]  /*5800*/  HMMA.16816.F32.BF16 R24, R28.reuse, R176, RZ ;  /* 0x000000b01c18723c */ /* 0x040fec00000418ff */
[-C--:B------:R-:W-:Y:S01]  /*5810*/  HMMA.16816.F32.BF16 R28, R28, R178.reuse, RZ ;  /* 0x000000b21c1c723c */ /* 0x080fe200000418ff */
[----:B------:R-:W-:Y:S04]  /*5820*/  IADD3 R144, P0, R142, UR14, RZ ;  /* 0x0000000e8e907c10 */ /* 0x000fe8000ff1e0ff */
[----:B---3--:R-:W-:Y:S01]  /*5830*/  IADD3.X R145, R143, UR13, RZ, P0, !PT ;  /* 0x0000000d8f917c10 */ /* 0x008fe200087fe4ff */
[----:B------:R-:W-:Y:S01]  /*5840*/  HMMA.16816.F32.BF16 R32, R32, R178, RZ ;  /* 0x000000b22020723c */ /* 0x000fe200000418ff */
[----:B------:R-:W-:Y:S03]  /*5850*/  PLOP3.LUT P0, PT, PT, PT, UP3, 0x80, 0x0 ;  /* 0x000000000000781c */ /* 0x000fe60003f0f038 */
[----:B------:R-:W2:Y:S02]  /*5860*/  LDG.E R143, desc[UR6][R144.64] ;  /* 0x00000006908f7981 */ /* 0x000ea4000c1e1900 */
[-C--:B-1----:R-:W-:Y:S02]  /*5870*/  HMMA.16816.F32.BF16 R4, R132, R180.reuse, R4 ;  /* 0x000000b48404723c */ /* 0x082fe40000041804 */
[----:B------:R-:W3:Y:S04]  /*5880*/  LDG.E R142, desc[UR6][R144.64+0x20] ;  /* 0x00002006908e7981 */ /* 0x000ee8000c1e1900 */
[C---:B----4-:R-:W-:Y:S01]  /*5890*/  HMMA.16816.F32.BF16 R8, R136.reuse, R180, R8 ;  /* 0x000000b48808723c */ /* 0x050fe20000041808 */
[----:B------:R-:W5:Y:S04]  /*58a0*/  LDG.E R141, desc[UR6][R144.64+0x80] ;  /* 0x00008006908d7981 */ /* 0x000f68000c1e1900 */
[----:B------:R1:W5:Y:S01]  /*58b0*/  LDG.E R140, desc[UR6][R144.64+0xa0] ;  /* 0x0000a006908c7981 */ /* 0x000362000c1e1900 */
[-C--:B------:R-:W-:Y:S06]  /*58c0*/  HMMA.16816.F32.BF16 R12, R136, R182.reuse, R12 ;  /* 0x000000b6880c723c */ /* 0x080fec000004180c */
[C---:B------:R-:W-:Y:S06]  /*58d0*/  HMMA.16816.F32.BF16 R16, R132.reuse, R182, R16 ;  /* 0x000000b68410723c */ /* 0x040fec0000041810 */
[-C--:B------:R-:W-:Y:S06]  /*58e0*/  HMMA.16816.F32.BF16 R20, R132, R184.reuse, R20 ;  /* 0x000000b88414723c */ /* 0x080fec0000041814 */
[C---:B------:R-:W-:Y:S06]  /*58f0*/  HMMA.16816.F32.BF16 R24, R136.reuse, R184, R24 ;  /* 0x000000b88818723c */ /* 0x040fec0000041818 */
[-C--:B------:R-:W-:Y:S01]  /*5900*/  HMMA.16816.F32.BF16 R28, R136, R186.reuse, R28 ;  /* 0x000000ba881c723c */ /* 0x080fe2000004181c */
[----:B------:R-:W4:Y:S05]  /*5910*/  LDSM.16.M88.4 R136, [R221+UR4+0x7000] ;  /* 0x00700004dd88783b */ /* 0x000f2a0008000200 */
[----:B------:R-:W-:Y:S03]  /*5920*/  HMMA.16816.F32.BF16 R32, R132, R186, R32 ;  /* 0x000000ba8420723c */ /* 0x000fe60000041820 */
[----:B------:R-:W1:Y:S03]  /*5930*/  LDSM.16.M88.4 R132, [R221+UR4+0x7800] ;  /* 0x00780004dd84783b */ /* 0x000e660008000200 */
[-C--:B----4-:R-:W-:Y:S06]  /*5940*/  HMMA.16816.F32.BF16 R4, R136, R188.reuse, R4 ;  /* 0x000000bc8804723c */ /* 0x090fec0000041804 */
[C---:B-1----:R-:W-:Y:S06]  /*5950*/  HMMA.16816.F32.BF16 R8, R132.reuse, R188, R8 ;  /* 0x000000bc8408723c */ /* 0x042fec0000041808 */
[-C--:B------:R-:W-:Y:S06]  /*5960*/  HMMA.16816.F32.BF16 R12, R132, R190.reuse, R12 ;  /* 0x000000be840c723c */ /* 0x080fec000004180c */
[C---:B------:R-:W-:Y:S06]  /*5970*/  HMMA.16816.F32.BF16 R16, R136.reuse, R190, R16 ;  /* 0x000000be8810723c */ /* 0x040fec0000041810 */
[-C--:B------:R-:W-:Y:S06]  /*5980*/  HMMA.16816.F32.BF16 R20, R136, R192.reuse, R20 ;  /* 0x000000c08814723c */ /* 0x080fec0000041814 */
[C---:B------:R-:W-:Y:S06]  /*5990*/  HMMA.16816.F32.BF16 R24, R132.reuse, R192, R24 ;  /* 0x000000c08418723c */ /* 0x040fec0000041818 */
[-C--:B------:R-:W-:Y:S01]  /*59a0*/  HMMA.16816.F32.BF16 R28, R132, R194.reuse, R28 ;  /* 0x000000c2841c723c */ /* 0x080fe2000004181c */
[----:B------:R-:W1:Y:S05]  /*59b0*/  LDSM.16.M88.4 R132, [R0+0x1000] ;  /* 0x001000000084783b */ /* 0x000e6a0000000200 */
[----:B------:R-:W-:Y:S03]  /*59c0*/  HMMA.16816.F32.BF16 R32, R136, R194, R32 ;  /* 0x000000c28820723c */ /* 0x000fe60000041820 */
[----:B------:R-:W4:Y:S03]  /*59d0*/  LDSM.16.M88.4 R136, [R0+0x1800] ;  /* 0x001800000088783b */ /* 0x000f260000000200 */
[-C--:B-1----:R-:W-:Y:S06]  /*59e0*/  HMMA.16816.F32.BF16 R4, R132, R196.reuse, R4 ;  /* 0x000000c48404723c */ /* 0x082fec0000041804 */
[C---:B----4-:R-:W-:Y:S06]  /*59f0*/  HMMA.16816.F32.BF16 R8, R136.reuse, R196, R8 ;  /* 0x000000c48808723c */ /* 0x050fec0000041808 */
[-C--:B------:R-:W-:Y:S06]  /*5a00*/  HMMA.16816.F32.BF16 R12, R136, R198.reuse, R12 ;  /* 0x000000c6880c723c */ /* 0x080fec000004180c */
[C---:B------:R-:W-:Y:S06]  /*5a10*/  HMMA.16816.F32.BF16 R16, R132.reuse, R198, R16 ;  /* 0x000000c68410723c */ /* 0x040fec0000041810 */
[-C--:B------:R-:W-:Y:S06]  /*5a20*/  HMMA.16816.F32.BF16 R20, R132, R200.reuse, R20 ;  /* 0x000000c88414723c */ /* 0x080fec0000041814 */
[C---:B------:R-:W-:Y:S06]  /*5a30*/  HMMA.16816.F32.BF16 R24, R136.reuse, R200, R24 ;  /* 0x000000c88818723c */ /* 0x040fec0000041818 */
[-C--:B------:R-:W-:Y:S01]  /*5a40*/  HMMA.16816.F32.BF16 R28, R136, R202.reuse, R28 ;  /* 0x000000ca881c723c */ /* 0x080fe2000004181c */
[----:B------:R-:W1:Y:S05]  /*5a50*/  LDSM.16.M88.4 R136, [R221+UR4+0x8000] ;  /* 0x00800004dd88783b */ /* 0x000e6a0008000200 */
[----:B------:R-:W-:Y:S03]  /*5a60*/  HMMA.16816.F32.BF16 R32, R132, R202, R32 ;  /* 0x000000ca8420723c */ /* 0x000fe60000041820 */
[----:B------:R-:W4:Y:S03]  /*5a70*/  LDSM.16.M88.4 R132, [R221+UR4+0x8800] ;  /* 0x00880004dd84783b */ /* 0x000f260008000200 */
[-C--:B-1----:R-:W-:Y:S06]  /*5a80*/  HMMA.16816.F32.BF16 R4, R136, R204.reuse, R4 ;  /* 0x000000cc8804723c */ /* 0x082fec0000041804 */
[C---:B----4-:R-:W-:Y:S06]  /*5a90*/  HMMA.16816.F32.BF16 R8, R132.reuse, R204, R8 ;  /* 0x000000cc8408723c */ /* 0x050fec0000041808 */
        /* <DEDUP_REMOVED lines=12> */
[C---:B--2---:R-:W-:Y:S01]  /*5b60*/  FADD.FTZ R4, -R143.reuse, R4 ;  /* 0x000000048f047221 */ /* 0x044fe20000010100 */
[----:B------:R-:W-:Y:S01]  /*5b70*/  FADD.FTZ R5, -R143, R5 ;  /* 0x000000058f057221 */ /* 0x000fe20000010100 */
[-C--:B------:R-:W-:Y:S03]  /*5b80*/  HMMA.16816.F32.BF16 R20, R132, R216.reuse, R20 ;  /* 0x000000d88414723c */ /* 0x080fe60000041814 */
[----:B------:R-:W-:Y:S01]  /*5b90*/  FMUL.FTZ R144, R244, R4 ;  /* 0x00000004f4907220 */ /* 0x000fe20000410000 */
[----:B------:R-:W-:Y:S01]  /*5ba0*/  FMUL.FTZ R5, R170, R5 ;  /* 0x00000005aa057220 */ /* 0x000fe20000410000 */
[----:B------:R1:W5:Y:S01]  /*5bb0*/  LDL R244, [R1+0xc] ;  /* 0x00000c0001f47983 */ /* 0x0003620000100800 */
[C---:B------:R-:W-:Y:S03]  /*5bc0*/  HMMA.16816.F32.BF16 R24, R136.reuse, R216, R24 ;  /* 0x000000d88818723c */ /* 0x040fe60000041818 */
[----:B------:R1:W5:Y:S02]  /*5bd0*/  LDL R170, [R1+0x8] ;  /* 0x0000080001aa7983 */ /* 0x0003640000100800 */
[----:B------:R-:W-:Y:S01]  /*5be0*/  F2FP.BF16.F32.PACK_AB R5, R5, R144 ;  /* 0x000000900505723e */ /* 0x000fe200000010ff */
[-C--:B------:R-:W-:Y:S05]  /*5bf0*/  HMMA.16816.F32.BF16 R28, R136, R218.reuse, R28 ;  /* 0x000000da881c723c */ /* 0x080fea000004181c */
[C---:B------:R-:W-:Y:S01]  /*5c00*/  FADD.FTZ R0, -R143.reuse, R16 ;  /* 0x000000108f007221 */ /* 0x040fe20000010100 */
[----:B------:R-:W-:Y:S05]  /*5c10*/  HMMA.16816.F32.BF16 R32, R132, R218, R32 ;  /* 0x000000da8420723c */ /* 0x000fea0000041820 */
[C---:B------:R-:W-:Y:S01]  /*5c20*/  FADD.FTZ R17, -R143.reuse, R17 ;  /* 0x000000118f117221 */ /* 0x040fe20000010100 */
[C---:B------:R-:W-:Y:S01]  /*5c30*/  FADD.FTZ R4, -R143.reuse, R20 ;  /* 0x000000148f047221 */ /* 0x040fe20000010100 */
[----:B------:R-:W-:Y:S01]  /*5c40*/  FADD.FTZ R21, -R143, R21 ;  /* 0x000000158f157221 */ /* 0x000fe20000010100 */
[----:B------:R-:W-:Y:S03]  /*5c50*/  FMUL.FTZ R0, R169, R0 ;  /* 0x00000000a9007220 */ /* 0x000fe60000410000 */
[----:B------:R-:W-:Y:S01]  /*5c60*/  FMUL.FTZ R20, R168, R17 ;  /* 0x00000011a8147220 */ /* 0x000fe20000410000 */
[----:B------:R-:W-:Y:S01]  /*5c70*/  FMUL.FTZ R4, R167, R4 ;  /* 0x00000004a7047220 */ /* 0x000fe20000410000 */
[----:B------:R-:W-:Y:S01]  /*5c80*/  FMUL.FTZ R21, R166, R21 ;  /* 0x00000015a6157220 */ /* 0x000fe20000410000 */
[C---:B---3--:R-:W-:Y:S01]  /*5c90*/  FADD.FTZ R16, -R142.reuse, R6 ;  /* 0x000000068e107221 */ /* 0x048fe20000010100 */
[----:B------:R-:W-:Y:S01]  /*5ca0*/  FADD.FTZ R6, -R142, R7 ;  /* 0x000000078e067221 */ /* 0x000fe20000010100 */
[----:B------:R-:W-:Y:S01]  /*5cb0*/  F2FP.BF16.F32.PACK_AB R20, R20, R0 ;  /* 0x000000001414723e */ /* 0x000fe200000010ff */
[----:B------:R-:W-:Y:S01]  /*5cc0*/  FADD.FTZ R133, -R142, R18 ;  /* 0x000000128e857221 */ /* 0x000fe20000010100 */
[----:B------:R-:W-:Y:S01]  /*5cd0*/  F2FP.BF16.F32.PACK_AB R21, R21, R4 ;  /* 0x000000041515723e */ /* 0x000fe200000010ff */
[----:B------:R-:W-:Y:S01]  /*5ce0*/  FMUL.FTZ R7, R248, R16 ;  /* 0x00000010f8077220 */ /* 0x000fe20000410000 */
[----:B------:R-:W-:Y:S01]  /*5cf0*/  FMUL.FTZ R6, R247, R6 ;  /* 0x00000006f7067220 */ /* 0x000fe20000410000 */
[C---:B------:R-:W-:Y:S01]  /*5d00*/  FADD.FTZ R19, -R142.reuse, R19 ;  /* 0x000000138e137221 */ /* 0x040fe20000010100 */
[C---:B------:R-:W-:Y:S01]  /*5d10*/  FADD.FTZ R22, -R142.reuse, R22 ;  /* 0x000000168e167221 */ /* 0x040fe20000010100 */
[C---:B------:R-:W-:Y:S01]  /*5d20*/  FADD.FTZ R23, -R142.reuse, R23 ;  /* 0x000000178e177221 */ /* 0x040fe20000010100 */
[C---:B------:R-:W-:Y:S01]  /*5d30*/  FADD.FTZ R4, -R143.reuse, R32 ;  /* 0x000000208f047221 */ /* 0x040fe20000010100 */
[----:B------:R-:W-:Y:S01]  /*5d40*/  FADD.FTZ R0, -R143, R33 ;  /* 0x000000218f007221 */ /* 0x000fe20000010100 */
[C---:B------:R-:W-:Y:S01]  /*5d50*/  FADD.FTZ R34, -R142.reuse, R34 ;  /* 0x000000228e227221 */ /* 0x040fe20000010100 */
[----:B------:R-:W-:Y:S01]  /*5d60*/  FADD.FTZ R33, -R142, R35 ;  /* 0x000000238e217221 */ /* 0x000fe20000010100 */
[----:B------:R-:W-:Y:S01]  /*5d70*/  FMUL.FTZ R4, R163, R4 ;  /* 0x00000004a3047220 */ /* 0x000fe20000410000 */
[----:B------:R-:W-:Y:S01]  /*5d80*/  FMUL.FTZ R0, R162, R0 ;  /* 0x00000000a2007220 */ /* 0x000fe20000410000 */
[----:B------:R-:W-:Y:S01]  /*5d90*/  FMUL.FTZ R133, R246, R133 ;  /* 0x00000085f6857220 */ /* 0x000fe20000410000 */
[----:B------:R-:W-:Y:S01]  /*5da0*/  FMUL.FTZ R132, R245, R19 ;  /* 0x00000013f5847220 */ /* 0x000fe20000410000 */
[----:B------:R-:W-:Y:S01]  /*5db0*/  FMUL.FTZ R32, R243, R22 ;  /* 0x00000016f3207220 */ /* 0x000fe20000410000 */
[----:B------:R-:W-:Y:S01]  /*5dc0*/  FMUL.FTZ R23, R171, R23 ;  /* 0x00000017ab177220 */ /* 0x000fe20000410000 */
[----:B------:R-:W-:Y:S01]  /*5dd0*/  F2FP.BF16.F32.PACK_AB R18, R0, R4 ;  /* 0x000000040012723e */ /* 0x000fe200000010ff */
[----:B------:R-:W-:Y:S01]  /*5de0*/  FMUL.FTZ R34, R165, R34 ;  /* 0x00000022a5227220 */ /* 0x000fe20000410000 */
[----:B------:R-:W-:Y:S01]  /*5df0*/  F2FP.BF16.F32.PACK_AB R4, R6, R7 ;  /* 0x000000070604723e */ /* 0x000fe200000010ff */
[----:B------:R-:W-:Y:S01]  /*5e00*/  FMUL.FTZ R33, R164, R33 ;  /* 0x00000021a4217220 */ /* 0x000fe20000410000 */
[----:B-1----:R-:W-:Y:S06]  /*5e10*/  @!P0 BRA `(.L_x_29) ;  /* 0x0000000000c08947 */ /* 0x002fec0003800000 */
[----:B------:R-:W1:Y:S01]  /*5e20*/  LDC R0, c[0x0][0x240] ;  /* 0x00009000ff007b82 */ /* 0x000e620000000800 */
[----:B------:R-:W-:Y:S01]  /*5e30*/  ULOP3.LUT UR8, UR5, 0x1, URZ, 0xc0, !UPT ;  /* 0x0000000105087892 */ /* 0x000fe2000f8ec03f */
[----:B------:R-:W-:Y:S02]  /*5e40*/  ISETP.GE.AND P3, PT, R250, UR37, PT ;  /* 0x00000025fa007c0c */ /* 0x000fe4000bf66270 */
[----:B-----5:R-:W-:Y:S01]  /*5e50*/  ISETP.GE.AND P2, PT, R170, UR37, PT ;  /* 0x00000025aa007c0c */ /* 0x020fe2000bf46270 */
[----:B------:R-:W-:Y:S01]  /*5e60*/  UISETP.NE.U32.AND UP0, UPT, UR8, 0x1, UPT ;  /* 0x000000010800788c */ /* 0x000fe2000bf05070 */
[----:B------:R-:W-:Y:S03]  /*5e70*/  ISETP.GE.AND P1, PT, R244, UR37, PT ;  /* 0x00000025f4007c0c */ /* 0x000fe6000bf26270 */
[----:B------:R-:W-:Y:S06]  /*5e80*/  USEL UR8, UR60, 0x3000, !UP0 ;  /* 0x000030003c087887 */ /* 0x000fec000c000000 */
[----:B------:R-:W-:Y:S02]  /*5e90*/  VIADD R231, R231, UR8 ;  /* 0x00000008e7e77c36 */ /* 0x000fe40008000000 */
[C---:B------:R-:W-:Y:S02]  /*5ea0*/  @!P2 VIADD R22, R242.reuse, UR8 ;  /* 0x00000008f216ac36 */ /* 0x040fe40008000000 */
[----:B------:R-:W-:Y:S01]  /*5eb0*/  @!P1 VIADD R19, R242, UR8 ;  /* 0x00000008f2139c36 */ /* 0x000fe20008000000 */
[----:B------:R2:W-:Y:S01]  /*5ec0*/  @P3 STS [R231], RZ ;  /* 0x000000ffe7003388 */ /* 0x0005e20000000800 */
[----:B------:R-:W-:Y:S03]  /*5ed0*/  VIADD R220, R220, UR8 ;  /* 0x00000008dcdc7c36 */ /* 0x000fe60008000000 */
[----:B------:R2:W-:Y:S01]  /*5ee0*/  @P3 STS [R231+0x4], RZ ;  /* 0x000004ffe7003388 */ /* 0x0005e20000000800 */
[----:B-1----:R-:W-:Y:S03]  /*5ef0*/  IMAD.U32 R0, R0, -0x40, RZ ;  /* 0xffffffc000007824 */ /* 0x002fe600078e00ff */
[----:B------:R2:W-:Y:S02]  /*5f00*/  @P3 STS [R231+0x8], RZ ;  /* 0x000008ffe7003388 */ /* 0x0005e40000000800 */
[C---:B------:R-:W-:Y:S02]  /*5f10*/  LEA R238, P4, R0.reuse, R238, 0x1 ;  /* 0x000000ee00ee7211 */ /* 0x040fe400078808ff */
[----:B------:R2:W-:Y:S01]  /*5f20*/  @P3 STS [R231+0xc], RZ ;  /* 0x00000cffe7003388 */ /* 0x0005e20000000800 */
[----:B------:R-:W-:Y:S02]  /*5f30*/  SHF.R.S32.HI R6, RZ, 0x1f, R0 ;  /* 0x0000001fff067819 */ /* 0x000fe40000011400 */
[----:B------:R-:W-:Y:S02]  /*5f40*/  @!P2 IMAD.MOV.U32 R16, RZ, RZ, R238 ;  /* 0x000000ffff10a224 */ /* 0x000fe400078e00ee */
[----:B------:R-:W-:Y:S02]  /*5f50*/  LEA.HI.X R236, R0, R236, R6, 0x1, P4 ;  /* 0x000000ec00ec7211 */ /* 0x000fe400020f0c06 */
[----:B------:R-:W-:Y:S02]  /*5f60*/  IADD3 R0, R242, UR8, RZ ;  /* 0x00000008f2007c10 */ /* 0x000fe4000fffe0ff */
[----:B------:R-:W-:Y:S01]  /*5f70*/  @!P3 MOV R6, R238 ;  /* 0x000000ee0006b202 */ /* 0x000fe20000000f00 */
[----:B------:R-:W-:Y:S01]  /*5f80*/  @!P3 IMAD.MOV.U32 R7, RZ, RZ, R236 ;  /* 0x000000ffff07b224 */ /* 0x000fe200078e00ec */
[----:B------:R-:W-:Y:S02]  /*5f90*/  @!P2 MOV R17, R236 ;  /* 0x000000ec0011a202 */ /* 0x000fe40000000f00 */
[----:B------:R-:W-:Y:S02]  /*5fa0*/  MOV R242, R0 ;  /* 0x0000000000f27202 */ /* 0x000fe40000000f00 */
[----:B------:R-:W-:Y:S01]  /*5fb0*/  @!PT LDS RZ, [RZ] ;  /* 0x00000000fffff984 */ /* 0x000fe20000000800 */
[----:B------:R-:W-:Y:S01]  /*5fc0*/  @!PT LDS RZ, [RZ] ;  /* 0x00000000fffff984 */ /* 0x000fe20000000800 */
[----:B------:R-:W-:Y:S01]  /*5fd0*/  @!PT LDS RZ, [RZ] ;  /* 0x00000000fffff984 */ /* 0x000fe20000000800 */
[----:B------:R1:W-:Y:S04]  /*5fe0*/  @!P3 LDGSTS.E.BYPASS.LTC128B.128 [R0], desc[UR6][R6.64] ;  /* 0x000000000600bfae */ /* 0x0003e8000b901d46 */
        /* <DEDUP_REMOVED lines=8> */
[----:B------:R2:W-:Y:S01]  /*6070*/  @P1 STS [R231+0x2000], RZ ;  /* 0x002000ffe7001388 */ /* 0x0005e20000000800 */
[----:B-1----:R-:W-:Y:S03]  /*6080*/  @!P1 IMAD.MOV.U32 R6, RZ, RZ, R238 ;  /* 0x000000ffff069224 */ /* 0x002fe600078e00ee */
[----:B------:R2:W-:Y:S01]  /*6090*/  @P1 STS [R231+0x2004], RZ ;  /* 0x002004ffe7001388 */ /* 0x0005e20000000800 */
[----:B------:R-:W-:Y:S03]  /*60a0*/  @!P1 MOV R7, R236 ;  /* 0x000000ec00079202 */ /* 0x000fe60000000f00 */
[----:B------:R2:W-:Y:S04]  /*60b0*/  @P1 STS [R231+0x2008], RZ ;  /* 0x002008ffe7001388 */ /* 0x0005e80000000800 */
[----:B------:R2:W-:Y:S04]  /*60c0*/  @P1 STS [R231+0x200c], RZ ;  /* 0x00200cffe7001388 */ /* 0x0005e80000000800 */
[----:B------:R-:W-:Y:S01]  /*60d0*/  @!PT LDS RZ, [RZ] ;  /* 0x00000000fffff984 */ /* 0x000fe20000000800 */
[----:B------:R-:W-:Y:S01]  /*60e0*/  @!PT LDS RZ, [RZ] ;  /* 0x00000000fffff984 */ /* 0x000fe20000000800 */
[----:B------:R-:W-:Y:S01]  /*60f0*/  @!PT LDS RZ, [RZ] ;  /* 0x00000000fffff984 */ /* 0x000fe20000000800 */
[----:B------:R2:W-:Y:S04]  /*6100*/  @!P1 LDGSTS.E.BYPASS.LTC128B.128 [R19+0x2000], desc[UR6][R6.64+0x80] ;  /* 0x0200008006139fae */ /* 0x0005e8000b901d46 */
[----:B------:R-:W0:Y:S02]  /*6110*/  LDGDEPBAR ;  /* 0x00000000000079af */ /* 0x000e240000000000 */
.L_x_29:
[----:B------:R1:W-:Y:S01]  /*6120*/  STS [R235+0xf000], R5 ;  /* 0x00f00005eb007388 */ /* 0x0003e20000000800 */
[----:B------:R-:W-:Y:S01]  /*6130*/  F2FP.BF16.F32.PACK_AB R0, R132, R133 ;  /* 0x000000858400723e */ /* 0x000fe200000010ff */
[C---:B-----5:R-:W-:Y:S01]  /*6140*/  FADD.FTZ R8, -R141.reuse, R8 ;  /* 0x000000088d087221 */ /* 0x060fe20000010100 */
[C---:B------:R-:W-:Y:S01]  /*6150*/  FADD.FTZ R9, -R141.reuse, R9 ;  /* 0x000000098d097221 */ /* 0x040fe20000010100 */
[----:B------:R3:W-:Y:S01]  /*6160*/  STS [R235+0xf400], R4 ;  /* 0x00f40004eb007388 */ /* 0x0007e20000000800 */
[C---:B------:R-:W-:Y:S01]  /*6170*/  FADD.FTZ R11, -R140.reuse, R11 ;  /* 0x0000000b8c0b7221 */ /* 0x040fe20000010100 */
[C---:B------:R-:W-:Y:S01]  /*6180*/  FADD.FTZ R10, -R140.reuse, R10 ;  /* 0x0000000a8c0a7221 */ /* 0x040fe20000010100 */
[----:B------:R-:W-:Y:S01]  /*6190*/  FADD.FTZ R13, -R141, R13 ;  /* 0x0000000d8d0d7221 */ /* 0x000fe20000010100 */
[----:B------:R4:W-:Y:S01]  /*61a0*/  STS [R234+0xf400], R0 ;  /* 0x00f40000ea007388 */ /* 0x0009e20000000800 */
[C---:B------:R-:W-:Y:S01]  /*61b0*/  FADD.FTZ R15, -R140.reuse, R15 ;  /* 0x0000000f8c0f7221 */ /* 0x040fe20000010100 */
[----:B------:R-:W-:Y:S01]  /*61c0*/  FMUL.FTZ R10, R161, R10 ;  /* 0x0000000aa10a7220 */ /* 0x000fe20000410000 */
[C---:B------:R-:W-:Y:S01]  /*61d0*/  FADD.FTZ R12, -R141.reuse, R12 ;  /* 0x0000000c8d0c7221 */ /* 0x040fe20000010100 */
[----:B------:R-:W-:Y:S01]  /*61e0*/  STS [R234+0xf000], R20 ;  /* 0x00f00014ea007388 */ /* 0x000fe20000000800 */
[C---:B------:R-:W-:Y:S01]  /*61f0*/  FADD.FTZ R14, -R140.reuse, R14 ;  /* 0x0000000e8c0e7221 */ /* 0x040fe20000010100 */
[----:B------:R-:W-:Y:S01]  /*6200*/  FADD.FTZ R25, -R141, R25 ;  /* 0x000000198d197221 */ /* 0x000fe20000010100 */
[----:B------:R-:W-:Y:S01]  /*6210*/  FMUL.FTZ R12, R155, R12 ;  /* 0x0000000c9b0c7220 */ /* 0x000fe20000410000 */
[----:B------:R-:W-:Y:S01]  /*6220*/  FADD.FTZ R24, -R141, R24 ;  /* 0x000000188d187221 */ /* 0x000fe20000010100 */
[----:B------:R-:W-:Y:S01]  /*6230*/  FMUL.FTZ R14, R159, R14 ;  /* 0x0000000e9f0e7220 */ /* 0x000fe20000410000 */
[C---:B------:R-:W-:Y:S01]  /*6240*/  FADD.FTZ R26, -R140.reuse, R26 ;  /* 0x0000001a8c1a7221 */ /* 0x040fe20000010100 */
[----:B------:R-:W-:Y:S01]  /*6250*/  FADD.FTZ R27, -R140, R27 ;  /* 0x0000001b8c1b7221 */ /* 0x000fe20000010100 */
[----:B--2---:R-:W-:Y:S01]  /*6260*/  F2FP.BF16.F32.PACK_AB R17, R23, R32 ;  /* 0x000000201711723e */ /* 0x004fe200000010ff */
[----:B------:R-:W-:Y:S01]  /*6270*/  FADD.FTZ R29, -R141, R29 ;  /* 0x0000001d8d1d7221 */ /* 0x000fe20000010100 */
[----:B------:R-:W-:Y:S01]  /*6280*/  FMUL.FTZ R24, R151, R24 ;  /* 0x0000001897187220 */ /* 0x000fe20000410000 */
[----:B------:R-:W-:Y:S01]  /*6290*/  FMUL.FTZ R7, R150, R25 ;  /* 0x0000001996077220 */ /* 0x000fe20000410000 */
[----:B------:R-:W-:Y:S01]  /*62a0*/  FADD.FTZ R31, -R140, R31 ;  /* 0x0000001f8c1f7221 */ /* 0x000fe20000010100 */
[----:B-1----:R-:W-:Y:S01]  /*62b0*/  FMUL.FTZ R5, R157, R8 ;  /* 0x000000089d057220 */ /* 0x002fe20000410000 */
[----:B------:R-:W-:Y:S01]  /*62c0*/  FMUL.FTZ R8, R154, R13 ;  /* 0x0000000d9a087220 */ /* 0x000fe20000410000 */
[----:B------:R-:W-:Y:S01]  /*62d0*/  FMUL.FTZ R26, R153, R26 ;  /* 0x0000001a991a7220 */ /* 0x000fe20000410000 */
[----:B------:R-:W-:Y:S01]  /*62e0*/  FMUL.FTZ R27, R152, R27 ;  /* 0x0000001b981b7220 */ /* 0x000fe20000410000 */
[----:B---3--:R-:W-:Y:S01]  /*62f0*/  FMUL.FTZ R4, R156, R9 ;  /* 0x000000099c047220 */ /* 0x008fe20000410000 */
[----:B------:R-:W-:Y:S01]  /*6300*/  FADD.FTZ R28, -R141, R28 ;  /* 0x0000001c8d1c7221 */ /* 0x000fe20000010100 */
[----:B------:R-:W-:Y:S01]  /*6310*/  F2FP.BF16.F32.PACK_AB R8, R8, R12 ;  /* 0x0000000c0808723e */ /* 0x000fe200000010ff */
[----:B------:R-:W-:Y:S01]  /*6320*/  FADD.FTZ R30, -R140, R30 ;  /* 0x0000001e8c1e7221 */ /* 0x000fe20000010100 */
[----:B------:R-:W-:Y:S01]  /*6330*/  F2FP.BF16.F32.PACK_AB R16, R33, R34 ;  /* 0x000000222110723e */ /* 0x000fe200000010ff */
[----:B------:R-:W-:Y:S01]  /*6340*/  FMUL.FTZ R28, R148, R28 ;  /* 0x0000001c941c7220 */ /* 0x000fe20000410000 */
[----:B----4-:R-:W-:Y:S01]  /*6350*/  F2FP.BF16.F32.PACK_AB R0, R4, R5 ;  /* 0x000000050400723e */ /* 0x010fe200000010ff */
[----:B------:R-:W-:Y:S01]  /*6360*/  FMUL.FTZ R5, R160, R11 ;  /* 0x0000000ba0057220 */ /* 0x000fe20000410000 */
[----:B------:R-:W-:Y:S01]  /*6370*/  FMUL.FTZ R4, R158, R15 ;  /* 0x0000000f9e047220 */ /* 0x000fe20000410000 */
[----:B------:R-:W-:Y:S01]  /*6380*/  FMUL.FTZ R9, R147, R29 ;  /* 0x0000001d93097220 */ /* 0x000fe20000410000 */
[----:B------:R-:W-:Y:S01]  /*6390*/  FMUL.FTZ R30, R149, R30 ;  /* 0x0000001e951e7220 */ /* 0x000fe20000410000 */
[----:B------:R1:W-:Y:S01]  /*63a0*/  STS [R235+0x10000], R0 ;  /* 0x01000000eb007388 */ /* 0x0003e20000000800 */
[----:B------:R-:W-:Y:S01]  /*63b0*/  F2FP.BF16.F32.PACK_AB R5, R5, R10 ;  /* 0x0000000a0505723e */ /* 0x000fe200000010ff */
[----:B------:R-:W-:Y:S01]  /*63c0*/  FMUL.FTZ R6, R146, R31 ;  /* 0x0000001f92067220 */ /* 0x000fe20000410000 */
[----:B------:R-:W-:Y:S01]  /*63d0*/  F2FP.BF16.F32.PACK_AB R4, R4, R14 ;  /* 0x0000000e0404723e */ /* 0x000fe200000010ff */
[----:B------:R2:W5:Y:S01]  /*63e0*/  LDL R162, [R1+0x14] ;  /* 0x0000140001a27983 */ /* 0x0005620000100800 */
[----:B------:R-:W-:Y:S02]  /*63f0*/  F2FP.BF16.F32.PACK_AB R7, R7, R24 ;  /* 0x000000180707723e */ /* 0x000fe400000010ff */
[----:B------:R-:W-:Y:S01]  /*6400*/  F2FP.BF16.F32.PACK_AB R9, R9, R28 ;  /* 0x0000001c0909723e */ /* 0x000fe200000010ff */
[----:B------:R-:W-:Y:S01]  /*6410*/  STS [R235+0x10400], R5 ;  /* 0x01040005eb007388 */ /* 0x000fe20000000800 */
[----:B------:R-:W-:Y:S02]  /*6420*/  F2FP.BF16.F32.PACK_AB R6, R6, R30 ;  /* 0x0000001e0606723e */ /* 0x000fe400000010ff */
[----:B------:R-:W-:Y:S01]  /*6430*/  MOV R156, R241 ;  /* 0x000000f1009c7202 */ /* 0x000fe20000000f00 */
[----:B------:R-:W-:Y:S01]  /*6440*/  STS [R234+0x10000], R8 ;  /* 0x01000008ea007388 */ /* 0x000fe20000000800 */
[----:B------:R-:W-:Y:S03]  /*6450*/  MOV R157, R240 ;  /* 0x000000f0009d7202 */ /* 0x000fe60000000f00 */
[----:B------:R-:W-:Y:S04]  /*6460*/  STS [R234+0x10400], R4 ;  /* 0x01040004ea007388 */ /* 0x000fe80000000800 */
[----:B------:R-:W-:Y:S04]  /*6470*/  STS [R233+0xf000], R21 ;  /* 0x00f00015e9007388 */ /* 0x000fe80000000800 */
[----:B------:R-:W-:Y:S01]  /*6480*/  STS [R233+0xf400], R17 ;  /* 0x00f40011e9007388 */ /* 0x000fe20000000800 */
[----:B-1----:R-:W-:Y:S03]  /*6490*/  F2FP.BF16.F32.PACK_AB R0, R27, R26 ;  /* 0x0000001a1b00723e */ /* 0x002fe600000010ff */
[----:B------:R-:W-:Y:S04]  /*64a0*/  STS [R232+0xf000], R18 ;  /* 0x00f00012e8007388 */ /* 0x000fe80000000800 */
[----:B------:R-:W-:Y:S04]  /*64b0*/  STS [R232+0xf400], R16 ;  /* 0x00f40010e8007388 */ /* 0x000fe80000000800 */
[----:B------:R-:W-:Y:S04]  /*64c0*/  STS [R233+0x10000], R7 ;  /* 0x01000007e9007388 */ /* 0x000fe80000000800 */
[----:B------:R1:W-:Y:S04]  /*64d0*/  STS [R233+0x10400], R0 ;  /* 0x01040000e9007388 */ /* 0x0003e80000000800 */
[----:B------:R-:W-:Y:S04]  /*64e0*/  STS [R232+0x10000], R9 ;  /* 0x01000009e8007388 */ /* 0x000fe80000000800 */
[----:B------:R-:W-:Y:S01]  /*64f0*/  STS [R232+0x10400], R6 ;  /* 0x01040006e8007388 */ /* 0x000fe20000000800 */
[----:B------:R-:W-:Y:S01]  /*6500*/  BAR.SYNC.DEFER_BLOCKING 0x0 ;  /* 0x0000000000007b1d */ /* 0x000fe20000010000 */
[----:B-1----:R-:W-:Y:S05]  /*6510*/  LEA R0, R229, UR4, 0x1 ;  /* 0x00000004e5007c11 */ /* 0x002fea000f8e08ff */
[----:B------:R-:W-:Y:S04]  /*6520*/  LDSM.16.MT88.4 R4, [R2+0x13000] ;  /* 0x013000000204783b */ /* 0x000fe80000004200 */
[----:B------:R-:W1:Y:S04]  /*6530*/  LDSM.16.MT88.4 R8, [R0+0x6000] ;  /* 0x006000000008783b */ /* 0x000e680000004200 */
[----:B------:R-:W3:Y:S04]  /*6540*/  LDSM.16.MT88.4 R12, [R2+0x15000] ;  /* 0x01500000020c783b */ /* 0x000ee80000004200 */
[----:B------:R-:W4:Y:S04]  /*6550*/  LDSM.16.MT88.4 R16, [R0+0x7000] ;  /* 0x007000000010783b */ /* 0x000f280000004200 */
[----:B------:R-:W2:Y:S04]  /*6560*/  LDSM.16.MT88.4 R20, [R0+0x8000] ;  /* 0x008000000014783b */ /* 0x000ea80000004200 */
[----:B------:R-:W-:Y:S04]  /*6570*/  LDSM.16.MT88.4 R24, [R2+0x13800] ;  /* 0x013800000218783b */ /* 0x000fe80000004200 */
[----:B------:R-:W2:Y:S04]  /*6580*/  LDSM.16.MT88.4 R28, [R0+0x6400] ;  /* 0x00640000001c783b */ /* 0x000ea80000004200 */
[----:B------:R-:W2:Y:S04]  /*6590*/  LDSM.16.MT88.4 R32, [R2+0x15800] ;  /* 0x015800000220783b */ /* 0x000ea80000004200 */
[----:B------:R-:W2:Y:S04]  /*65a0*/  LDSM.16.MT88.4 R132, [R0+0x7400] ;  /* 0x007400000084783b */ /* 0x000ea80000004200 */
[----:B------:R-:W2:Y:S01]  /*65b0*/  LDSM.16.MT88.4 R136, [R0+0x8400] ;  /* 0x008400000088783b */ /* 0x000ea20000004200 */
[-C--:B-1----:R-:W-:Y:S06]  /*65c0*/  HMMA.16816.F32.BF16 R36, R4, R8.reuse, R36 ;  /* 0x000000080424723c */ /* 0x082fec0000041824 */
[C---:B---3--:R-:W-:Y:S06]  /*65d0*/  HMMA.16816.F32.BF16 R40, R12.reuse, R8, R40 ;  /* 0x000000080c28723c */ /* 0x048fec0000041828 */
[-C--:B------:R-:W-:Y:S06]  /*65e0*/  HMMA.16816.F32.BF16 R44, R12, R10.reuse, R44 ;  /* 0x0000000a0c2c723c */ /* 0x080fec000004182c */
[C---:B------:R-:W-:Y:S01]  /*65f0*/  HMMA.16816.F32.BF16 R48, R4.reuse, R10, R48 ;  /* 0x0000000a0430723c */ /* 0x040fe20000041830 */
[----:B------:R-:W-:Y:S05]  /*6600*/  LDSM.16.MT88.4 R8, [R0+0x6800] ;  /* 0x006800000008783b */ /* 0x000fea0000004200 */
[-C--:B----4-:R-:W-:Y:S06]  /*6610*/  HMMA.16816.F32.BF16 R52, R4, R16.reuse, R52 ;  /* 0x000000100434723c */ /* 0x090fec0000041834 */
[C---:B------:R-:W-:Y:S06]  /*6620*/  HMMA.16816.F32.BF16 R56, R12.reuse, R16, R56 ;  /* 0x000000100c38723c */ /* 0x040fec0000041838 */
[-C--:B------:R-:W-:Y:S06]  /*6630*/  HMMA.16816.F32.BF16 R60, R12, R18.reuse, R60 ;  /* 0x000000120c3c723c */ /* 0x080fec000004183c */
[C---:B------:R-:W-:Y:S01]  /*6640*/  HMMA.16816.F32.BF16 R64, R4.reuse, R18, R64 ;  /* 0x000000120440723c */ /* 0x040fe20000041840 */
[----:B------:R-:W-:Y:S05]  /*6650*/  LDSM.16.MT88.4 R16, [R0+0x7800] ;  /* 0x007800000010783b */ /* 0x000fea0000004200 */
[-C--:B--2---:R-:W-:Y:S06]  /*6660*/  HMMA.16816.F32.BF16 R68, R4, R20.reuse, R68 ;  /* 0x000000140444723c */ /* 0x084fec0000041844 */
[C---:B------:R-:W-:Y:S06]  /*6670*/  HMMA.16816.F32.BF16 R72, R12.reuse, R20, R72 ;  /* 0x000000140c48723c */ /* 0x040fec0000041848 */
[-C--:B------:R-:W-:Y:S01]  /*6680*/  HMMA.16816.F32.BF16 R76, R12, R22.reuse, R76 ;  /* 0x000000160c4c723c */ /* 0x080fe2000004184c */
[----:B------:R-:W-:Y:S05]  /*6690*/  LDSM.16.MT88.4 R12, [R2+0x16000] ;  /* 0x01600000020c783b */ /* 0x000fea0000004200 */
[----:B------:R-:W-:Y:S01]  /*66a0*/  HMMA.16816.F32.BF16 R80, R4, R22, R80 ;  /* 0x000000160450723c */ /* 0x000fe20000041850 */
[----:B------:R-:W1:Y:S04]  /*66b0*/  LDSM.16.MT88.4 R4, [R2+0x14000] ;  /* 0x014000000204783b */ /* 0x000e680000004200 */
[----:B------:R-:W2:Y:S01]  /*66c0*/  LDSM.16.MT88.4 R20, [R0+0x8800] ;  /* 0x008800000014783b */ /* 0x000ea20000004200 */
[-C--:B------:R-:W-:Y:S06]  /*66d0*/  HMMA.16816.F32.BF16 R36, R24, R28.reuse, R36 ;  /* 0x0000001c1824723c */ /* 0x080fec0000041824 */
[C---:B------:R-:W-:Y:S06]  /*66e0*/  HMMA.16816.F32.BF16 R40, R32.reuse, R28, R40 ;  /* 0x0000001c2028723c */ /* 0x040fec0000041828 */
[-C--:B------:R-:W-:Y:S06]  /*66f0*/  HMMA.16816.F32.BF16 R44, R32, R30.reuse, R44 ;  /* 0x0000001e202c723c */ /* 0x080fec000004182c */
[C---:B------:R-:W-:Y:S01]  /*6700*/  HMMA.16816.F32.BF16 R48, R24.reuse, R30, R48 ;  /* 0x0000001e1830723c */ /* 0x040fe20000041830 */
[----:B------:R-:W-:Y:S05]  /*6710*/  LDSM.16.MT88.4 R28, [R2+0x14800] ;  /* 0x01480000021c783b */ /* 0x000fea0000004200 */
[-C--:B------:R-:W-:Y:S06]  /*6720*/  HMMA.16816.F32.BF16 R52, R24, R132.reuse, R52 ;  /* 0x000000841834723c */ /* 0x080fec0000041834 */
[C---:B------:R-:W-:Y:S06]  /*6730*/  HMMA.16816.F32.BF16 R56, R32.reuse, R132, R56 ;  /* 0x000000842038723c */ /* 0x040fec0000041838 */
[-C--:B------:R-:W-:Y:S06]  /*6740*/  HMMA.16816.F32.BF16 R60, R32, R134.reuse, R60 ;  /* 0x00000086203c723c */ /* 0x080fec000004183c */
[C---:B------:R-:W-:Y:S01]  /*6750*/  HMMA.16816.F32.BF16 R64, R24.reuse, R134, R64 ;  /* 0x000000861840723c */ /* 0x040fe20000041840 */
[----:B------:R-:W-:Y:S05]  /*6760*/  LDSM.16.MT88.4 R132, [R2+0x16800] ;  /* 0x016800000284783b */ /* 0x000fea0000004200 */
[-C--:B------:R-:W-:Y:S06]  /*6770*/  HMMA.16816.F32.BF16 R68, R24, R136.reuse, R68 ;  /* 0x000000881844723c */ /* 0x080fec0000041844 */
[C---:B------:R-:W-:Y:S06]  /*6780*/  HMMA.16816.F32.BF16 R72, R32.reuse, R136, R72 ;  /* 0x000000882048723c */ /* 0x040fec0000041848 */
[-C--:B------:R-:W-:Y:S01]  /*6790*/  HMMA.16816.F32.BF16 R76, R32, R138.reuse, R76 ;  /* 0x0000008a204c723c */ /* 0x080fe2000004184c */
[----:B------:R-:W3:Y:S05]  /*67a0*/  LDSM.16.MT88.4 R32, [R0+0x6c00] ;  /* 0x006c00000020783b */ /* 0x000eea0000004200 */
[----:B------:R-:W-:Y:S01]  /*67b0*/  HMMA.16816.F32.BF16 R80, R24, R138, R80 ;  /* 0x0000008a1850723c */ /* 0x000fe20000041850 */
[----:B------:R-:W4:Y:S04]  /*67c0*/  LDSM.16.MT88.4 R24, [R0+0x7c00] ;  /* 0x007c00000018783b */ /* 0x000f280000004200 */
[----:B------:R-:W4:Y:S01]  /*67d0*/  LDSM.16.MT88.4 R136, [R0+0x8c00] ;  /* 0x008c00000088783b */ /* 0x000f220000004200 */
[-C--:B-1----:R-:W-:Y:S01]  /*67e0*/  HMMA.16816.F32.BF16 R36, R4, R8.reuse, R36 ;  /* 0x000000080424723c */ /* 0x082fe20000041824 */
[----:B------:R-:W-:Y:S05]  /*67f0*/  BAR.SYNC.DEFER_BLOCKING 0x0 ;  /* 0x0000000000007b1d */ /* 0x000fea0000010000 */
[C---:B------:R-:W-:Y:S06]  /*6800*/  HMMA.16816.F32.BF16 R40, R12.reuse, R8, R40 ;  /* 0x000000080c28723c */ /* 0x040fec0000041828 */
[-C--:B------:R-:W-:Y:S06]  /*6810*/  HMMA.16816.F32.BF16 R44, R12, R10.reuse, R44 ;  /* 0x0000000a0c2c723c */ /* 0x080fec000004182c */
[C---:B------:R-:W-:Y:S06]  /*6820*/  HMMA.16816.F32.BF16 R48, R4.reuse, R10, R48 ;  /* 0x0000000a0430723c */ /* 0x040fec0000041830 */
[-C--:B------:R-:W-:Y:S06]  /*6830*/  HMMA.16816.F32.BF16 R52, R4, R16.reuse, R52 ;  /* 0x000000100434723c */ /* 0x080fec0000041834 */
[C---:B------:R-:W-:Y:S06]  /*6840*/  HMMA.16816.F32.BF16 R56, R12.reuse, R16, R56 ;  /* 0x000000100c38723c */ /* 0x040fec0000041838 */
[-C--:B------:R-:W-:Y:S06]  /*6850*/  HMMA.16816.F32.BF16 R60, R12, R18.reuse, R60 ;  /* 0x000000120c3c723c */ /* 0x080fec000004183c */
[C---:B------:R-:W-:Y:S06]  /*6860*/  HMMA.16816.F32.BF16 R64, R4.reuse, R18, R64 ;  /* 0x000000120440723c */ /* 0x040fec0000041840 */
[-C--:B--2---:R-:W-:Y:S06]  /*6870*/  HMMA.16816.F32.BF16 R68, R4, R20.reuse, R68 ;  /* 0x000000140444723c */ /* 0x084fec0000041844 */
[C---:B------:R-:W-:Y:S06]  /*6880*/  HMMA.16816.F32.BF16 R72, R12.reuse, R20, R72 ;  /* 0x000000140c48723c */ /* 0x040fec0000041848 */
[-C--:B------:R-:W-:Y:S06]  /*6890*/  HMMA.16816.F32.BF16 R76, R12, R22.reuse, R76 ;  /* 0x000000160c4c723c */ /* 0x080fec000004184c */
[----:B------:R-:W-:Y:S06]  /*68a0*/  HMMA.16816.F32.BF16 R80, R4, R22, R80 ;  /* 0x000000160450723c */ /* 0x000fec0000041850 */
[-C--:B---3--:R-:W-:Y:S06]  /*68b0*/  HMMA.16816.F32.BF16 R36, R28, R32.reuse, R36 ;  /* 0x000000201c24723c */ /* 0x088fec0000041824 */
[C---:B------:R-:W-:Y:S06]  /*68c0*/  HMMA.16816.F32.BF16 R40, R132.reuse, R32, R40 ;  /* 0x000000208428723c */ /* 0x040fec0000041828 */
[-C--:B------:R-:W-:Y:S06]  /*68d0*/  HMMA.16816.F32.BF16 R44, R132, R34.reuse, R44 ;  /* 0x00000022842c723c */ /* 0x080fec000004182c */
[C---:B------:R-:W-:Y:S06]  /*68e0*/  HMMA.16816.F32.BF16 R48, R28.reuse, R34, R48 ;  /* 0x000000221c30723c */ /* 0x040fec0000041830 */
[-C--:B----4-:R-:W-:Y:S06]  /*68f0*/  HMMA.16816.F32.BF16 R52, R28, R24.reuse, R52 ;  /* 0x000000181c34723c */ /* 0x090fec0000041834 */
[C---:B------:R-:W-:Y:S06]  /*6900*/  HMMA.16816.F32.BF16 R56, R132.reuse, R24, R56 ;  /* 0x000000188438723c */ /* 0x040fec0000041838 */
[-C--:B------:R-:W-:Y:S06]  /*6910*/  HMMA.16816.F32.BF16 R60, R132, R26.reuse, R60 ;  /* 0x0000001a843c723c */ /* 0x080fec000004183c */
[C---:B------:R-:W-:Y:S06]  /*6920*/  HMMA.16816.F32.BF16 R64, R28.reuse, R26, R64 ;  /* 0x0000001a1c40723c */ /* 0x040fec0000041840 */
[-C--:B------:R-:W-:Y:S06]  /*6930*/  HMMA.16816.F32.BF16 R68, R28, R136.reuse, R68 ;  /* 0x000000881c44723c */ /* 0x080fec0000041844 */
[C---:B------:R-:W-:Y:S06]  /*6940*/  HMMA.16816.F32.BF16 R72, R132.reuse, R136, R72 ;  /* 0x000000888448723c */ /* 0x040fec0000041848 */
[-C--:B------:R-:W-:Y:S06]  /*6950*/  HMMA.16816.F32.BF16 R76, R132, R138.reuse, R76 ;  /* 0x0000008a844c723c */ /* 0x080fec000004184c */
[----:B------:R-:W-:Y:S01]  /*6960*/  HMMA.16816.F32.BF16 R80, R28, R138, R80 ;  /* 0x0000008a1c50723c */ /* 0x000fe20000041850 */
[----:B------:R-:W-:Y:S11]  /*6970*/  @!UPT UIADD3 URZ, URZ, URZ, URZ ;  /* 0x0000003f3f3ff290 */ /* 0x000ff6000fffe03f */
[----:B------:R-:W-:Y:S01]  /*6980*/  @!UPT UIADD3 URZ, URZ, URZ, URZ ;  /* 0x0000003f3f3ff290 */ /* 0x000fe2000fffe03f */
[----:B------:R-:W-:Y:S11]  /*6990*/  @!P0 BRA `(.L_x_30) ;  /* 0x0000000000848947 */ /* 0x000ff60003800000 */
[----:B------:R-:W1:Y:S01]  /*69a0*/  LDC R5, c[0x0][0x420] ;  /* 0x00010800ff057b82 */ /* 0x000e620000000800 */
[----:B------:R-:W-:Y:S02]  /*69b0*/  ISETP.GE.AND P3, PT, R250, UR37, PT ;  /* 0x00000025fa007c0c */ /* 0x000fe4000bf66270 */
[----:B------:R-:W-:Y:S02]  /*69c0*/  ISETP.GE.AND P2, PT, R170, UR37, PT ;  /* 0x00000025aa007c0c */ /* 0x000fe4000bf46270 */
[----:B-----5:R-:W-:Y:S02]  /*69d0*/  LEA R4, R162, UR4, 0x1 ;  /* 0x00000004a2047c11 */ /* 0x020fe4000f8e08ff */
[----:B------:R-:W-:Y:S07]  /*69e0*/  ISETP.GE.AND P1, PT, R244, UR37, PT ;  /* 0x00000025f4007c0c */ /* 0x000fee000bf26270 */
[----:B------:R2:W-:Y:S04]  /*69f0*/  @P3 STS [R4+0x6000], RZ ;  /* 0x006000ff04003388 */ /* 0x0005e80000000800 */
[----:B------:R2:W-:Y:S04]  /*6a00*/  @P3 STS [R4+0x6004], RZ ;  /* 0x006004ff04003388 */ /* 0x0005e80000000800 */
[----:B------:R2:W-:Y:S01]  /*6a10*/  @P3 STS.64 [R4+0x6008], RZ ;  /* 0x006008ff04003388 */ /* 0x0005e20000000a00 */
[----:B-1----:R-:W-:Y:S05]  /*6a20*/  IMAD.U32 R5, R5, -0x40, RZ ;  /* 0xffffffc005057824 */ /* 0x002fea00078e00ff */
[C---:B------:R-:W-:Y:S02]  /*6a30*/  LEA R239, P4, R5.reuse, R239, 0x1 ;  /* 0x000000ef05ef7211 */ /* 0x040fe400078808ff */
[----:B------:R-:W-:Y:S03]  /*6a40*/  SHF.R.S32.HI R6, RZ, 0x1f, R5 ;  /* 0x0000001fff067819 */ /* 0x000fe60000011405 */
[--C-:B------:R-:W-:Y:S01]  /*6a50*/  @!P3 IMAD.MOV.U32 R10, RZ, RZ, R239.reuse ;  /* 0x000000ffff0ab224 */ /* 0x100fe200078e00ef */
[----:B------:R-:W-:Y:S01]  /*6a60*/  LEA.HI.X R237, R5, R237, R6, 0x1, P4 ;  /* 0x000000ed05ed7211 */ /* 0x000fe200020f0c06 */
[--C-:B------:R-:W-:Y:S02]  /*6a70*/  @!P2 IMAD.MOV.U32 R8, RZ, RZ, R239.reuse ;  /* 0x000000ffff08a224 */ /* 0x100fe400078e00ef */
[----:B------:R-:W-:Y:S02]  /*6a80*/  @!P1 IMAD.MOV.U32 R6, RZ, RZ, R239 ;  /* 0x000000ffff069224 */ /* 0x000fe400078e00ef */
[--C-:B------:R-:W-:Y:S02]  /*6a90*/  @!P3 IMAD.MOV.U32 R11, RZ, RZ, R237.reuse ;  /* 0x000000ffff0bb224 */ /* 0x100fe400078e00ed */
[--C-:B------:R-:W-:Y:S02]  /*6aa0*/  @!P2 IMAD.MOV.U32 R9, RZ, RZ, R237.reuse ;  /* 0x000000ffff09a224 */ /* 0x100fe400078e00ed */
[----:B------:R-:W-:Y:S01]  /*6ab0*/  @!P1 IMAD.MOV.U32 R7, RZ, RZ, R237 ;  /* 0x000000ffff079224 */ /* 0x000fe200078e00ed */
[----:B------:R-:W-:Y:S01]  /*6ac0*/  @!PT LDS RZ, [RZ] ;  /* 0x00000000fffff984 */ /* 0x000fe20000000800 */
[----:B------:R-:W-:Y:S01]  /*6ad0*/  @!PT LDS RZ, [RZ] ;  /* 0x00000000fffff984 */ /* 0x000fe20000000800 */
[----:B------:R-:W-:Y:S01]  /*6ae0*/  @!PT LDS RZ, [RZ] ;  /* 0x00000000fffff984 */ /* 0x000fe20000000800 */
[----:B------:R2:W-:Y:S04]  /*6af0*/  @!P3 LDGSTS.E.BYPASS.LTC128B.128 [R4+0x6000], desc[UR6][R10.64] ;  /* 0x060000000a04bfae */ /* 0x0005e8000b901d46 */
[----:B------:R2:W-:Y:S04]  /*6b00*/  @P2 STS.128 [R4+0x7000], RZ ;  /* 0x007000ff04002388 */ /* 0x0005e80000000c00 */
        /* <DEDUP_REMOVED lines=9> */
[----:B------:R-:W0:Y:S02]  /*6ba0*/  LDGDEPBAR ;  /* 0x00000000000079af */ /* 0x000e240000000000 */
.L_x_30:
[----:B------:R-:W3:Y:S01]  /*6bb0*/  LDL R163, [R1+0x24] ;  /* 0x0000240001a37983 */ /* 0x000ee20000100800 */
[----:B------:R-:W-:Y:S02]  /*6bc0*/  ULOP3.LUT UR8, UR5, 0x1, URZ, 0xc0, !UPT ;  /* 0x0000000105087892 */ /* 0x000fe4000f8ec03f */
[----:B------:R-:W-:Y:S01]  /*6bd0*/  UISETP.GT.AND UP2, UPT, UR5, UR18, UPT ;  /* 0x000000120500728c */ /* 0x000fe2000bf44270 */
[----:B------:R-:W4:Y:S01]  /*6be0*/  LDL R160, [R1+0x30] ;  /* 0x0000300001a07983 */ /* 0x000f220000100800 */
[----:B------:R-:W-:Y:S02]  /*6bf0*/  UISETP.NE.U32.AND UP0, UPT, UR8, 0x1, UPT ;  /* 0x000000010800788c */ /* 0x000fe4000bf05070 */
[----:B------:R-:W-:Y:S01]  /*6c00*/  UIADD3 UR5, UR5, -0x1, URZ ;  /* 0xffffffff05057890 */ /* 0x000fe2000fffe03f */
[----:B------:R-:W4:Y:S04]  /*6c10*/  LDL R159, [R1] ;  /* 0x00000000019f7983 */ /* 0x000f280000100800 */
[----:B------:R-:W4:Y:S04]  /*6c20*/  LDL R158, [R1+0x4] ;  /* 0x00000400019e7983 */ /* 0x000f280000100800 */
[----:B------:R-:W-:Y:S04]  /*6c30*/  LDSM.16.M88.4 R24, [R224] ;  /* 0x00000000e018783b */ /* 0x000fe80000000200 */
[----:B--2---:R-:W1:Y:S04]  /*6c40*/  LDSM.16.MT88.4 R8, [R0+0x9000] ;  /* 0x009000000008783b */ /* 0x004e680000004200 */
[----:B------:R-:W2:Y:S04]  /*6c50*/  LDSM.16.MT88.4 R16, [R0+0xb000] ;  /* 0x00b000000010783b */ /* 0x000ea80000004200 */
[----:B------:R-:W2:Y:S04]  /*6c60*/  LDSM.16.MT88.4 R28, [R0+0xd000] ;  /* 0x00d00000001c783b */ /* 0x000ea80000004200 */
[----:B------:R-:W-:Y:S04]  /*6c70*/  LDSM.16.M88.4 R32, [R225] ;  /* 0x00000000e120783b */ /* 0x000fe80000000200 */
[----:B------:R-:W2:Y:S04]  /*6c80*/  LDSM.16.MT88.4 R132, [R0+0x9400] ;  /* 0x009400000084783b */ /* 0x000ea80000004200 */
[----:B------:R-:W2:Y:S04]  /*6c90*/  LDSM.16.MT88.4 R136, [R0+0xb400] ;  /* 0x00b400000088783b */ /* 0x000ea80000004200 */
[----:B------:R-:W2:Y:S04]  /*6ca0*/  LDSM.16.MT88.4 R140, [R0+0xd400] ;  /* 0x00d40000008c783b */ /* 0x000ea80000004200 */
[----:B------:R-:W-:Y:S04]  /*6cb0*/  LDSM.16.M88.4 R144, [R227] ;  /* 0x00000000e390783b */ /* 0x000fe80000000200 */
[----:B------:R-:W2:Y:S04]  /*6cc0*/  LDSM.16.MT88.4 R148, [R0+0x9800] ;  /* 0x009800000094783b */ /* 0x000ea80000004200 */
[----:B------:R-:W-:Y:S01]  /*6cd0*/  LDSM.16.MT88.4 R152, [R0+0xd800] ;  /* 0x00d800000098783b */ /* 0x000fe20000004200 */
[C---:B-1----:R-:W-:Y:S03]  /*6ce0*/  HMMA.16816.F32.BF16 R4, R24.reuse, R8, RZ ;  /* 0x000000081804723c */ /* 0x042fe600000418ff */
[----:B------:R-:W4:Y:S03]  /*6cf0*/  LDL R161, [R1+0x10] ;  /* 0x0000100001a17983 */ /* 0x000f260000100800 */
[C---:B------:R-:W-:Y:S06]  /*6d00*/  HMMA.16816.F32.BF16 R8, R24.reuse, R10, RZ ;  /* 0x0000000a1808723c */ /* 0x040fec00000418ff */
[C---:B--2---:R-:W-:Y:S06]  /*6d10*/  HMMA.16816.F32.BF16 R12, R24.reuse, R16, RZ ;  /* 0x00000010180c723c */ /* 0x044fec00000418ff */
[C---:B------:R-:W-:Y:S06]  /*6d20*/  HMMA.16816.F32.BF16 R16, R24.reuse, R18, RZ ;  /* 0x000000121810723c */ /* 0x040fec00000418ff */
[C---:B------:R-:W-:Y:S06]  /*6d30*/  HMMA.16816.F32.BF16 R20, R24.reuse, R28, RZ ;  /* 0x0000001c1814723c */ /* 0x040fec00000418ff */
[----:B------:R-:W-:Y:S01]  /*6d40*/  HMMA.16816.F32.BF16 R24, R24, R30, RZ ;  /* 0x0000001e1818723c */ /* 0x000fe200000418ff */
[----:B------:R-:W1:Y:S05]  /*6d50*/  LDSM.16.MT88.4 R28, [R0+0xb800] ;  /* 0x00b80000001c783b */ /* 0x000e6a0000004200 */
[C---:B------:R-:W-:Y:S06]  /*6d60*/  HMMA.16816.F32.BF16 R4, R32.reuse, R132, R4 ;  /* 0x000000842004723c */ /* 0x040fec0000041804 */
[C---:B------:R-:W-:Y:S01]  /*6d70*/  HMMA.16816.F32.BF16 R8, R32.reuse, R134, R8 ;  /* 0x000000862008723c */ /* 0x040fe20000041808 */
[----:B------:R-:W-:Y:S05]  /*6d80*/  LDSM.16.M88.4 R132, [R226] ;  /* 0x00000000e284783b */ /* 0x000fea0000000200 */
[C---:B------:R-:W-:Y:S06]  /*6d90*/  HMMA.16816.F32.BF16 R12, R32.reuse, R136, R12 ;  /* 0x00000088200c723c */ /* 0x040fec000004180c */
[C---:B------:R-:W-:Y:S01]  /*6da0*/  HMMA.16816.F32.BF16 R16, R32.reuse, R138, R16 ;  /* 0x0000008a2010723c */ /* 0x040fe20000041810 */
[----:B------:R-:W2:Y:S05]  /*6db0*/  LDSM.16.MT88.4 R136, [R0+0x9c00] ;  /* 0x009c00000088783b */ /* 0x000eaa0000004200 */
[C---:B------:R-:W-:Y:S06]  /*6dc0*/  HMMA.16816.F32.BF16 R20, R32.reuse, R140, R20 ;  /* 0x0000008c2014723c */ /* 0x040fec0000041814 */
[----:B------:R-:W-:Y:S01]  /*6dd0*/  HMMA.16816.F32.BF16 R24, R32, R142, R24 ;  /* 0x0000008e2018723c */ /* 0x000fe20000041818 */
[----:B------:R-:W2:Y:S04]  /*6de0*/  LDSM.16.MT88.4 R32, [R0+0xbc00] ;  /* 0x00bc00000020783b */ /* 0x000ea80000004200 */
[----:B------:R-:W2:Y:S01]  /*6df0*/  LDSM.16.MT88.4 R140, [R0+0xdc00] ;  /* 0x00dc0000008c783b */ /* 0x000ea20000004200 */
[C---:B------:R-:W-:Y:S06]  /*6e00*/  HMMA.16816.F32.BF16 R4, R144.reuse, R148, R4 ;  /* 0x000000949004723c */ /* 0x040fec0000041804 */
[C---:B------:R-:W-:Y:S01]  /*6e10*/  HMMA.16816.F32.BF16 R8, R144.reuse, R150, R8 ;  /* 0x000000969008723c */ /* 0x040fe20000041808 */
[----:B------:R-:W-:Y:S05]  /*6e20*/  LDSM.16.MT88.4 R148, [R0+0xa000] ;  /* 0x00a000000094783b */ /* 0x000fea0000004200 */
[C---:B-1----:R-:W-:Y:S06]  /*6e30*/  HMMA.16816.F32.BF16 R12, R144.reuse, R28, R12 ;  /* 0x0000001c900c723c */ /* 0x042fec000004180c */
[C---:B------:R-:W-:Y:S01]  /*6e40*/  HMMA.16816.F32.BF16 R16, R144.reuse, R30, R16 ;  /* 0x0000001e9010723c */ /* 0x040fe20000041810 */
[----:B------:R-:W1:Y:S05]  /*6e50*/  LDSM.16.M88.4 R28, [R224+0x2000] ;  /* 0x00200000e01c783b */ /* 0x000e6a0000000200 */
[C---:B------:R-:W-:Y:S06]  /*6e60*/  HMMA.16816.F32.BF16 R20, R144.reuse, R152, R20 ;  /* 0x000000989014723c */ /* 0x040fec0000041814 */
[----:B------:R-:W-:Y:S01]  /*6e70*/  HMMA.16816.F32.BF16 R24, R144, R154, R24 ;  /* 0x0000009a9018723c */ /* 0x000fe20000041818 */
[----:B------:R-:W1:Y:S04]  /*6e80*/  LDSM.16.MT88.4 R144, [R0+0xc000] ;  /* 0x00c000000090783b */ /* 0x000e680000004200 */
[----:B------:R-:W1:Y:S01]  /*6e90*/  LDSM.16.MT88.4 R152, [R0+0xe000] ;  /* 0x00e000000098783b */ /* 0x000e620000004200 */
[C---:B--2---:R-:W-:Y:S06]  /*6ea0*/  HMMA.16816.F32.BF16 R4, R132.reuse, R136, R4 ;  /* 0x000000888404723c */ /* 0x044fec0000041804 */
[C---:B------:R-:W-:Y:S01]  /*6eb0*/  HMMA.16816.F32.BF16 R8, R132.reuse, R138, R8 ;  /* 0x0000008a8408723c */ /* 0x040fe20000041808 */
[----:B------:R-:W-:Y:S05]  /*6ec0*/  LDSM.16.MT88.4 R136, [R0+0xa400] ;  /* 0x00a400000088783b */ /* 0x000fea0000004200 */
[C---:B------:R-:W-:Y:S06]  /*6ed0*/  HMMA.16816.F32.BF16 R12, R132.reuse, R32, R12 ;  /* 0x00000020840c723c */ /* 0x040fec000004180c */
[C---:B------:R-:W-:Y:S01]  /*6ee0*/  HMMA.16816.F32.BF16 R16, R132.reuse, R34, R16 ;  /* 0x000000228410723c */ /* 0x040fe20000041810 */
[----:B------:R-:W2:Y:S05]  /*6ef0*/  LDSM.16.M88.4 R32, [R225+0x2000] ;  /* 0x00200000e120783b */ /* 0x000eaa0000000200 */
[C---:B------:R-:W-:Y:S06]  /*6f00*/  HMMA.16816.F32.BF16 R20, R132.reuse, R140, R20 ;  /* 0x0000008c8414723c */ /* 0x040fec0000041814 */
[----:B------:R-:W-:Y:S01]  /*6f10*/  HMMA.16816.F32.BF16 R24, R132, R142, R24 ;  /* 0x0000008e8418723c */ /* 0x000fe20000041818 */
[----:B------:R-:W2:Y:S04]  /*6f20*/  LDSM.16.MT88.4 R132, [R0+0xc400] ;  /* 0x00c400000084783b */ /* 0x000ea80000004200 */
[----:B------:R-:W2:Y:S01]  /*6f30*/  LDSM.16.MT88.4 R140, [R0+0xe400] ;  /* 0x00e40000008c783b */ /* 0x000ea20000004200 */
[C---:B-1----:R-:W-:Y:S06]  /*6f40*/  HMMA.16816.F32.BF16 R4, R28.reuse, R148, R4 ;  /* 0x000000941c04723c */ /* 0x042fec0000041804 */
[C---:B------:R-:W-:Y:S01]  /*6f50*/  HMMA.16816.F32.BF16 R8, R28.reuse, R150, R8 ;  /* 0x000000961c08723c */ /* 0x040fe20000041808 */
[----:B------:R-:W-:Y:S05]  /*6f60*/  LDSM.16.MT88.4 R148, [R0+0xa800] ;  /* 0x00a800000094783b */ /* 0x000fea0000004200 */
[C---:B------:R-:W-:Y:S06]  /*6f70*/  HMMA.16816.F32.BF16 R12, R28.reuse, R144, R12 ;  /* 0x000000901c0c723c */ /* 0x040fec000004180c */
[C---:B------:R-:W-:Y:S01]  /*6f80*/  HMMA.16816.F32.BF16 R16, R28.reuse, R146, R16 ;  /* 0x000000921c10723c */ /* 0x040fe20000041810 */
[----:B------:R-:W1:Y:S05]  /*6f90*/  LDSM.16.M88.4 R144, [R227+0x2000] ;  /* 0x00200000e390783b */ /* 0x000e6a0000000200 */
[C---:B------:R-:W-:Y:S06]  /*6fa0*/  HMMA.16816.F32.BF16 R20, R28.reuse, R152, R20 ;  /* 0x000000981c14723c */ /* 0x040fec0000041814 */
[----:B------:R-:W-:Y:S01]  /*6fb0*/  HMMA.16816.F32.BF16 R24, R28, R154, R24 ;  /* 0x0000009a1c18723c */ /* 0x000fe20000041818 */
[----:B------:R-:W1:Y:S04]  /*6fc0*/  LDSM.16.MT88.4 R28, [R0+0xc800] ;  /* 0x00c80000001c783b */ /* 0x000e680000004200 */
[----:B------:R-:W3:Y:S01]  /*6fd0*/  LDSM.16.MT88.4 R152, [R0+0xe800] ;  /* 0x00e800000098783b */ /* 0x000ee20000004200 */
        /* <DEDUP_REMOVED lines=9> */
[----:B------:R3:W2:Y:S01]  /*7070*/  LDSM.16.MT88.4 R140, [R0+0xec00] ;  /* 0x00ec0000008c783b */ /* 0x0006a20000004200 */
[C---:B-1----:R-:W-:Y:S06]  /*7080*/  HMMA.16816.F32.BF16 R4, R144.reuse, R148, R4 ;  /* 0x000000949004723c */ /* 0x042fec0000041804 */
[C---:B------:R-:W-:Y:S06]  /*7090*/  HMMA.16816.F32.BF16 R8, R144.reuse, R150, R8 ;  /* 0x000000969008723c */ /* 0x040fec0000041808 */
[C---:B------:R-:W-:Y:S06]  /*70a0*/  HMMA.16816.F32.BF16 R12, R144.reuse, R28, R12 ;  /* 0x0000001c900c723c */ /* 0x040fec000004180c */
[C---:B------:R-:W-:Y:S01]  /*70b0*/  HMMA.16816.F32.BF16 R16, R144.reuse, R30, R16 ;  /* 0x0000001e9010723c */ /* 0x040fe20000041810 */
[----:B---3--:R-:W-:Y:S05]  /*70c0*/  IMAD.U32 R0, RZ, RZ, UR16 ;  /* 0x00000010ff007e24 */ /* 0x008fea000f8e00ff */
[C---:B------:R-:W-:Y:S05]  /*70d0*/  HMMA.16816.F32.BF16 R20, R144.reuse, R152, R20 ;  /* 0x000000989014723c */ /* 0x040fea0000041814 */
[----:B------:R-:W-:Y:S01]  /*70e0*/  @P0 IADD3 R30, P2, R163, UR12, RZ ;  /* 0x0000000ca31e0c10 */ /* 0x000fe2000ff5e0ff */
[----:B------:R-:W-:Y:S01]  /*70f0*/  HMMA.16816.F32.BF16 R24, R144, R154, R24 ;  /* 0x0000009a9018723c */ /* 0x000fe20000041818 */
[----:B------:R-:W-:Y:S01]  /*7100*/  LDSM.16.MT88.4 R144, [R3+0x1c00] ;  /* 0x001c00000390783b */ /* 0x000fe20000004200 */
[----:B------:R-:W-:Y:S03]  /*7110*/  @UP3 UIADD3 UR12, UP1, UR12, -0x100, URZ ;  /* 0xffffff000c0c3890 */ /* 0x000fe6000ff3e03f */
[----:B----4-:R-:W-:Y:S01]  /*7120*/  @P0 IADD3.X R31, R160, UR11, RZ, P2, !PT ;  /* 0x0000000ba01f0c10 */ /* 0x010fe200097fe4ff */
[C---:B--2---:R-:W-:Y:S01]  /*7130*/  HMMA.16816.F32.BF16 R4, R132.reuse, R136, R4 ;  /* 0x000000888404723c */ /* 0x044fe20000041804 */
[----:B------:R-:W-:Y:S03]  /*7140*/  @UP3 UIADD3.X UR11, UR11, -0x1, URZ, UP1, !UPT ;  /* 0xffffffff0b0b3890 */ /* 0x000fe60008ffe43f */
[----:B------:R-:W2:Y:S02]  /*7150*/  @P0 LDG.E R159, desc[UR6][R30.64] ;  /* 0x000000061e9f0981 */ /* 0x000ea4000c1e1900 */
[C---:B------:R-:W-:Y:S02]  /*7160*/  HMMA.16816.F32.BF16 R8, R132.reuse, R138, R8 ;  /* 0x0000008a8408723c */ /* 0x040fe40000041808 */
[----:B------:R-:W3:Y:S04]  /*7170*/  @P0 LDG.E R158, desc[UR6][R30.64+0x20] ;  /* 0x000020061e9e0981 */ /* 0x000ee8000c1e1900 */
[C---:B------:R-:W-:Y:S01]  /*7180*/  HMMA.16816.F32.BF16 R12, R132.reuse, R32, R12 ;  /* 0x00000020840c723c */ /* 0x040fe2000004180c */
[----:B------:R-:W5:Y:S04]  /*7190*/  @P0 LDG.E R249, desc[UR6][R30.64+0x80] ;  /* 0x000080061ef90981 */ /* 0x000f68000c1e1900 */
[----:B------:R1:W5:Y:S01]  /*71a0*/  @P0 LDG.E R252, desc[UR6][R30.64+0xa0] ;  /* 0x0000a0061efc0981 */ /* 0x000362000c1e1900 */
[C---:B------:R-:W-:Y:S01]  /*71b0*/  HMMA.16816.F32.BF16 R16, R132.reuse, R34, R16 ;  /* 0x000000228410723c */ /* 0x040fe20000041810 */
[----:B------:R-:W-:Y:S02]  /*71c0*/  IMAD.U32 R32, RZ, RZ, UR16 ;  /* 0x00000010ff207e24 */ /* 0x000fe4000f8e00ff */
[----:B------:R-:W-:Y:S03]  /*71d0*/  LDSM.16.MT88.4 R136, [R3+0x2400] ;  /* 0x002400000388783b */ /* 0x000fe60000004200 */
[C---:B------:R-:W-:Y:S01]  /*71e0*/  HMMA.16816.F32.BF16 R20, R132.reuse, R140, R20 ;  /* 0x0000008c8414723c */ /* 0x040fe20000041814 */
[----:B------:R-:W-:Y:S04]  /*71f0*/  IMAD.U32 R35, RZ, RZ, UR17 ;  /* 0x00000011ff237e24 */ /* 0x000fe8000f8e00ff */
[----:B------:R-:W-:Y:S01]  /*7200*/  IMAD.U32 R34, RZ, RZ, UR35 ;  /* 0x00000023ff227e24 */ /* 0x000fe2000f8e00ff */
[----:B------:R-:W-:Y:S01]  /*7210*/  HMMA.16816.F32.BF16 R24, R132, R142, R24 ;  /* 0x0000008e8418723c */ /* 0x000fe20000041818 */
[----:B------:R-:W-:Y:S01]  /*7220*/  LDSM.16.MT88.4 R140, [R3+0x1800] ;  /* 0x00180000038c783b */ /* 0x000fe20000004200 */
[----:B-1----:R-:W-:Y:S03]  /*7230*/  IMAD.U32 R30, RZ, RZ, UR34 ;  /* 0x00000022ff1e7e24 */ /* 0x002fe6000f8e00ff */
[----:B------:R-:W-:Y:S01]  /*7240*/  IMAD.U32 R31, RZ, RZ, UR35 ;  /* 0x00000023ff1f7e24 */ /* 0x000fe2000f8e00ff */
[C---:B------:R-:W-:Y:S05]  /*7250*/  LEA R241, P1, R161.reuse, R156, 0x2 ;  /* 0x0000009ca1f17211 */ /* 0x040fea00078210ff */
[----:B------:R-:W-:Y:S01]  /*7260*/  LEA.HI.X.SX32 R240, R161, R157, 0x2, P1 ;  /* 0x0000009da1f07211 */ /* 0x000fe200008f16ff */
[----:B------:R-:W-:Y:S04]  /*7270*/  IMAD.MOV.U32 R28, RZ, RZ, R241 ;  /* 0x000000ffff1c7224 */ /* 0x000fe800078e00f1 */
[----:B------:R-:W-:Y:S01]  /*7280*/  IMAD.MOV.U32 R29, RZ, RZ, R240 ;  /* 0x000000ffff1d7224 */ /* 0x000fe200078e00f0 */
[-C--:B------:R-:W-:Y:S02]  /*7290*/  LEA R32, P1, R32, R28.reuse, 0x2 ;  /* 0x0000001c20207211 */ /* 0x080fe400078210ff */
[-C--:B------:R-:W-:Y:S02]  /*72a0*/  LEA R34, P2, R34, R28.reuse, 0x2 ;  /* 0x0000001c22227211 */ /* 0x080fe400078410ff */
[-C--:B------:R-:W-:Y:S01]  /*72b0*/  LEA.HI.X.SX32 R33, R0, R29.reuse, 0x2, P1 ;  /* 0x0000001d00217211 */ /* 0x080fe200008f16ff */
[----:B------:R1:W-:Y:S01]  /*72c0*/  REDG.E.ADD.F32.FTZ.RN.STRONG.GPU desc[UR6][R28.64], R4 ;  /* 0x000000041c0079a6 */ /* 0x0003e2000c10f386 */
[----:B------:R-:W-:Y:S01]  /*72d0*/  IMAD.U32 R0, RZ, RZ, UR17 ;  /* 0x00000011ff007e24 */ /* 0x000fe2000f8e00ff */
[-C--:B------:R-:W-:Y:S02]  /*72e0*/  LEA R30, P1, R30, R28.reuse, 0x2 ;  /* 0x0000001c1e1e7211 */ /* 0x080fe400078210ff */
[----:B------:R4:W-:Y:S01]  /*72f0*/  REDG.E.ADD.F32.FTZ.RN.STRONG.GPU desc[UR6][R32.64], R5 ;  /* 0x00000005200079a6 */ /* 0x0009e2000c10f386 */
[----:B-1----:R-:W-:Y:S02]  /*7300*/  IMAD.U32 R4, RZ, RZ, UR33 ;  /* 0x00000021ff047e24 */ /* 0x002fe4000f8e00ff */
[----:B----4-:R-:W-:Y:S01]  /*7310*/  IMAD.U32 R5, RZ, RZ, UR34 ;  /* 0x00000022ff057e24 */ /* 0x010fe2000f8e00ff */
[----:B--2---:R-:W-:Y:S04]  /*7320*/  @P0 STL [R1], R159 ;  /* 0x0000009f01000387 */ /* 0x004fe80000100800 */
[----:B---3--:R-:W-:Y:S01]  /*7330*/  @P0 STL [R1+0x4], R158 ;  /* 0x0000049e01000387 */ /* 0x008fe20000100800 */
[-C--:B------:R-:W-:Y:S02]  /*7340*/  LEA R132, P0, R35, R28.reuse, 0x2 ;  /* 0x0000001c23847211 */ /* 0x080fe400078010ff */
[-C--:B------:R-:W-:Y:S02]  /*7350*/  LEA.HI.X.SX32 R35, R31, R29.reuse, 0x2, P2 ;  /* 0x0000001d1f237211 */ /* 0x080fe400010f16ff */
[-C--:B------:R-:W-:Y:S01]  /*7360*/  LEA.HI.X.SX32 R133, R0, R29.reuse, 0x2, P0 ;  /* 0x0000001d00857211 */ /* 0x080fe200000f16ff */
[----:B------:R-:W-:Y:S01]  /*7370*/  IMAD.U32 R0, RZ, RZ, UR33 ;  /* 0x00000021ff007e24 */ /* 0x000fe2000f8e00ff */
[-C--:B------:R-:W-:Y:S02]  /*7380*/  LEA R4, P0, R4, R28.reuse, 0x2 ;  /* 0x0000001c04047211 */ /* 0x080fe400078010ff */
[-C--:B------:R-:W-:Y:S01]  /*7390*/  LEA.HI.X.SX32 R31, R5, R29.reuse, 0x2, P1 ;  /* 0x0000001d051f7211 */ /* 0x080fe200008f16ff */
[----:B------:R1:W-:Y:S01]  /*73a0*/  REDG.E.ADD.F32.FTZ.RN.STRONG.GPU desc[UR6][R132.64], R6 ;  /* 0x00000006840079a6 */ /* 0x0003e2000c10f386 */
[-C--:B------:R-:W-:Y:S01]  /*73b0*/  LEA.HI.X.SX32 R5, R0, R29.reuse, 0x2, P0 ;  /* 0x0000001d00057211 */ /* 0x080fe200000f16ff */
[----:B------:R-:W-:Y:S02]  /*73c0*/  IMAD.U32 R0, RZ, RZ, UR32 ;  /* 0x00000020ff007e24 */ /* 0x000fe4000f8e00ff */
[----:B------:R2:W-:Y:S04]  /*73d0*/  REDG.E.ADD.F32.FTZ.RN.STRONG.GPU desc[UR6][R34.64], R7 ;  /* 0x00000007220079a6 */ /* 0x0005e8000c10f386 */
[----:B------:R3:W-:Y:S04]  /*73e0*/  REDG.E.ADD.F32.FTZ.RN.STRONG.GPU desc[UR6][R30.64], R8 ;  /* 0x000000081e0079a6 */ /* 0x0007e8000c10f386 */
[----:B------:R4:W-:Y:S04]  /*73f0*/  REDG.E.ADD.F32.FTZ.RN.STRONG.GPU desc[UR6][R4.64], R9 ;  /* 0x00000009040079a6 */ /* 0x0009e8000c10f386 */
[----:B------:R-:W-:Y:S01]  /*7400*/  LDSM.16.MT88.4 R132, [R2+0x11800] ;  /* 0x011800000284783b */ /* 0x000fe20000004200 */
[----:B-1----:R-:W-:Y:S02]  /*7410*/  IMAD.U32 R6, RZ, RZ, UR28 ;  /* 0x0000001cff067e24 */ /* 0x002fe4000f8e00ff */
[----:B--2---:R-:W-:Y:S02]  /*7420*/  IMAD.U32 R7, RZ, RZ, UR27 ;  /* 0x0000001bff077e24 */ /* 0x004fe4000f8e00ff */
[----:B---3--:R-:W-:Y:S02]  /*7430*/  IMAD.U32 R8, RZ, RZ, UR31 ;  /* 0x0000001fff087e24 */ /* 0x008fe4000f8e00ff */
[----:B------:R-:W-:Y:S02]  /*7440*/  IMAD.U32 R30, RZ, RZ, UR28 ;  /* 0x0000001cff1e7e24 */ /* 0x000fe4000f8e00ff */
[----:B----4-:R-:W-:Y:S01]  /*7450*/  IMAD.U32 R5, RZ, RZ, UR32 ;  /* 0x00000020ff057e24 */ /* 0x010fe2000f8e00ff */
[-C--:B------:R-:W-:Y:S01]  /*7460*/  LEA R4, P1, R0, R28.reuse, 0x2 ;  /* 0x0000001c00047211 */ /* 0x080fe200078210ff */
[----:B------:R-:W-:Y:S01]  /*7470*/  IMAD.U32 R0, RZ, RZ, UR31 ;  /* 0x0000001fff007e24 */ /* 0x000fe2000f8e00ff */
[-C--:B------:R-:W-:Y:S02]  /*7480*/  LEA R8, P0, R8, R28.reuse, 0x2 ;  /* 0x0000001c08087211 */ /* 0x080fe400078010ff */
[-C--:B------:R-:W-:Y:S02]  /*7490*/  LEA.HI.X.SX32 R5, R5, R29.reuse, 0x2, P1 ;  /* 0x0000001d05057211 */ /* 0x080fe400008f16ff */
[-C--:B------:R-:W-:Y:S01]  /*74a0*/  LEA.HI.X.SX32 R9, R0, R29.reuse, 0x2, P0 ;  /* 0x0000001d00097211 */ /* 0x080fe200000f16ff */
[----:B------:R-:W-:Y:S01]  /*74b0*/  IMAD.U32 R0, RZ, RZ, UR27 ;  /* 0x0000001bff007e24 */ /* 0x000fe2000f8e00ff */
[-C--:B------:R-:W-:Y:S01]  /*74c0*/  LEA R6, P1, R6, R28.reuse, 0x2 ;  /* 0x0000001c06067211 */ /* 0x080fe200078210ff */
[----:B------:R1:W-:Y:S04]  /*74d0*/  REDG.E.ADD.F32.FTZ.RN.STRONG.GPU desc[UR6][R4.64], R10 ;  /* 0x0000000a040079a6 */ /* 0x0003e8000c10f386 */
[----:B------:R2:W-:Y:S04]  /*74e0*/  REDG.E.ADD.F32.FTZ.RN.STRONG.GPU desc[UR6][R8.64], R11 ;  /* 0x0000000b080079a6 */ /* 0x0005e8000c10f386 */
[----:B------:R3:W-:Y:S04]  /*74f0*/  REDG.E.ADD.F32.FTZ.RN.STRONG.GPU desc[UR6][R28.64+0x80], R12 ;  /* 0x0000800c1c0079a6 */ /* 0x0007e8000c10f386 */
[----:B------:R4:W-:Y:S01]  /*7500*/  REDG.E.ADD.F32.FTZ.RN.STRONG.GPU desc[UR6][R32.64+0x80], R13 ;  /* 0x0000800d200079a6 */ /* 0x0009e2000c10f386 */
[-C--:B-1----:R-:W-:Y:S01]  /*7510*/  LEA R4, P0, R7, R28.reuse, 0x2 ;  /* 0x0000001c07047211 */ /* 0x082fe200078010ff */
[----:B------:R-:W-:Y:S01]  /*7520*/  IMAD.U32 R10, RZ, RZ, UR26 ;  /* 0x0000001aff0a7e24 */ /* 0x000fe2000f8e00ff */
[-C--:B------:R-:W-:Y:S02]  /*7530*/  LEA.HI.X.SX32 R7, R30, R29.reuse, 0x2, P1 ;  /* 0x0000001d1e077211 */ /* 0x080fe400008f16ff */
[-C--:B------:R-:W-:Y:S01]  /*7540*/  LEA.HI.X.SX32 R5, R0, R29.reuse, 0x2, P0 ;  /* 0x0000001d00057211 */ /* 0x080fe200000f16ff */
[----:B--2---:R-:W-:Y:S01]  /*7550*/  IMAD.U32 R8, RZ, RZ, UR25 ;  /* 0x00000019ff087e24 */ /* 0x004fe2000f8e00ff */
[-C--:B------:R-:W-:Y:S01]  /*7560*/  LEA R10, P0, R10, R28.reuse, 0x2 ;  /* 0x0000001c0a0a7211 */ /* 0x080fe200078010ff */
[----:B------:R1:W-:Y:S01]  /*7570*/  REDG.E.ADD.F32.FTZ.RN.STRONG.GPU desc[UR6][R6.64], R14 ;  /* 0x0000000e060079a6 */ /* 0x0003e2000c10f386 */
[----:B------:R-:W-:Y:S02]  /*7580*/  IMAD.U32 R0, RZ, RZ, UR26 ;  /* 0x0000001aff007e24 */ /* 0x000fe4000f8e00ff */
[-C--:B------:R-:W-:Y:S01]  /*7590*/  LEA R8, P2, R8, R28.reuse, 0x2 ;  /* 0x0000001c08087211 */ /* 0x080fe200078410ff */
[----:B------:R2:W-:Y:S01]  /*75a0*/  REDG.E.ADD.F32.FTZ.RN.STRONG.GPU desc[UR6][R4.64], R15 ;  /* 0x0000000f040079a6 */ /* 0x0005e2000c10f386 */
[----:B---3--:R-:W-:Y:S01]  /*75b0*/  IMAD.U32 R12, RZ, RZ, UR22 ;  /* 0x00000016ff0c7e24 */ /* 0x008fe2000f8e00ff */
[-C--:B------:R-:W-:Y:S01]  /*75c0*/  LEA.HI.X.SX32 R11, R0, R29.reuse, 0x2, P0 ;  /* 0x0000001d000b7211 */ /* 0x080fe200000f16ff */
[----:B------:R-:W-:Y:S02]  /*75d0*/  IMAD.U32 R0, RZ, RZ, UR30 ;  /* 0x0000001eff007e24 */ /* 0x000fe4000f8e00ff */
[----:B----4-:R-:W-:Y:S01]  /*75e0*/  IMAD.U32 R13, RZ, RZ, UR23 ;  /* 0x00000017ff0d7e24 */ /* 0x010fe2000f8e00ff */
[-C--:B------:R-:W-:Y:S01]  /*75f0*/  LEA R12, P4, R12, R28.reuse, 0x2 ;  /* 0x0000001c0c0c7211 */ /* 0x080fe200078810ff */
[----:B------:R3:W-:Y:S01]  /*7600*/  REDG.E.ADD.F32.FTZ.RN.STRONG.GPU desc[UR6][R10.64], R16 ;  /* 0x000000100a0079a6 */ /* 0x0007e2000c10f386 */
[----:B-1----:R-:W-:Y:S02]  /*7610*/  IMAD.U32 R6, RZ, RZ, UR24 ;  /* 0x00000018ff067e24 */ /* 0x002fe4000f8e00ff */
[----:B------:R-:W-:Y:S02]  /*7620*/  IMAD.U32 R7, RZ, RZ, UR25 ;  /* 0x00000019ff077e24 */ /* 0x000fe4000f8e00ff */
[----:B--2---:R-:W-:Y:S01]  /*7630*/  IMAD.U32 R4, RZ, RZ, UR30 ;  /* 0x0000001eff047e24 */ /* 0x004fe2000f8e00ff */
[-C--:B------:R-:W-:Y:S01]  /*7640*/  LEA R6, P1, R6, R28.reuse, 0x2 ;  /* 0x0000001c06067211 */ /* 0x080fe200078210ff */
[----:B------:R-:W-:Y:S01]  /*7650*/  IMAD.U32 R5, RZ, RZ, UR24 ;  /* 0x00000018ff057e24 */ /* 0x000fe2000f8e00ff */
[-C--:B------:R-:W-:Y:S01]  /*7660*/  LEA.HI.X.SX32 R9, R7, R29.reuse, 0x2, P2 ;  /* 0x0000001d07097211 */ /* 0x080fe200010f16ff */
[----:B------:R-:W-:Y:S01]  /*7670*/  IMAD.U32 R14, RZ, RZ, UR23 ;  /* 0x00000017ff0e7e24 */ /* 0x000fe2000f8e00ff */
[-C--:B------:R-:W-:Y:S02]  /*7680*/  LEA R4, P0, R4, R28.reuse, 0x2 ;  /* 0x0000001c04047211 */ /* 0x080fe400078010ff */
[-C--:B------:R-:W-:Y:S01]  /*7690*/  LEA.HI.X.SX32 R7, R5, R29.reuse, 0x2, P1 ;  /* 0x0000001d05077211 */ /* 0x080fe200008f16ff */
[----:B------:R1:W-:Y:S01]  /*76a0*/  REDG.E.ADD.F32.FTZ.RN.STRONG.GPU desc[UR6][R8.64], R17 ;  /* 0x00000011080079a6 */ /* 0x0003e2000c10f386 */
[-C--:B------:R-:W-:Y:S01]  /*76b0*/  LEA.HI.X.SX32 R5, R0, R29.reuse, 0x2, P0 ;  /* 0x0000001d00057211 */ /* 0x080fe200000f16ff */
[----:B---3--:R-:W-:Y:S01]  /*76c0*/  IMAD.U32 R10, RZ, RZ, UR21 ;  /* 0x00000015ff0a7e24 */ /* 0x008fe2000f8e00ff */
[-C--:B------:R-:W-:Y:S01]  /*76d0*/  LEA R14, P5, R14, R28.reuse, 0x2 ;  /* 0x0000001c0e0e7211 */ /* 0x080fe200078a10ff */
[----:B------:R2:W-:Y:S01]  /*76e0*/  REDG.E.ADD.F32.FTZ.RN.STRONG.GPU desc[UR6][R6.64], R18 ;  /* 0x00000012060079a6 */ /* 0x0005e2000c10f386 */
[----:B------:R-:W-:Y:S02]  /*76f0*/  IMAD.U32 R11, RZ, RZ, UR22 ;  /* 0x00000016ff0b7e24 */ /* 0x000fe4000f8e00ff */
[-C--:B------:R-:W-:Y:S01]  /*7700*/  LEA.HI.X.SX32 R15, R13, R29.reuse, 0x2, P5 ;  /* 0x0000001d0d0f7211 */ /* 0x080fe200028f16ff */
[----:B------:R3:W-:Y:S01]  /*7710*/  REDG.E.ADD.F32.FTZ.RN.STRONG.GPU desc[UR6][R4.64], R19 ;  /* 0x00000013040079a6 */ /* 0x0007e2000c10f386 */
[-C--:B------:R-:W-:Y:S01]  /*7720*/  LEA R10, P3, R10, R28.reuse, 0x2 ;  /* 0x0000001c0a0a7211 */ /* 0x080fe200078610ff */
[----:B------:R-:W-:Y:S01]  /*7730*/  IMAD.U32 R0, RZ, RZ, UR29 ;  /* 0x0000001dff007e24 */ /* 0x000fe2000f8e00ff */
[-C--:B------:R-:W-:Y:S01]  /*7740*/  LEA.HI.X.SX32 R13, R11, R29.reuse, 0x2, P4 ;  /* 0x0000001d0b0d7211 */ /* 0x080fe200020f16ff */
[----:B------:R-:W-:Y:S04]  /*7750*/  REDG.E.ADD.F32.FTZ.RN.STRONG.GPU desc[UR6][R28.64+0x100], R20 ;  /* 0x000100141c0079a6 */ /* 0x000fe8000c10f386 */
[----:B------:R-:W-:Y:S04]  /*7760*/  REDG.E.ADD.F32.FTZ.RN.STRONG.GPU desc[UR6][R32.64+0x100], R21 ;  /* 0x00010015200079a6 */ /* 0x000fe8000c10f386 */
[----:B------:R-:W-:Y:S04]  /*7770*/  REDG.E.ADD.F32.FTZ.RN.STRONG.GPU desc[UR6][R14.64], R22 ;  /* 0x000000160e0079a6 */ /* 0x000fe8000c10f386 */
[----:B------:R-:W-:Y:S01]  /*7780*/  REDG.E.ADD.F32.FTZ.RN.STRONG.GPU desc[UR6][R12.64], R23 ;  /* 0x000000170c0079a6 */ /* 0x000fe2000c10f386 */
[----:B-1----:R-:W-:Y:S03]  /*7790*/  IMAD.U32 R8, RZ, RZ, UR20 ;  /* 0x00000014ff087e24 */ /* 0x002fe6000f8e00ff */
[----:B------:R-:W-:Y:S01]  /*77a0*/  LDSM.16.MT88.4 R12, [R2+0x11000] ;  /* 0x01100000020c783b */ /* 0x000fe20000004200 */
[----:B------:R-:W-:Y:S02]  /*77b0*/  IMAD.U32 R9, RZ, RZ, UR21 ;  /* 0x00000015ff097e24 */ /* 0x000fe4000f8e00ff */
[----:B--2---:R-:W-:Y:S01]  /*77c0*/  IMAD.U32 R6, RZ, RZ, UR19 ;  /* 0x00000013ff067e24 */ /* 0x004fe2000f8e00ff */
[-C--:B------:R-:W-:Y:S01]  /*77d0*/  LEA R8, P2, R8, R28.reuse, 0x2 ;  /* 0x0000001c08087211 */ /* 0x080fe200078410ff */
[----:B------:R-:W-:Y:S01]  /*77e0*/  IMAD.U32 R7, RZ, RZ, UR20 ;  /* 0x00000014ff077e24 */ /* 0x000fe2000f8e00ff */
[-C--:B------:R-:W-:Y:S01]  /*77f0*/  LEA.HI.X.SX32 R11, R9, R29.reuse, 0x2, P3 ;  /* 0x0000001d090b7211 */ /* 0x080fe200018f16ff */
[----:B---3--:R-:W-:Y:S01]  /*7800*/  IMAD.U32 R4, RZ, RZ, UR29 ;  /* 0x0000001dff047e24 */ /* 0x008fe2000f8e00ff */
[-C--:B------:R-:W-:Y:S01]  /*7810*/  LEA R6, P1, R6, R28.reuse, 0x2 ;  /* 0x0000001c06067211 */ /* 0x080fe200078210ff */
[----:B------:R-:W-:Y:S01]  /*7820*/  IMAD.U32 R5, RZ, RZ, UR19 ;  /* 0x00000013ff057e24 */ /* 0x000fe2000f8e00ff */
[-C--:B------:R-:W-:Y:S01]  /*7830*/  LEA.HI.X.SX32 R9, R7, R29.reuse, 0x2, P2 ;  /* 0x0000001d07097211 */ /* 0x080fe200010f16ff */
[----:B------:R-:W-:Y:S01]  /*7840*/  REDG.E.ADD.F32.FTZ.RN.STRONG.GPU desc[UR6][R10.64], R24 ;  /* 0x000000180a0079a6 */ /* 0x000fe2000c10f386 */
[----:B------:R-:W-:Y:S02]  /*7850*/  LEA R4, P0, R4, R28, 0x2 ;  /* 0x0000001c04047211 */ /* 0x000fe400078010ff */
[-C--:B------:R-:W-:Y:S01]  /*7860*/  LEA.HI.X.SX32 R7, R5, R29.reuse, 0x2, P1 ;  /* 0x0000001d05077211 */ /* 0x080fe200008f16ff */
[----:B------:R-:W-:Y:S01]  /*7870*/  REDG.E.ADD.F32.FTZ.RN.STRONG.GPU desc[UR6][R8.64], R25 ;  /* 0x00000019080079a6 */ /* 0x000fe2000c10f386 */
[----:B------:R-:W-:Y:S01]  /*7880*/  LEA.HI.X.SX32 R5, R0, R29, 0x2, P0 ;  /* 0x0000001d00057211 */ /* 0x000fe200000f16ff */
[C---:B------:R-:W-:Y:S01]  /*7890*/  VIADD R0, R3.reuse, 0xffffd000 ;  /* 0xffffd00003007836 */ /* 0x040fe20000000000 */
[----:B------:R-:W-:Y:S01]  /*78a0*/  PLOP3.LUT P1, PT, PT, PT, UP0, 0x80, 0x0 ;  /* 0x000000000000781c */ /* 0x000fe20003f2f008 */
[----:B------:R-:W-:Y:S01]  /*78b0*/  REDG.E.ADD.F32.FTZ.RN.STRONG.GPU desc[UR6][R6.64], R26 ;  /* 0x0000001a060079a6 */ /* 0x000fe2000c10f386 */
[----:B------:R-:W-:Y:S01]  /*78c0*/  PLOP3.LUT P0, PT, PT, PT, UP2, 0x80, 0x0 ;  /* 0x000000000000781c */ /* 0x000fe20003f0f028 */
[----:B------:R-:W-:Y:S02]  /*78d0*/  @UP3 UIADD3 UR14, UP0, UR14, -0x100, URZ ;  /* 0xffffff000e0e3890 */ /* 0x000fe4000ff1e03f */
[----:B------:R-:W-:Y:S02]  /*78e0*/  REDG.E.ADD.F32.FTZ.RN.STRONG.GPU desc[UR6][R4.64], R27 ;  /* 0x0000001b040079a6 */ /* 0x000fe4000c10f386 */
[----:B------:R-:W-:Y:S02]  /*78f0*/  @UP3 UIADD3.X UR13, UR13, -0x1, URZ, UP0, !UPT ;  /* 0xffffffff0d0d3890 */ /* 0x000fe400087fe43f */
[----:B------:R-:W-:Y:S04]  /*7900*/  LDSM.16.MT88.4 R4, [R2+0xf000] ;  /* 0x00f000000204783b */ /* 0x000fe80000004200 */
[----:B------:R-:W1:Y:S01]  /*7910*/  LDSM.16.MT88.4 R8, [R3] ;  /* 0x000000000308783b */ /* 0x000e620000004200 */
[----:B------:R-:W-:Y:S03]  /*7920*/  @P1 VIADD R0, R3, 0x3000 ;  /* 0x0000300003001836 */ /* 0x000fe60000000000 */
[----:B------:R-:W2:Y:S04]  /*7930*/  LDSM.16.MT88.4 R16, [R3+0x1000] ;  /* 0x001000000310783b */ /* 0x000ea80000004200 */
[----:B------:R-:W3:Y:S04]  /*7940*/  LDSM.16.MT88.4 R28, [R3+0x2000] ;  /* 0x00200000031c783b */ /* 0x000ee80000004200 */
[----:B------:R-:W-:Y:S04]  /*7950*/  LDSM.16.MT88.4 R32, [R2+0xf800] ;  /* 0x00f800000220783b */ /* 0x000fe80000004200 */
[----:B------:R-:W4:Y:S04]  /*7960*/  LDSM.16.MT88.4 R20, [R3+0x400] ;  /* 0x000400000314783b */ /* 0x000f280000004200 */
[----:B------:R-:W4:Y:S01]  /*7970*/  LDSM.16.MT88.4 R24, [R3+0x1400] ;  /* 0x001400000318783b */ /* 0x000f220000004200 */
[-C--:B-1----:R-:W-:Y:S06]  /*7980*/  HMMA.16816.F32.BF16 R84, R4, R8.reuse, R84 ;  /* 0x000000080454723c */ /* 0x082fec0000041854 */
[C---:B------:R-:W-:Y:S06]  /*7990*/  HMMA.16816.F32.BF16 R88, R12.reuse, R8, R88 ;  /* 0x000000080c58723c */ /* 0x040fec0000041858 */
[-C--:B------:R-:W-:Y:S06]  /*79a0*/  HMMA.16816.F32.BF16 R92, R12, R10.reuse, R92 ;  /* 0x0000000a0c5c723c */ /* 0x080fec000004185c */
[C---:B------:R-:W-:Y:S01]  /*79b0*/  HMMA.16816.F32.BF16 R96, R4.reuse, R10, R96 ;  /* 0x0000000a0460723c */ /* 0x040fe20000041860 */
[----:B------:R-:W-:Y:S05]  /*79c0*/  LDSM.16.MT88.4 R8, [R2+0x10000] ;  /* 0x010000000208783b */ /* 0x000fea0000004200 */
[-C--:B--2---:R-:W-:Y:S06]  /*79d0*/  HMMA.16816.F32.BF16 R100, R4, R16.reuse, R100 ;  /* 0x000000100464723c */ /* 0x084fec0000041864 */
[C---:B------:R-:W-:Y:S06]  /*79e0*/  HMMA.16816.F32.BF16 R104, R12.reuse, R16, R104 ;  /* 0x000000100c68723c */ /* 0x040fec0000041868 */
[-C--:B------:R-:W-:Y:S06]  /*79f0*/  HMMA.16816.F32.BF16 R108, R12, R18.reuse, R108 ;  /* 0x000000120c6c723c */ /* 0x080fec000004186c */
[C---:B------:R-:W-:Y:S01]  /*7a00*/  HMMA.16816.F32.BF16 R112, R4.reuse, R18, R112 ;  /* 0x000000120470723c */ /* 0x040fe20000041870 */
[----:B------:R-:W-:Y:S05]  /*7a10*/  LDSM.16.MT88.4 R16, [R2+0x12000] ;  /* 0x012000000210783b */ /* 0x000fea0000004200 */
[-C--:B---3--:R-:W-:Y:S06]  /*7a20*/  HMMA.16816.F32.BF16 R116, R4, R28.reuse, R116 ;  /* 0x0000001c0474723c */ /* 0x088fec0000041874 */
[C---:B------:R-:W-:Y:S06]  /*7a30*/  HMMA.16816.F32.BF16 R120, R12.reuse, R28, R120 ;  /* 0x0000001c0c78723c */ /* 0x040fec0000041878 */
[-C--:B------:R-:W-:Y:S01]  /*7a40*/  HMMA.16816.F32.BF16 R124, R12, R30.reuse, R124 ;  /* 0x0000001e0c7c723c */ /* 0x080fe2000004187c */
[----:B------:R-:W1:Y:S05]  /*7a50*/  LDSM.16.MT88.4 R12, [R3+0x800] ;  /* 0x00080000030c783b */ /* 0x000e6a0000004200 */
[----:B------:R-:W-:Y:S01]  /*7a60*/  HMMA.16816.F32.BF16 R128, R4, R30, R128 ;  /* 0x0000001e0480723c */ /* 0x000fe20000041880 */
[----:B------:R-:W2:Y:S04]  /*7a70*/  LDSM.16.MT88.4 R4, [R3+0x2800] ;  /* 0x002800000304783b */ /* 0x000ea80000004200 */
[----:B------:R-:W-:Y:S01]  /*7a80*/  LDSM.16.MT88.4 R28, [R2+0x12800] ;  /* 0x01280000021c783b */ /* 0x000fe20000004200 */
[-C--:B----4-:R-:W-:Y:S06]  /*7a90*/  HMMA.16816.F32.BF16 R84, R32, R20.reuse, R84 ;  /* 0x000000142054723c */ /* 0x090fec0000041854 */
        /* <DEDUP_REMOVED lines=8> */
[----:B------:R-:W3:Y:S05]  /*7b20*/  LDSM.16.MT88.4 R24, [R3+0xc00] ;  /* 0x000c00000318783b */ /* 0x000eea0000004200 */
[-C--:B------:R-:W-:Y:S06]  /*7b30*/  HMMA.16816.F32.BF16 R116, R32, R136.reuse, R116 ;  /* 0x000000882074723c */ /* 0x080fec0000041874 */
[C---:B------:R-:W-:Y:S06]  /*7b40*/  HMMA.16816.F32.BF16 R120, R132.reuse, R136, R120 ;  /* 0x000000888478723c */ /* 0x040fec0000041878 */
[-C--:B------:R-:W-:Y:S01]  /*7b50*/  HMMA.16816.F32.BF16 R124, R132, R138.reuse, R124 ;  /* 0x0000008a847c723c */ /* 0x080fe2000004187c */
[----:B------:R4:W3:Y:S05]  /*7b60*/  LDSM.16.MT88.4 R132, [R3+0x2c00] ;  /* 0x002c00000384783b */ /* 0x0008ea0000004200 */
[----:B------:R-:W-:Y:S06]  /*7b70*/  HMMA.16816.F32.BF16 R128, R32, R138, R128 ;  /* 0x0000008a2080723c */ /* 0x000fec0000041880 */
[-C--:B-1----:R-:W-:Y:S06]  /*7b80*/  HMMA.16816.F32.BF16 R84, R8, R12.reuse, R84 ;  /* 0x0000000c0854723c */ /* 0x082fec0000041854 */
[C---:B------:R-:W-:Y:S06]  /*7b90*/  HMMA.16816.F32.BF16 R88, R16.reuse, R12, R88 ;  /* 0x0000000c1058723c */ /* 0x040fec0000041858 */
[-C--:B------:R-:W-:Y:S05]  /*7ba0*/  HMMA.16816.F32.BF16 R92, R16, R14.reuse, R92 ;  /* 0x0000000e105c723c */ /* 0x080fea000004185c */
[----:B----4-:R-:W-:Y:S01]  /*7bb0*/  IMAD.MOV.U32 R3, RZ, RZ, R0 ;  /* 0x000000ffff037224 */ /* 0x010fe200078e0000 */
        /* <DEDUP_REMOVED lines=23> */
[----:B------:R-:W-:Y:S11]  /*7d30*/  @P0 BRA `(.L_x_31) ;  /* 0xffffffc800280947 */ /* 0x000ff6000383ffff */
[----:B------:R-:W2:Y:S01]  /*7d40*/  LDL R149, [R1+0x18] ;  /* 0x0000180001957983 */ /* 0x000ea20000100800 */
[----:B------:R-:W-:-:S03]  /*7d50*/  ULDC UR5, c[0x0][0x390] ;  /* 0x0000e40000057ab9 */ /* 0x000fc60000000800 */
[----:B------:R-:W3:Y:S01]  /*7d60*/  LDL R148, [R1+0x1c] ;  /* 0x00001c0001947983 */ /* 0x000ee20000100800 */
[----:B------:R-:W-:Y:S01]  /*7d70*/  FMUL.FTZ R84, R84, UR5 ;  /* 0x0000000554547c20 */ /* 0x000fe20008410000 */
        /* <DEDUP_REMOVED lines=11> */
[----:B------:R-:W-:Y:S01]  /*7e30*/  F2FP.BF16.F32.PACK_AB R25, R25, R84 ;  /* 0x000000541919723e */ /* 0x000fe200000010ff */
[----:B------:R-:W-:Y:S01]  /*7e40*/  BAR.SYNC.DEFER_BLOCKING 0x0 ;  /* 0x0000000000007b1d */ /* 0x000fe20000010000 */
[----:B------:R-:W-:Y:S01]  /*7e50*/  FMUL.FTZ R92, R92, UR5 ;  /* 0x000000055c5c7c20 */ /* 0x000fe20008410000 */
[----:B------:R-:W-:Y:S01]  /*7e60*/  FMUL.FTZ R19, R93, UR5 ;  /* 0x000000055d137c20 */ /* 0x000fe20008410000 */
[----:B------:R-:W-:Y:S01]  /*7e70*/  F2FP.BF16.F32.PACK_AB R24, R24, R86 ;  /* 0x000000561818723e */ /* 0x000fe200000010ff */
        /* <DEDUP_REMOVED lines=51> */
[----:B------:R-:W-:Y:S01]  /*81b0*/  UISETP.NE.AND UP0, UPT, UR40, -0x1, UPT ;  /* 0xffffffff2800788c */ /* 0x000fe2000bf05270 */
[----:B------:R-:W-:-:S02]  /*81c0*/  F2FP.BF16.F32.PACK_AB R4, R4, R130 ;  /* 0x000000820404723e */ /* 0x000fc400000010ff */
[----:B------:R-:W-:Y:S02]  /*81d0*/  F2FP.BF16.F32.PACK_AB R7, R7, R120 ;  /* 0x000000780707723e */ /* 0x000fe400000010ff */
[----:B------:R-:W-:Y:S02]  /*81e0*/  F2FP.BF16.F32.PACK_AB R6, R6, R122 ;  /* 0x0000007a0606723e */ /* 0x000fe400000010ff */
[----:B------:R-:W-:Y:S02]  /*81f0*/  F2FP.BF16.F32.PACK_AB R3, R3, R124 ;  /* 0x0000007c0303723e */ /* 0x000fe400000010ff */
[----:B------:R-:W-:Y:S02]  /*8200*/  F2FP.BF16.F32.PACK_AB R0, R0, R126 ;  /* 0x0000007e0000723e */ /* 0x000fe400000010ff */
[----:B------:R-:W-:Y:S01]  /*8210*/  F2FP.BF16.F32.PACK_AB R36, R37, R36 ;  /* 0x000000242524723e */ /* 0x000fe200000010ff */
[----:B------:R-:W-:Y:S01]  /*8220*/  @UP0 UIADD3 UR5, UR39, UR40, URZ ;  /* 0x0000002827050290 */ /* 0x000fe2000fffe03f */
[----:B------:R-:W-:Y:S01]  /*8230*/  F2FP.BF16.F32.PACK_AB R38, R39, R38 ;  /* 0x000000262726723e */ /* 0x000fe200000010ff */
[----:B------:R-:W-:Y:S01]  /*8240*/  @UP0 ULDC.64 UR10, c[0x0][0x450] ;  /* 0x00011400000a0ab9 */ /* 0x000fe20000000a00 */
[----:B------:R-:W-:Y:S01]  /*8250*/  F2FP.BF16.F32.PACK_AB R48, R49, R48 ;  /* 0x000000303130723e */ /* 0x000fe200000010ff */
[----:B------:R-:W-:Y:S01]  /*8260*/  @UP0 UIMAD.WIDE.U32 UR12, UR5, UR10, URZ ;  /* 0x0000000a050c02a5 */ /* 0x000fe2000f8e003f */
[----:B------:R-:W-:Y:S01]  /*8270*/  F2FP.BF16.F32.PACK_AB R50, R51, R50 ;  /* 0x000000323332723e */ /* 0x000fe200000010ff */
[----:B------:R-:W-:Y:S01]  /*8280*/  @UP0 UIMAD UR5, UR5, UR11, URZ ;  /* 0x0000000b050502a4 */ /* 0x000fe2000f8e023f */
[----:B------:R-:W-:-:S02]  /*8290*/  F2FP.BF16.F32.PACK_AB R40, R41, R40 ;  /* 0x000000282928723e */ /* 0x000fc400000010ff */
[----:B------:R-:W-:Y:S01]  /*82a0*/  F2FP.BF16.F32.PACK_AB R42, R43, R42 ;  /* 0x0000002a2b2a723e */ /* 0x000fe200000010ff */
[----:B------:R-:W-:Y:S01]  /*82b0*/  @UP0 UIADD3 UR20, UR13, UR5, URZ ;  /* 0x000000050d140290 */ /* 0x000fe2000fffe03f */
[----:B------:R-:W-:Y:S01]  /*82c0*/  F2FP.BF16.F32.PACK_AB R44, R45, R44 ;  /* 0x0000002c2d2c723e */ /* 0x000fe200000010ff */
[----:B------:R-:W-:Y:S01]  /*82d0*/  @UP0 UMOV UR19, UR12 ;  /* 0x0000000c00130c82 */ /* 0x000fe20008000000 */
[----:B------:R-:W-:Y:S02]  /*82e0*/  F2FP.BF16.F32.PACK_AB R46, R47, R46 ;  /* 0x0000002e2f2e723e */ /* 0x000fe400000010ff */
[----:B------:R-:W-:Y:S02]  /*82f0*/  F2FP.BF16.F32.PACK_AB R52, R53, R52 ;  /* 0x000000343534723e */ /* 0x000fe400000010ff */
[----:B------:R-:W-:Y:S02]  /*8300*/  F2FP.BF16.F32.PACK_AB R54, R55, R54 ;  /* 0x000000363736723e */ /* 0x000fe400000010ff */
[----:B------:R-:W-:-:S02]  /*8310*/  F2FP.BF16.F32.PACK_AB R64, R65, R64 ;  /* 0x000000404140723e */ /* 0x000fc400000010ff */
[----:B------:R-:W-:Y:S02]  /*8320*/  F2FP.BF16.F32.PACK_AB R66, R67, R66 ;  /* 0x000000424342723e */ /* 0x000fe400000010ff */
[----:B------:R-:W-:Y:S02]  /*8330*/  F2FP.BF16.F32.PACK_AB R56, R57, R56 ;  /* 0x000000383938723e */ /* 0x000fe400000010ff */
        /* <DEDUP_REMOVED lines=11> */
[----:B------:R-:W-:Y:S01]  /*83f0*/  PLOP3.LUT P0, PT, PT, PT, UP0, 0x80, 0x0 ;  /* 0x000000000000781c */ /* 0x000fe20003f0f008 */
[----:B--2---:R-:W-:Y:S04]  /*8400*/  STS [R149], R25 ;  /* 0x0000001995007388 */ /* 0x004fe80000000800 */
[----:B------:R-:W-:Y:S04]  /*8410*/  STS [R149+0x200], R24 ;  /* 0x0002001895007388 */ /* 0x000fe80000000800 */
[----:B---3--:R-:W-:Y:S04]  /*8420*/  STS [R148], R21 ;  /* 0x0000001594007388 */ /* 0x008fe80000000800 */
[----:B------:R-:W-:Y:S04]  /*8430*/  STS [R148+0x200], R20 ;  /* 0x0002001494007388 */ /* 0x000fe80000000800 */
        /* <DEDUP_REMOVED lines=13> */
[----:B------:R1:W-:Y:S04]  /*8510*/  STS [R149+0x4200], R8 ;  /* 0x0042000895007388 */ /* 0x0003e80000000800 */
        /* <DEDUP_REMOVED lines=28> */
[----:B------:R2:W-:Y:S01]  /*86e0*/  STS [R148+0xb000], R76 ;  /* 0x00b0004c94007388 */ /* 0x0005e20000000800 */
[----:B-1----:R-:W1:Y:S03]  /*86f0*/  S2R R8, SR_TID.X ;  /* 0x0000000000087919 */ /* 0x002e660000002100 */
[----:B------:R2:W-:Y:S01]  /*8700*/  STS [R148+0xb200], R78 ;  /* 0x00b2004e94007388 */ /* 0x0005e20000000800 */
[----:B------:R-:W-:Y:S05]  /*8710*/  @P0 BRA `(.L_x_32) ;  /* 0x0000000000340947 */ /* 0x000fea0003800000 */
[----:B------:R-:W-:Y:S01]  /*8720*/  USHF.R.S32.HI UR5, URZ, 0x1f, UR39 ;  /* 0x0000001f3f057899 */ /* 0x000fe20008011427 */
[----:B------:R-:W-:Y:S01]  /*8730*/  ULDC.64 UR10, c[0x0][0x450] ;  /* 0x00011400000a7ab9 */ /* 0x000fe20000000a00 */
[----:B------:R-:W-:Y:S02]  /*8740*/  USHF.R.S32.HI UR8, URZ, 0x1f, UR46 ;  /* 0x0000001f3f087899 */ /* 0x000fe4000801142e */
[----:B------:R-:W-:Y:S02]  /*8750*/  UIMAD UR5, UR5, UR10, URZ ;  /* 0x0000000a050572a4 */ /* 0x000fe4000f8e023f */
[----:B------:R-:W-:Y:S02]  /*8760*/  UIMAD.WIDE.U32 UR12, UR39, UR10, URZ ;  /* 0x0000000a270c72a5 */ /* 0x000fe4000f8e003f */
[----:B------:R-:W-:Y:S01]  /*8770*/  UIMAD UR5, UR39, UR11, UR5 ;  /* 0x0000000b270572a4 */ /* 0x000fe2000f8e0205 */
[----:B------:R-:W-:-:S03]  /*8780*/  ULDC.64 UR14, c[0x0][0x438] ;  /* 0x00010e00000e7ab9 */ /* 0x000fc60000000a00 */
[----:B------:R-:W-:Y:S02]  /*8790*/  UIADD3 UR13, UR13, UR5, URZ ;  /* 0x000000050d0d7290 */ /* 0x000fe4000fffe03f */
[----:B------:R-:W-:Y:S02]  /*87a0*/  UIMAD UR5, UR8, UR14, URZ ;  /* 0x0000000e080572a4 */ /* 0x000fe4000f8e023f */
[----:B------:R-:W-:Y:S02]  /*87b0*/  UIMAD.WIDE.U32 UR12, UR46, UR14, UR12 ;  /* 0x0000000e2e0c72a5 */ /* 0x000fe4000f8e000c */
[----:B------:R-:W-:-:S04]  /*87c0*/  UIMAD UR5, UR46, UR15, UR5 ;  /* 0x0000000f2e0572a4 */ /* 0x000fc8000f8e0205 */
[----:B------:R-:W-:Y:S01]  /*87d0*/  UIADD3 UR20, UR13, UR5, URZ ;  /* 0x000000050d147290 */ /* 0x000fe2000fffe03f */
[----:B------:R-:W-:-:S11]  /*87e0*/  UMOV UR19, UR12 ;  /* 0x0000000c00137c82 */ /* 0x000fd60008000000 */
.L_x_32:
[----:B------:R-:W-:Y:S01]  /*87f0*/  @UP0 UIADD3 UR8, UR39, UR40, URZ ;  /* 0x0000002827080290 */ /* 0x000fe2000fffe03f */
[----:B--2--5:R-:W-:Y:S01]  /*8800*/  LEA R0, R162, UR4, 0x1 ;  /* 0x00000004a2007c11 */ /* 0x024fe2000f8e08ff */
[----:B------:R-:W-:Y:S01]  /*8810*/  @UP0 ULDC.64 UR12, c[0x0][0x458] ;  /* 0x00011600000c0ab9 */ /* 0x000fe20000000a00 */
[----:B------:R-:W-:Y:S02]  /*8820*/  USHF.L.U32 UR5, UR38, 0x7, URZ ;  /* 0x0000000726057899 */ /* 0x000fe4000800063f */
[----:B------:R-:W-:Y:S02]  /*8830*/  @UP0 UIMAD.WIDE.U32 UR14, UR8, UR12, URZ ;  /* 0x0000000c080e02a5 */ /* 0x000fe4000f8e003f */
[----:B------:R-:W-:-:S04]  /*8840*/  @UP0 UIMAD UR8, UR8, UR13, URZ ;  /* 0x0000000d080802a4 */ /* 0x000fc8000f8e023f */
[----:B------:R-:W-:Y:S01]  /*8850*/  @UP0 UIADD3 UR18, UR15, UR8, URZ ;  /* 0x000000080f120290 */ /* 0x000fe2000fffe03f */
[----:B------:R-:W-:Y:S11]  /*8860*/  @P0 BRA `(.L_x_33) ;  /* 0x0000000000300947 */ /* 0x000ff60003800000 */
        /* <DEDUP_REMOVED lines=11> */
[----:B------:R-:W-:-:S12]  /*8920*/  UIADD3 UR18, UR15, UR8, URZ ;  /* 0x000000080f127290 */ /* 0x000fd8000fffe03f */
.L_x_33:
[----:B------:R-:W-:Y:S01]  /*8930*/  BAR.SYNC.DEFER_BLOCKING 0x0 ;  /* 0x0000000000007b1d */ /* 0x000fe20000010000 */
[----:B------:R-:W-:Y:S01]  /*8940*/  USHF.R.S32.HI UR8, URZ, 0x1f, UR5 ;  /* 0x0000001f3f087899 */ /* 0x000fe20008011405 */
[----:B-1----:R-:W-:Y:S01]  /*8950*/  SHF.R.S32.HI R4, RZ, 0x1f, R8 ;  /* 0x0000001fff047819 */ /* 0x002fe20000011408 */
[----:B------:R-:W-:Y:S01]  /*8960*/  IMAD.U32 R3, RZ, RZ, UR10 ;  /* 0x0000000aff037e24 */ /* 0x000fe2000f8e00ff */
[--C-:B------:R-:W-:Y:S01]  /*8970*/  SHF.R.S32.HI R7, RZ, 0x1f, R250.reuse ;  /* 0x0000001fff077819 */ /* 0x100fe200000114fa */
[----:B------:R-:W-:Y:S01]  /*8980*/  UIMAD UR15, UR8, UR10, URZ ;  /* 0x0000000a080f72a4 */ /* 0x000fe2000f8e023f */
[----:B------:R-:W-:Y:S01]  /*8990*/  IMAD.MOV.U32 R6, RZ, RZ, R250 ;  /* 0x000000ffff067224 */ /* 0x000fe200078e00fa */
[----:B------:R-:W-:Y:S01]  /*89a0*/  LEA.HI R8, R4, R8, RZ, 0x2 ;  /* 0x0000000804087211 */ /* 0x000fe200078f10ff */
[----:B------:R-:W-:Y:S01]  /*89b0*/  UIMAD UR9, UR38, -0x80, UR9 ;  /* 0xffffff80260978a4 */ /* 0x000fe2000f8e0209 */
[----:B------:R-:W-:Y:S01]  /*89c0*/  BSSY B0, `(.L_x_34) ;  /* 0x000002c000007945 */ /* 0x000fe20003800000 */
[----:B------:R-:W-:Y:S01]  /*89d0*/  UIMAD UR15, UR5, UR11, UR15 ;  /* 0x0000000b050f72a4 */ /* 0x000fe2000f8e020f */
[----:B------:R-:W-:Y:S01]  /*89e0*/  IMAD.WIDE.U32 R4, R3, UR5, R6 ;  /* 0x0000000503047c25 */ /* 0x000fe2000f8e0006 */
[----:B------:R-:W-:Y:S01]  /*89f0*/  SHF.R.S32.HI R3, RZ, 0x2, R8 ;  /* 0x00000002ff037819 */ /* 0x000fe20000011408 */
[----:B------:R-:W-:Y:S01]  /*8a00*/  USHF.R.S32.HI UR21, URZ, 0x1f, UR56 ;  /* 0x0000001f3f157899 */ /* 0x000fe20008011438 */
[----:B------:R-:W-:-:S02]  /*8a10*/  ULDC.64 UR16, c[0x0][0x468] ;  /* 0x00011a0000107ab9 */ /* 0x000fc40000000a00 */
[----:B------:R-:W-:Y:S01]  /*8a20*/  IMAD.U32 R8, RZ, RZ, UR15 ;  /* 0x0000000fff087e24 */ /* 0x000fe2000f8e00ff */
[----:B------:R-:W-:Y:S01]  /*8a30*/  IADD3 R4, P0, R4, UR19, RZ ;  /* 0x0000001304047c10 */ /* 0x000fe2000ff1e0ff */
[C---:B------:R-:W-:Y:S01]  /*8a40*/  VIADD R9, R3.reuse, 0x40 ;  /* 0x0000004003097836 */ /* 0x040fe20000000000 */
[----:B------:R-:W-:Y:S01]  /*8a50*/  ISETP.GE.AND P4, PT, R3, UR9, PT ;  /* 0x0000000903007c0c */ /* 0x000fe2000bf86270 */
[----:B------:R-:W-:Y:S01]  /*8a60*/  UIMAD UR15, UR21, UR16, URZ ;  /* 0x00000010150f72a4 */ /* 0x000fe2000f8e023f */
[----:B------:R-:W-:Y:S01]  /*8a70*/  IADD3.X R5, R5, UR20, R8, P0, !PT ;  /* 0x0000001405057c10 */ /* 0x000fe200087fe408 */
[----:B------:R-:W-:Y:S01]  /*8a80*/  IMAD.U32 R8, RZ, RZ, UR16 ;  /* 0x00000010ff087e24 */ /* 0x000fe2000f8e00ff */
[----:B------:R-:W-:Y:S01]  /*8a90*/  ISETP.GE.AND P3, PT, R9, UR9, PT ;  /* 0x0000000909007c0c */ /* 0x000fe2000bf66270 */
[----:B------:R1:W2:Y:S01]  /*8aa0*/  LDS.128 R36, [R0+0xa000] ;  /* 0x00a0000000247984 */ /* 0x0002a20000000c00 */
[----:B------:R-:W-:Y:S01]  /*8ab0*/  UIMAD UR17, UR56, UR17, UR15 ;  /* 0x00000011381172a4 */ /* 0x000fe2000f8e020f */
[----:B------:R-:W-:Y:S01]  /*8ac0*/  IMAD.WIDE.U32 R8, R8, UR56, R4 ;  /* 0x0000003808087c25 */ /* 0x000fe2000f8e0004 */
[----:B------:R-:W-:Y:S01]  /*8ad0*/  SHF.R.S32.HI R26, RZ, 0x1f, R3 ;  /* 0x0000001fff1a7819 */ /* 0x000fe20000011403 */
[----:B------:R1:W3:Y:S03]  /*8ae0*/  LDS.128 R32, [R0+0xc000] ;  /* 0x00c0000000207984 */ /* 0x0002e60000000c00 */
[----:B------:R-:W-:Y:S01]  /*8af0*/  VIADD R24, R9, UR17 ;  /* 0x0000001109187c36 */ /* 0x000fe20008000000 */
[----:B------:R1:W4:Y:S04]  /*8b00*/  LDS.128 R28, [R0+0xe000] ;  /* 0x00e00000001c7984 */ /* 0x0003280000000c00 */
[----:B------:R1:W1:Y:S04]  /*8b10*/  LDS.128 R48, [R0+0x10000] ;  /* 0x0100000000307984 */ /* 0x0002680000000c00 */
[----:B------:R1:W1:Y:S04]  /*8b20*/  LDS.128 R44, [R0+0x12000] ;  /* 0x01200000002c7984 */ /* 0x0002680000000c00 */
[----:B------:R1:W1:Y:S01]  /*8b30*/  LDS.128 R40, [R0+0x14000] ;  /* 0x0140000000287984 */ /* 0x0002620000000c00 */
[----:B------:R-:W-:Y:S05]  /*8b40*/  @P4 BRA `(.L_x_35) ;  /* 0x00000000004c4947 */ /* 0x000fea0003800000 */
[----:B------:R-:W-:Y:S01]  /*8b50*/  ULDC UR15, c[0x0][0x2d0] ;  /* 0x0000b400000f7ab9 */ /* 0x000fe20000000800 */
[----:B------:R-:W5:Y:S01]  /*8b60*/  LDS.128 R20, [R0+0xb000] ;  /* 0x00b0000000147984 */ /* 0x000f620000000c00 */
[----:B------:R-:W-:Y:S01]  /*8b70*/  ISETP.GE.AND P2, PT, R250, UR15, PT ;  /* 0x0000000ffa007c0c */ /* 0x000fe2000bf46270 */
[----:B------:R-:W-:Y:S01]  /*8b80*/  IMAD.MOV.U32 R4, RZ, RZ, R8 ;  /* 0x000000ffff047224 */ /* 0x000fe200078e0008 */
[----:B------:R-:W-:Y:S01]  /*8b90*/  MOV R5, R24 ;  /* 0x0000001800057202 */ /* 0x000fe20000000f00 */
[----:B------:R-:W2:Y:S01]  /*8ba0*/  LDS.128 R16, [R0+0xd000] ;  /* 0x00d0000000107984 */ /* 0x000ea20000000c00 */
[----:B------:R-:W-:Y:S01]  /*8bb0*/  IMAD R25, R26, UR10, RZ ;  /* 0x0000000a1a197c24 */ /* 0x000fe2000f8e02ff */
[----:B------:R-:W-:Y:S01]  /*8bc0*/  ISETP.GE.AND P1, PT, R170, UR15, PT ;  /* 0x0000000faa007c0c */ /* 0x000fe2000bf26270 */
[----:B------:R-:W-:Y:S01]  /*8bd0*/  ULDC.64 UR16, c[0x0][0x3f0] ;  /* 0x0000fc0000107ab9 */ /* 0x000fe20000000a00 */
[----:B------:R-:W-:Y:S01]  /*8be0*/  IMAD.WIDE.U32 R10, R3, UR10, R4 ;  /* 0x0000000a030a7c25 */ /* 0x000fe2000f8e0004 */
[----:B------:R-:W-:-:S03]  /*8bf0*/  ISETP.GE.AND P0, PT, R244, UR15, PT ;  /* 0x0000000ff4007c0c */ /* 0x000fc6000bf06270 */
[----:B------:R-:W-:Y:S02]  /*8c00*/  IMAD R4, R3, UR11, R25 ;  /* 0x0000000b03047c24 */ /* 0x000fe4000f8e0219 */
[----:B------:R-:W3:Y:S02]  /*8c10*/  @!P2 LDS.128 R12, [R0+0x9000] ;  /* 0x00900000000ca984 */ /* 0x000ee40000000c00 */
[----:B------:R-:W-:Y:S01]  /*8c20*/  IMAD.IADD R5, R4, 0x1, R11 ;  /* 0x0000000104057824 */ /* 0x000fe200078e020b */
[----:B------:R-:W-:-:S04]  /*8c30*/  LEA R4, P5, R10, UR16, 0x1 ;  /* 0x000000100a047c11 */ /* 0x000fc8000f8a08ff */
[----:B------:R-:W-:-:S05]  /*8c40*/  LEA.HI.X R5, R10, UR17, R5, 0x1, P5 ;  /* 0x000000110a057c11 */ /* 0x000fca000a8f0c05 */
[----:B-----5:R1:W-:Y:S04]  /*8c50*/  @!P1 STG.E.128 desc[UR6][R4.64+0x40], R20 ;  /* 0x0000401404009986 */ /* 0x0203e8000c101d06 */
[----:B--2---:R2:W-:Y:S04]  /*8c60*/  @!P0 STG.E.128 desc[UR6][R4.64+0x80], R16 ;  /* 0x0000801004008986 */ /* 0x0045e8000c101d06 */
[----:B---3--:R2:W-:Y:S02]  /*8c70*/  @!P2 STG.E.128 desc[UR6][R4.64], R12 ;  /* 0x0000000c0400a986 */ /* 0x0085e4000c101d06 */
.L_x_35:
[----:B------:R-:W-:Y:S05]  /*8c80*/  BSYNC B0 ;  /* 0x0000000000007941 */ /* 0x000fea0003800000 */
.L_x_34:
[----:B------:R-:W-:Y:S04]  /*8c90*/  BSSY B0, `(.L_x_36) ;  /* 0x0000013000007945 */ /* 0x000fe80003800000 */
[----:B------:R-:W-:Y:S05]  /*8ca0*/  @P3 BRA `(.L_x_37) ;  /* 0x0000000000443947 */ /* 0x000fea0003800000 */
[----:B-12---:R-:W-:Y:S01]  /*8cb0*/  IADD3 R4, P0, R3, 0x40, RZ ;  /* 0x0000004003047810 */ /* 0x006fe20007f1e0ff */
[----:B------:R-:W-:Y:S01]  /*8cc0*/  IMAD.MOV.U32 R9, RZ, RZ, R24 ;  /* 0x000000ffff097224 */ /* 0x000fe200078e0018 */
[----:B------:R-:W-:Y:S01]  /*8cd0*/  ULDC UR9, c[0x0][0x2d0] ;  /* 0x0000b40000097ab9 */ /* 0x000fe20000000800 */
[----:B------:R-:W-:Y:S01]  /*8ce0*/  ULDC.64 UR16, c[0x0][0x3f0] ;  /* 0x0000fc0000107ab9 */ /* 0x000fe20000000a00 */
[----:B------:R-:W-:Y:S01]  /*8cf0*/  ISETP.GE.AND P2, PT, R250, UR9, PT ;  /* 0x00000009fa007c0c */ /* 0x000fe2000bf46270 */
[----:B------:R-:W-:Y:S01]  /*8d00*/  IMAD.X R5, RZ, RZ, R26, P0 ;  /* 0x000000ffff057224 */ /* 0x000fe200000e061a */
[----:B------:R-:W-:Y:S01]  /*8d10*/  ISETP.GE.AND P1, PT, R170, UR9, PT ;  /* 0x00000009aa007c0c */ /* 0x000fe2000bf26270 */
[----:B------:R-:W-:Y:S01]  /*8d20*/  IMAD.WIDE.U32 R8, R4, UR10, R8 ;  /* 0x0000000a04087c25 */ /* 0x000fe2000f8e0008 */
[----:B------:R-:W-:-:S03]  /*8d30*/  ISETP.GE.AND P0, PT, R244, UR9, PT ;  /* 0x00000009f4007c0c */ /* 0x000fc6000bf06270 */
[----:B------:R-:W-:-:S04]  /*8d40*/  IMAD R5, R5, UR10, RZ ;  /* 0x0000000a05057c24 */ /* 0x000fc8000f8e02ff */
[----:B------:R-:W-:Y:S01]  /*8d50*/  IMAD R5, R4, UR11, R5 ;  /* 0x0000000b04057c24 */ /* 0x000fe2000f8e0205 */
[----:B------:R-:W-:-:S03]  /*8d60*/  LEA R4, P5, R8, UR16, 0x1 ;  /* 0x0000001008047c11 */ /* 0x000fc6000f8a08ff */
[----:B------:R-:W-:-:S05]  /*8d70*/  IMAD.IADD R5, R5, 0x1, R9 ;  /* 0x0000000105057824 */ /* 0x000fca00078e0209 */
[----:B------:R-:W-:-:S05]  /*8d80*/  LEA.HI.X R5, R8, UR17, R5, 0x1, P5 ;  /* 0x0000001108057c11 */ /* 0x000fca000a8f0c05 */
[----:B------:R1:W-:Y:S04]  /*8d90*/  @!P2 STG.E.128 desc[UR6][R4.64], R36 ;  /* 0x000000240400a986 */ /* 0x0003e8000c101d06 */
[----:B---3--:R1:W-:Y:S04]  /*8da0*/  @!P1 STG.E.128 desc[UR6][R4.64+0x40], R32 ;  /* 0x0000402004009986 */ /* 0x0083e8000c101d06 */
[----:B----4-:R1:W-:Y:S02]  /*8db0*/  @!P0 STG.E.128 desc[UR6][R4.64+0x80], R28 ;  /* 0x0000801c04008986 */ /* 0x0103e4000c101d06 */
.L_x_37:
[----:B------:R-:W-:Y:S05]  /*8dc0*/  BSYNC B0 ;  /* 0x0000000000007941 */ /* 0x000fea0003800000 */
.L_x_36:
[----:B-12---:R-:W-:Y:S01]  /*8dd0*/  IMAD.U32 R4, RZ, RZ, UR12 ;  /* 0x0000000cff047e24 */ /* 0x006fe2000f8e00ff */
[----:B------:R-:W-:Y:S01]  /*8de0*/  UIMAD UR8, UR8, UR12, URZ ;  /* 0x0000000c080872a4 */ /* 0x000fe2000f8e023f */
[----:B------:R-:W1:Y:S01]  /*8df0*/  LDS.128 R20, [R0+0xf000] ;  /* 0x00f0000000147984 */ /* 0x000e620000000c00 */
[----:B------:R-:W-:Y:S01]  /*8e00*/  USHF.R.S32.HI UR10, URZ, 0x1f, UR56 ;  /* 0x0000001f3f0a7899 */ /* 0x000fe20008011438 */
[----:B------:R-:W-:Y:S01]  /*8e10*/  IMAD.WIDE.U32 R6, R4, UR5, R6 ;  /* 0x0000000504067c25 */ /* 0x000fe2000f8e0006 */
[----:B------:R-:W-:Y:S01]  /*8e20*/  UIMAD UR5, UR5, UR13, UR8 ;  /* 0x0000000d050572a4 */ /* 0x000fe2000f8e0208 */
[----:B------:R-:W2:Y:S01]  /*8e30*/  LDS.128 R16, [R0+0x11000] ;  /* 0x0110000000107984 */ /* 0x000ea20000000c00 */
[----:B------:R-:W-:Y:S01]  /*8e40*/  BSSY B0, `(.L_x_38) ;  /* 0x000001c000007945 */ /* 0x000fe20003800000 */
[----:B------:R-:W-:Y:S01]  /*8e50*/  ULDC.64 UR8, c[0x0][0x470] ;  /* 0x00011c0000087ab9 */ /* 0x000fe20000000a00 */
[----:B------:R-:W-:Y:S01]  /*8e60*/  IADD3 R6, P0, R6, UR14, RZ ;  /* 0x0000000e06067c10 */ /* 0x000fe2000ff1e0ff */
[----:B------:R5:W1:Y:S02]  /*8e70*/  LDS.128 R12, [R0+0x13000] ;  /* 0x01300000000c7984 */ /* 0x000a640000000c00 */
[----:B-----5:R-:W-:Y:S01]  /*8e80*/  IMAD.U32 R0, RZ, RZ, UR5 ;  /* 0x00000005ff007e24 */ /* 0x020fe2000f8e00ff */
[----:B------:R-:W-:-:S04]  /*8e90*/  UIMAD UR5, UR10, UR8, URZ ;  /* 0x000000080a0572a4 */ /* 0x000fc8000f8e023f */
[----:B------:R-:W-:Y:S01]  /*8ea0*/  IADD3.X R7, R7, UR18, R0, P0, !PT ;  /* 0x0000001207077c10 */ /* 0x000fe200087fe400 */
[----:B------:R-:W-:Y:S01]  /*8eb0*/  UIMAD UR9, UR56, UR9, UR5 ;  /* 0x00000009380972a4 */ /* 0x000fe2000f8e0205 */
[----:B------:R-:W-:-:S05]  /*8ec0*/  MOV R0, UR8 ;  /* 0x0000000800007c02 */ /* 0x000fca0008000f00 */
[----:B------:R-:W-:-:S05]  /*8ed0*/  IMAD.WIDE.U32 R6, R0, UR56, R6 ;  /* 0x0000003800067c25 */ /* 0x000fca000f8e0006 */
[----:B------:R-:W-:Y:S01]  /*8ee0*/  IADD3 R0, R7, UR9, RZ ;  /* 0x0000000907007c10 */ /* 0x000fe2000fffe0ff */
[----:B-12---:R-:W-:Y:S06]  /*8ef0*/  @P4 BRA `(.L_x_39) ;  /* 0x0000000000404947 */ /* 0x006fec0003800000 */
[----:B------:R-:W-:Y:S01]  /*8f00*/  MOV R5, R0 ;  /* 0x0000000000057202 */ /* 0x000fe20000000f00 */
[----:B------:R-:W-:Y:S01]  /*8f10*/  IMAD.MOV.U32 R4, RZ, RZ, R6 ;  /* 0x000000ffff047224 */ /* 0x000fe200078e0006 */
[----:B------:R-:W-:Y:S01]  /*8f20*/  ULDC UR5, c[0x0][0x2d0] ;  /* 0x0000b40000057ab9 */ /* 0x000fe20000000800 */
[----:B------:R-:W-:Y:S01]  /*8f30*/  IMAD R10, R26, UR12, RZ ;  /* 0x0000000c1a0a7c24 */ /* 0x000fe2000f8e02ff */
[----:B------:R-:W-:Y:S01]  /*8f40*/  ISETP.GE.AND P2, PT, R250, UR5, PT ;  /* 0x00000005fa007c0c */ /* 0x000fe2000bf46270 */
[C---:B------:R-:W-:Y:S01]  /*8f50*/  IMAD.WIDE.U32 R8, R3.reuse, UR12, R4 ;  /* 0x0000000c03087c25 */ /* 0x040fe2000f8e0004 */
[----:B------:R-:W-:Y:S01]  /*8f60*/  ISETP.GE.AND P1, PT, R170, UR5, PT ;  /* 0x00000005aa007c0c */ /* 0x000fe2000bf26270 */
[----:B------:R-:W-:Y:S01]  /*8f70*/  ULDC.64 UR8, c[0x0][0x3f8] ;  /* 0x0000fe0000087ab9 */ /* 0x000fe20000000a00 */
[----:B------:R-:W-:Y:S01]  /*8f80*/  ISETP.GE.AND P0, PT, R244, UR5, PT ;  /* 0x00000005f4007c0c */ /* 0x000fe2000bf06270 */
[----:B------:R-:W-:-:S04]  /*8f90*/  IMAD R4, R3, UR13, R10 ;  /* 0x0000000d03047c24 */ /* 0x000fc8000f8e020a */
[----:B------:R-:W-:Y:S01]  /*8fa0*/  IMAD.IADD R5, R4, 0x1, R9 ;  /* 0x0000000104057824 */ /* 0x000fe200078e0209 */
[----:B------:R-:W-:-:S04]  /*8fb0*/  LEA R4, P4, R8, UR8, 0x1 ;  /* 0x0000000808047c11 */ /* 0x000fc8000f8808ff */
[----:B------:R-:W-:-:S05]  /*8fc0*/  LEA.HI.X R5, R8, UR9, R5, 0x1, P4 ;  /* 0x0000000908057c11 */ /* 0x000fca000a0f0c05 */
[----:B------:R1:W-:Y:S04]  /*8fd0*/  @!P2 STG.E.128 desc[UR6][R4.64], R20 ;  /* 0x000000140400a986 */ /* 0x0003e8000c101d06 */
[----:B------:R1:W-:Y:S04]  /*8fe0*/  @!P1 STG.E.128 desc[UR6][R4.64+0x40], R16 ;  /* 0x0000401004009986 */ /* 0x0003e8000c101d06 */
[----:B------:R1:W-:Y:S02]  /*8ff0*/  @!P0 STG.E.128 desc[UR6][R4.64+0x80], R12 ;  /* 0x0000800c04008986 */ /* 0x0003e4000c101d06 */
.L_x_39:
[----:B------:R-:W-:Y:S05]  /*9000*/  BSYNC B0 ;  /* 0x0000000000007941 */ /* 0x000fea0003800000 */
.L_x_38:
[----:B------:R-:W-:Y:S05]  /*9010*/  @P3 BRA `(.L_x_15) ;  /* 0x0000000000443947 */ /* 0x000fea0003800000 */
[----:B------:R-:W-:Y:S01]  /*9020*/  IADD3 R3, P0, R3, 0x40, RZ ;  /* 0x0000004003037810 */ /* 0x000fe20007f1e0ff */
[----:B------:R-:W-:Y:S01]  /*9030*/  IMAD.MOV.U32 R7, RZ, RZ, R0 ;  /* 0x000000ffff077224 */ /* 0x000fe200078e0000 */
[----:B------:R-:W-:Y:S01]  /*9040*/  ULDC UR5, c[0x0][0x2d0] ;  /* 0x0000b40000057ab9 */ /* 0x000fe20000000800 */
[----:B------:R-:W-:Y:S01]  /*9050*/  ULDC.64 UR8, c[0x0][0x3f8] ;  /* 0x0000fe0000087ab9 */ /* 0x000fe20000000a00 */
[----:B------:R-:W-:Y:S01]  /*9060*/  ISETP.GE.AND P2, PT, R250, UR5, PT ;  /* 0x00000005fa007c0c */ /* 0x000fe2000bf46270 */
[----:B-1----:R-:W-:Y:S01]  /*9070*/  IMAD.X R4, RZ, RZ, R26, P0 ;  /* 0x000000ffff047224 */ /* 0x002fe200000e061a */
        /* <DEDUP_REMOVED lines=9> */
[----:B------:R2:W-:Y:S04]  /*9110*/  @!P1 STG.E.128 desc[UR6][R4.64+0x40], R44 ;  /* 0x0000402c04009986 */ /* 0x0005e8000c101d06 */
[----:B------:R2:W-:Y:S02]  /*9120*/  @!P0 STG.E.128 desc[UR6][R4.64+0x80], R40 ;  /* 0x0000802804008986 */ /* 0x0005e4000c101d06 */
.L_x_15:
[----:B------:R-:W-:Y:S05]  /*9130*/  BSYNC B1 ;  /* 0x0000000000017941 */ /* 0x000fea0003800000 */
.L_x_1:
[----:B------:R-:W3:Y:S01]  /*9140*/  LDL R3, [R1+0x40] ;  /* 0x0000400001037983 */ /* 0x000ee20000100800 */
[----:B------:R-:W-:Y:S02]  /*9150*/  ULDC UR5, c[0x0][0xc] ;  /* 0x0000030000057ab9 */ /* 0x000fe40000000800 */
[----:B------:R-:W-:Y:S01]  /*9160*/  UIADD3 UR38, UR5, UR38, URZ ;  /* 0x0000002605267290 */ /* 0x000fe2000fffe03f */
[----:B---3--:R-:W-:-:S13]  /*9170*/  R2UR UR8, R3 ;  /* 0x00000000030872ca */ /* 0x008fda00000e0000 */
[----:B------:R-:W-:-:S06]  /*9180*/  UISETP.GE.AND UP0, UPT, UR38, UR8, UPT ;  /* 0x000000082600728c */ /* 0x000fcc000bf06270 */
[----:B------:R-:W-:-:S13]  /*9190*/  PLOP3.LUT P0, PT, PT, PT, UP0, 0x80, 0x0 ;  /* 0x000000000000781c */ /* 0x000fda0003f0f008 */
[----:B------:R-:W-:Y:S05]  /*91a0*/  @P0 BRA `(.L_x_40) ;  /* 0x0000000000040947 */ /* 0x000fea0003800000 */
[----:B------:R-:W-:Y:S05]  /*91b0*/  BRA `(.L_x_41) ;  /* 0xffffff7800c07947 */ /* 0x000fea000383ffff */
.L_x_40:
[----:B------:R-:W-:Y:S05]  /*91c0*/  EXIT ;  /* 0x000000000000794d */ /* 0x000fea0003800000 */
.L_x_42:
[----:B------:R-:W-:-:S00]  /*91d0*/  BRA `(.L_x_42) ;  /* 0xfffffffc00fc7947 */ /* 0x000fc0000383ffff */
[----:B------:R-:W-:-:S00]  /*91e0*/  NOP ;  /* 0x0000000000007918 */ /* 0x000fc00000000000 */
        /* <DEDUP_REMOVED lines=9> */
.L_x_668:


//--------------------- .text._ZN5flash44flash_bwd_dq_dk_dv_loop_seqk_parallel_kernelI23Flash_bwd_kernel_traitsILi96ELi64ELi128ELi8ELi2ELi4ELi4ELb1ELb0EN7cutlass10bfloat16_tE19Flash_kernel_traitsILi96ELi64ELi128ELi8ES3_EELb0ELb1ELb0ELb0ELb1ELb1ELb0EEEvNS_16Flash_bwd_paramsE --------------------------
	.section	.text._ZN5flash44flash_bwd_dq_dk_dv_loop_seqk_parallel_kernelI23Flash_bwd_kernel_traitsILi96ELi64ELi128ELi8ELi2ELi4ELi4ELb1ELb0EN7cutlass10bfloat16_tE19Flash_kernel_traitsILi96ELi64ELi128ELi8ES3_EELb0ELb1ELb0ELb0ELb1ELb1ELb0EEEvNS_16Flash_bwd_paramsE,"ax",@progbits
	.align	128
        .global         _ZN5flash44flash_bwd_dq_dk_dv_loop_seqk_parallel_kernelI23Flash_bwd_kernel_traitsILi96ELi64ELi128ELi8ELi2ELi4ELi4ELb1ELb0EN7cutlass10bfloat16_tE19Flash_kernel_traitsILi96ELi64ELi128ELi8ES3_EELb0ELb1ELb0ELb0ELb1ELb1ELb0EEEvNS_16Flash_bwd_paramsE
        .type           _ZN5flash44flash_bwd_dq_dk_dv_loop_seqk_parallel_kernelI23Flash_bwd_kernel_traitsILi96ELi64ELi128ELi8ELi2ELi4ELi4ELb1ELb0EN7cutlass10bfloat16_tE19Flash_kernel_traitsILi96ELi64ELi128ELi8ES3_EELb0ELb1ELb0ELb0ELb1ELb1ELb0EEEvNS_16Flash_bwd_paramsE,@function
        .size           _ZN5flash44flash_bwd_dq_dk_dv_loop_seqk_parallel_kernelI23Flash_bwd_kernel_traitsILi96ELi64ELi128ELi8ELi2ELi4ELi4ELb1ELb0EN7cutlass10bfloat16_tE19Flash_kernel_traitsILi96ELi64ELi128ELi8ES3_EELb0ELb1ELb0ELb0ELb1ELb1ELb0EEEvNS_16Flash_bwd_paramsE,(.L_x_669 - _ZN5flash44flash_bwd_dq_dk_dv_loop_seqk_parallel_kernelI23Flash_bwd_kernel_traitsILi96ELi64ELi128ELi8ELi2ELi4ELi4ELb1ELb0EN7cutlass10bfloat16_tE19Flash_kernel_traitsILi96ELi64ELi128ELi8ES3_EELb0ELb1ELb0ELb0ELb1ELb1ELb0EEEvNS_16Flash_bwd_paramsE)
        .other          _ZN5flash44flash_bwd_dq_dk_dv_loop_seqk_parallel_kernelI23Flash_bwd_kernel_traitsILi96ELi64ELi128ELi8ELi2ELi4ELi4ELb1ELb0EN7cutlass10bfloat16_tE19Flash_kernel_traitsILi96ELi64ELi128ELi8ES3_EELb0ELb1ELb0ELb0ELb1ELb1ELb0EEEvNS_16Flash_bwd_paramsE,@"STO_CUDA_ENTRY STV_DEFAULT"
_ZN5flash44flash_bwd_dq_dk_dv_loop_seqk_parallel_kernelI23Flash_bwd_kernel_traitsILi96ELi64ELi128ELi8ELi2ELi4ELi4ELb1ELb0EN7cutlass10bfloat16_tE19Flash_kernel_traitsILi96ELi64ELi128ELi8ES3_EELb0ELb1ELb0ELb0ELb1ELb1ELb0EEEvNS_16Flash_bwd_paramsE:
.text._ZN5flash44flash_bwd_dq_dk_dv_loop_seqk_parallel_kernelI23Flash_bwd_kernel_traitsILi96ELi64ELi128ELi8ELi2ELi4ELi4ELb1ELb0EN7cutlass10bfloat16_tE19Flash_kernel_traitsILi96ELi64ELi128ELi8ES3_EELb0ELb1ELb0ELb0ELb1ELb1ELb0EEEvNS_16Flash_bwd_paramsE:
[----:B------:R-:W1:Y:S08]  /*0000*/  LDC R1, c[0x0][0x28] ;  /* 0x00000a00ff017b82 */ /* 0x000e700000000800 */
[----:B------:R-:W2:Y:S01]  /*0010*/  S2UR UR16, SR_CTAID.X ;  /* 0x00000000001079c3 */ /* 0x000ea20000002500 */
[----:B------:R-:W-:Y:S01]  /*0020*/  ULDC UR5, c[0x0][0x2c8] ;  /* 0x0000b20000057ab9 */ /* 0x000fe20000000800 */
[----:B-1----:R-:W-:Y:S01]  /*0030*/  IADD3 R1, R1, -0x30, RZ ;  /* 0xffffffd001017810 */ /* 0x002fe20007ffe0ff */
[----:B------:R-:W-:-:S04]  /*0040*/  UIADD3 UR5, UR5, 0x7f, URZ ;  /* 0x0000007f05057890 */ /* 0x000fc8000fffe03f */
[----:B------:R-:W-:-:S04]  /*0050*/  USHF.R.S32.HI UR4, URZ, 0x1f, UR5 ;  /* 0x0000001f3f047899 */ /* 0x000fc80008011405 */
[----:B------:R-:W-:-:S04]  /*0060*/  ULEA.HI UR4, UR4, UR5, URZ, 0x7 ;  /* 0x0000000504047291 */ /* 0x000fc8000f8f383f */
[----:B------:R-:W-:-:S04]  /*0070*/  USHF.R.S32.HI UR4, URZ, 0x7, UR4 ;  /* 0x000000073f047899 */ /* 0x000fc80008011404 */
[----:B--2---:R-:W-:-:S06]  /*0080*/  UISETP.GE.AND UP0, UPT, UR16, UR4, UPT ;  /* 0x000000041000728c */ /* 0x004fcc000bf06270 */
[----:B------:R-:W-:-:S13]  /*0090*/  PLOP3.LUT P0, PT, PT, PT, UP0, 0x80, 0x0 ;  /* 0x000000000000781c */ /* 0x000fda0003f0f008 */
[----:B------:R-:W-:Y:S05]  /*00a0*/  @P0 EXIT ;  /* 0x000000000000094d */ /* 0x000fea0003800000 */
[----:B------:R-:W1:Y:S01]  /*00b0*/  S2R R21, SR_TID.X ;  /* 0x0000000000157919 */ /* 0x000e620000002100 */
[----:B------:R-:W2:Y:S01]  /*00c0*/  S2UR UR5, SR_CgaCtaId ;  /* 0x00000000000579c3 */ /* 0x000ea20000008800 */
[----:B------:R-:W-:Y:S01]  /*00d0*/  UMOV UR4, 0x400 ;  /* 0x0000040000047882 */ /* 0x000fe20000000000 */
[----:B------:R-:W-:Y:S01]  /*00e0*/  IMAD.MOV.U32 R232, RZ, RZ, 0x20 ;  /* 0x00000020ffe87424 */ /* 0x000fe200078e00ff */
[----:B------:R-:W-:Y:S01]  /*00f0*/  ULDC.64 UR38, c[0x0][0x208] ;  /* 0x0000820000267ab9 */ /* 0x000fe20000000a00 */
[----:B------:R-:W-:Y:S01]  /*0100*/  IMAD.MOV.U32 R235, RZ, RZ, -0x10 ;  /* 0xfffffff0ffeb7424 */ /* 0x000fe200078e00ff */
[----:B------:R-:W-:Y:S01]  /*0110*/  UMOV UR21, 0xffffd000 ;  /* 0xffffd00000157882 */ /* 0x000fe20000000000 */
[----:B------:R-:W-:Y:S02]  /*0120*/  IMAD.MOV.U32 R230, RZ, RZ, -0x40 ;  /* 0xffffffc0ffe67424 */ /* 0x000fe400078e00ff */
[----:B------:R-:W3:Y:S08]  /*0130*/  S2UR UR14, SR_CTAID.Y ;  /* 0x00000000000e79c3 */ /* 0x000ef00000002600 */
[----:B------:R-:W4:Y:S08]  /*0140*/  S2UR UR15, SR_CTAID.Z ;  /* 0x00000000000f79c3 */ /* 0x000f300000002700 */
[----:B------:R-:W5:Y:S01]  /*0150*/  S2UR UR13, SR_CTAID.Z ;  /* 0x00000000000d79c3 */ /* 0x000f620000002700 */
[----:B--2---:R-:W-:-:S04]  /*0160*/  ULEA UR5, UR5, UR4, 0x18 ;  /* 0x0000000405057291 */ /* 0x004fc8000f8ec03f */
[----:B------:R-:W-:Y:S01]  /*0170*/  UIADD3 UR4, UR5, 0xf000, URZ ;  /* 0x0000f00005047890 */ /* 0x000fe2000fffe03f */
[----:B-1----:R-:W-:Y:S02]  /*0180*/  SHF.R.S32.HI R19, RZ, 0x1f, R21 ;  /* 0x0000001fff137819 */ /* 0x002fe40000011415 */
[----:B------:R-:W1:Y:S01]  /*0190*/  S2UR UR12, SR_CTAID.Y ;  /* 0x00000000000c79c3 */ /* 0x000e620000002600 */
[----:B------:R-:W-:Y:S01]  /*01a0*/  UIADD3 UR6, UR5, 0x9000, URZ ;  /* 0x0000900005067890 */ /* 0x000fe2000fffe03f */
[CC--:B------:R-:W-:Y:S01]  /*01b0*/  LEA.HI R2, R19.reuse, R21.reuse, RZ, 0x4 ;  /* 0x0000001513027211 */ /* 0x0c0fe200078f20ff */
[----:B---3--:R-:W-:Y:S01]  /*01c0*/  USHF.R.S32.HI UR20, URZ, 0x1f, UR14 ;  /* 0x0000001f3f147899 */ /* 0x008fe2000801140e */
[CC--:B------:R-:W-:Y:S01]  /*01d0*/  LEA.HI R18, R19.reuse, R21.reuse, RZ, 0x3 ;  /* 0x0000001513127211 */ /* 0x0c0fe200078f18ff */
[----:B------:R-:W-:Y:S01]  /*01e0*/  UIMAD.WIDE UR32, UR14, 0x80, URZ ;  /* 0x000000800e2078a5 */ /* 0x000fe2000f8e023f */
[----:B------:R-:W-:Y:S01]  /*01f0*/  SHF.R.S32.HI R3, RZ, 0x4, R2 ;  /* 0x00000004ff037819 */ /* 0x000fe20000011402 */
[----:B----4-:R-:W-:Y:S01]  /*0200*/  USHF.R.S32.HI UR19, URZ, 0x1f, UR15 ;  /* 0x0000001f3f137899 */ /* 0x010fe2000801140f */
[----:B------:R-:W-:-:S02]  /*0210*/  LEA.HI R9, R19, R21, RZ, 0x2 ;  /* 0x0000001513097211 */ /* 0x000fc400078f10ff */
[----:B------:R-:W-:Y:S02]  /*0220*/  LEA.HI R0, R2, R3, RZ, 0x1 ;  /* 0x0000000302007211 */ /* 0x000fe400078f08ff */
[----:B------:R-:W-:Y:S02]  /*0230*/  LOP3.LUT R4, R9, 0xfffffffc, RZ, 0xc0, !PT ;  /* 0xfffffffc09047812 */ /* 0x000fe400078ec0ff */
[----:B------:R-:W-:Y:S01]  /*0240*/  LOP3.LUT R0, R0, 0xfffffffe, RZ, 0xc0, !PT ;  /* 0xfffffffe00007812 */ /* 0x000fe200078ec0ff */
[----:B-----5:R-:W-:Y:S01]  /*0250*/  USHF.R.S32.HI UR18, URZ, 0x1f, UR13 ;  /* 0x0000001f3f127899 */ /* 0x020fe2000801140d */
[----:B------:R-:W-:Y:S01]  /*0260*/  LEA.HI R13, R19, R21, RZ, 0x5 ;  /* 0x00000015130d7211 */ /* 0x000fe200078f28ff */
[----:B------:R-:W-:Y:S01]  /*0270*/  IMAD.IADD R14, R21, 0x1, -R4 ;  /* 0x00000001150e7824 */ /* 0x000fe200078e0a04 */
[----:B------:R-:W-:Y:S01]  /*0280*/  SHF.R.S32.HI R17, RZ, 0x2, R9 ;  /* 0x00000002ff117819 */ /* 0x000fe20000011409 */
[----:B------:R-:W-:Y:S01]  /*0290*/  IMAD.IADD R16, R3, 0x1, -R0 ;  /* 0x0000000103107824 */ /* 0x000fe200078e0a00 */
[----:B------:R-:W-:Y:S01]  /*02a0*/  LOP3.LUT R0, R2, 0xfffffff0, RZ, 0xc0, !PT ;  /* 0xfffffff002007812 */ /* 0x000fe200078ec0ff */
[----:B------:R-:W-:Y:S01]  /*02b0*/  IMAD.SHL.U32 R10, R14, 0x8, RZ ;  /* 0x000000080e0a7824 */ /* 0x000fe200078e00ff */
[----:B------:R-:W-:Y:S01]  /*02c0*/  SHF.R.S32.HI R3, RZ, 0x3, R18 ;  /* 0x00000003ff037819 */ /* 0x000fe20000011412 */
[----:B-1----:R-:W-:Y:S01]  /*02d0*/  USHF.R.S32.HI UR17, URZ, 0x1f, UR12 ;  /* 0x0000001f3f117899 */ /* 0x002fe2000801140c */
[----:B------:R-:W-:Y:S01]  /*02e0*/  LOP3.LUT R2, R13, 0xffffffe0, RZ, 0xc0, !PT ;  /* 0xffffffe00d027812 */ /* 0x000fe200078ec0ff */
[----:B------:R-:W-:Y:S01]  /*02f0*/  IMAD.IADD R0, R21, 0x1, -R0 ;  /* 0x0000000115007824 */ /* 0x000fe200078e0a00 */
[----:B------:R1:W-:Y:S01]  /*0300*/  STL [R1+0x20], R10 ;  /* 0x0000200a01007387 */ /* 0x0003e20000100800 */
[----:B------:R-:W-:Y:S01]  /*0310*/  IMAD.SHL.U32 R3, R3, 0x40, RZ ;  /* 0x0000004003037824 */ /* 0x000fe200078e00ff */
[----:B------:R-:W-:Y:S01]  /*0320*/  SHF.R.S32.HI R24, RZ, 0x5, R13 ;  /* 0x00000005ff187819 */ /* 0x000fe2000001140d */
[----:B------:R-:W-:Y:S01]  /*0330*/  IMAD.IADD R2, R21, 0x1, -R2 ;  /* 0x0000000115027824 */ /* 0x000fe200078e0a02 */
[----:B------:R-:W-:-:S02]  /*0340*/  SHF.R.S32.HI R4, RZ, 0x1f, R0 ;  /* 0x0000001fff047819 */ /* 0x000fc40000011400 */
[----:B------:R-:W-:Y:S02]  /*0350*/  LOP3.LUT R3, R3, 0xc0, RZ, 0xc0, !PT ;  /* 0x000000c003037812 */ /* 0x000fe400078ec0ff */
[-C--:B------:R-:W-:Y:S02]  /*0360*/  LEA.HI R15, R4, R0.reuse, RZ, 0x3 ;  /* 0x00000000040f7211 */ /* 0x080fe400078f18ff */
[----:B------:R-:W-:Y:S02]  /*0370*/  SHF.R.U32.HI R7, RZ, 0x3, R3 ;  /* 0x00000003ff077819 */ /* 0x000fe40000011603 */
[----:B------:R-:W-:Y:S02]  /*0380*/  LOP3.LUT R5, R3, 0x18, R10, 0xf8, !PT ;  /* 0x0000001803057812 */ /* 0x000fe400078ef80a */
[----:B------:R-:W-:Y:S02]  /*0390*/  LEA.HI R6, R0, R0, RZ, 0x1 ;  /* 0x0000000000067211 */ /* 0x000fe400078f08ff */
[----:B------:R-:W-:-:S02]  /*03a0*/  SHF.R.S32.HI R8, RZ, 0x1f, R2 ;  /* 0x0000001fff087819 */ /* 0x000fc40000011402 */
[----:B------:R-:W-:Y:S02]  /*03b0*/  LOP3.LUT R3, R15, 0xfffffff8, RZ, 0xc0, !PT ;  /* 0xfffffff80f037812 */ /* 0x000fe400078ec0ff */
[----:B------:R-:W-:Y:S02]  /*03c0*/  LOP3.LUT R4, R6, 0x7fffffe, RZ, 0xc0, !PT ;  /* 0x07fffffe06047812 */ /* 0x000fe400078ec0ff */
[----:B------:R-:W-:Y:S01]  /*03d0*/  LEA.HI R23, R8, R2, RZ, 0x2 ;  /* 0x0000000208177211 */ /* 0x000fe200078f10ff */
[C---:B------:R-:W-:Y:S01]  /*03e0*/  IMAD.IADD R20, R0.reuse, 0x1, -R3 ;  /* 0x0000000100147824 */ /* 0x040fe200078e0a03 */
[----:B------:R-:W-:Y:S01]  /*03f0*/  LEA.HI R2, R19, R21, RZ, 0x6 ;  /* 0x0000001513027211 */ /* 0x000fe200078f30ff */
[----:B------:R-:W-:Y:S01]  /*0400*/  IMAD.IADD R22, R0, 0x1, -R4 ;  /* 0x0000000100167824 */ /* 0x000fe200078e0a04 */
[----:B------:R-:W-:Y:S02]  /*0410*/  LOP3.LUT R3, R18, 0xfffffff8, RZ, 0xc0, !PT ;  /* 0xfffffff812037812 */ /* 0x000fe400078ec0ff */
[----:B-1----:R-:W-:-:S02]  /*0420*/  SHF.R.S32.HI R10, RZ, 0x6, R2 ;  /* 0x00000006ff0a7819 */ /* 0x002fc40000011402 */
[----:B------:R-:W-:Y:S02]  /*0430*/  SHF.R.S32.HI R0, RZ, 0x1f, R9 ;  /* 0x0000001fff007819 */ /* 0x000fe40000011409 */
[-C--:B------:R-:W-:Y:S01]  /*0440*/  LEA.HI R2, R9, R17.reuse, RZ, 0x1 ;  /* 0x0000001109027211 */ /* 0x080fe200078f08ff */
[----:B------:R-:W-:Y:S01]  /*0450*/  IMAD.IADD R9, R21, 0x1, -R3 ;  /* 0x0000000115097824 */ /* 0x000fe200078e0a03 */
[----:B------:R-:W-:Y:S02]  /*0460*/  LEA.HI R0, R0, R17, RZ, 0x3 ;  /* 0x0000001100007211 */ /* 0x000fe400078f18ff */
[----:B------:R-:W-:Y:S02]  /*0470*/  LOP3.LUT R4, R2, 0x7fffffe, RZ, 0xc0, !PT ;  /* 0x07fffffe02047812 */ /* 0x000fe400078ec0ff */
[----:B------:R-:W-:Y:S02]  /*0480*/  LEA.HI R11, R9, R9, RZ, 0x1 ;  /* 0x00000009090b7211 */ /* 0x000fe400078f08ff */
[----:B------:R-:W-:-:S02]  /*0490*/  LOP3.LUT R0, R0, 0xfffffff8, RZ, 0xc0, !PT ;  /* 0xfffffff800007812 */ /* 0x000fc400078ec0ff */
[----:B------:R-:W-:Y:S02]  /*04a0*/  LOP3.LUT R2, R11, 0x3fffffe, RZ, 0xc0, !PT ;  /* 0x03fffffe0b027812 */ /* 0x000fe400078ec0ff */
[----:B------:R-:W-:Y:S01]  /*04b0*/  LOP3.LUT R12, R5, R7, RZ, 0x3c, !PT ;  /* 0x00000007050c7212 */ /* 0x000fe200078e3cff */
[----:B------:R-:W-:Y:S01]  /*04c0*/  IMAD.IADD R7, R17, 0x1, -R4 ;  /* 0x0000000111077824 */ /* 0x000fe200078e0a04 */
[----:B------:R-:W-:Y:S01]  /*04d0*/  SHF.R.S32.HI R8, RZ, 0x1, R6 ;  /* 0x00000001ff087819 */ /* 0x000fe20000011406 */
[----:B------:R-:W-:Y:S01]  /*04e0*/  IMAD.IADD R4, R9, 0x1, -R2 ;  /* 0x0000000109047824 */ /* 0x000fe200078e0a02 */
[----:B------:R-:W-:Y:S01]  /*04f0*/  SHF.R.S32.HI R3, RZ, 0x1f, R6 ;  /* 0x0000001fff037819 */ /* 0x000fe20000011406 */
[----:B------:R-:W-:Y:S02]  /*0500*/  IMAD.IADD R6, R17, 0x1, -R0 ;  /* 0x0000000111067824 */ /* 0x000fe400078e0a00 */
[----:B------:R-:W-:Y:S01]  /*0510*/  IMAD R0, R10, 0x4, R16 ;  /* 0x000000040a007824 */ /* 0x000fe200078e0210 */
[----:B------:R-:W-:Y:S01]  /*0520*/  LEA.HI R5, R3, R8, RZ, 0x2 ;  /* 0x0000000803057211 */ /* 0x000fe200078f10ff */
[----:B------:R-:W-:Y:S01]  /*0530*/  IMAD R2, R24, 0x8, R7 ;  /* 0x0000000818027824 */ /* 0x000fe200078e0207 */
[----:B------:R-:W-:Y:S01]  /*0540*/  LOP3.LUT R3, R6, 0x1, RZ, 0xc0, !PT ;  /* 0x0000000106037812 */ /* 0x000fe200078ec0ff */
[----:B------:R-:W-:Y:S01]  /*0550*/  IMAD R226, R0, 0x8, R4 ;  /* 0x0000000800e27824 */ /* 0x000fe200078e0204 */
[----:B------:R-:W-:Y:S01]  /*0560*/  LOP3.LUT R5, R5, 0xfffffffc, RZ, 0xc0, !PT ;  /* 0xfffffffc05057812 */ /* 0x000fe200078ec0ff */
[----:B------:R-:W-:Y:S01]  /*0570*/  IMAD.U32 R0, R2, 0x20, R12 ;  /* 0x0000002002007824 */ /* 0x000fe200078e000c */
[----:B------:R-:W-:Y:S01]  /*0580*/  ISETP.NE.U32.AND P5, PT, R3, 0x1, PT ;  /* 0x000000010300780c */ /* 0x000fe20003fa5070 */
[----:B------:R-:W-:Y:S01]  /*0590*/  IMAD.SHL.U32 R10, R10, 0x20, RZ ;  /* 0x000000200a0a7824 */ /* 0x000fe200078e00ff */
[----:B------:R-:W-:Y:S01]  /*05a0*/  LEA.HI R2, R19, R21, RZ, 0x7 ;  /* 0x0000001513027211 */ /* 0x000fe200078f38ff */
[----:B------:R-:W-:Y:S01]  /*05b0*/  IMAD.SHL.U32 R21, R21, 0x2, RZ ;  /* 0x0000000215157824 */ /* 0x000fe200078e00ff */
[----:B------:R-:W-:Y:S01]  /*05c0*/  LEA.HI R3, R13, R24, RZ, 0x1 ;  /* 0x000000180d037211 */ /* 0x000fe200078f08ff */
[----:B------:R1:W-:Y:S01]  /*05d0*/  STL [R1], R0 ;  /* 0x0000000001007387 */ /* 0x0003e20000100800 */
[----:B------:R-:W-:Y:S01]  /*05e0*/  IMAD.IADD R17, R8, 0x1, -R5 ;  /* 0x0000000108117824 */ /* 0x000fe200078e0a05 */
[----:B------:R-:W-:Y:S01]  /*05f0*/  LOP3.LUT P4, RZ, R6, 0x2, RZ, 0xc0, !PT ;  /* 0x0000000206ff7812 */ /* 0x000fe2000788c0ff */
[----:B------:R-:W-:Y:S01]  /*0600*/  IMAD.SHL.U32 R8, R14, 0x2, RZ ;  /* 0x000000020e087824 */ /* 0x000fe200078e00ff */
[----:B------:R-:W-:-:S02]  /*0610*/  LOP3.LUT R4, R10, 0x6, R21, 0xf8, !PT ;  /* 0x000000060a047812 */ /* 0x000fc400078ef815 */
[----:B------:R-:W-:-:S03]  /*0620*/  SEL R235, R235, 0x10, !P5 ;  /* 0x00000010ebeb7807 */ /* 0x000fc60006800000 */
[----:B------:R2:W-:Y:S01]  /*0630*/  STL [R1+0x18], R4 ;  /* 0x0000180401007387 */ /* 0x0005e20000100800 */
[----:B-1----:R-:W-:Y:S02]  /*0640*/  SHF.R.S32.HI R0, RZ, 0x1f, R13 ;  /* 0x0000001fff007819 */ /* 0x002fe4000001140d */
[----:B------:R-:W-:Y:S02]  /*0650*/  SHF.R.S32.HI R13, RZ, 0x7, R2 ;  /* 0x00000007ff0d7819 */ /* 0x000fe40000011402 */
[----:B------:R-:W-:Y:S01]  /*0660*/  LOP3.LUT R2, R3, 0xfffffffe, RZ, 0xc0, !PT ;  /* 0xfffffffe03027812 */ /* 0x000fe200078ec0ff */
[----:B------:R-:W-:Y:S01]  /*0670*/  IMAD.SHL.U32 R3, R9, 0x40, RZ ;  /* 0x0000004009037824 */ /* 0x000fe200078e00ff */
[----:B------:R-:W-:-:S03]  /*0680*/  LEA.HI R0, R0, R24, RZ, 0x2 ;  /* 0x0000001800007211 */ /* 0x000fc600078f10ff */
[----:B------:R-:W-:Y:S01]  /*0690*/  IMAD.IADD R14, R24, 0x1, -R2 ;  /* 0x00000001180e7824 */ /* 0x000fe200078e0a02 */
[----:B------:R-:W-:Y:S02]  /*06a0*/  LOP3.LUT R0, R0, 0xfffffffc, RZ, 0xc0, !PT ;  /* 0xfffffffc00007812 */ /* 0x000fe400078ec0ff */
[----:B------:R-:W-:Y:S02]  /*06b0*/  SHF.R.S32.HI R2, RZ, 0x1, R11 ;  /* 0x00000001ff027819 */ /* 0x000fe4000001140b */
[----:B------:R-:W-:Y:S01]  /*06c0*/  LEA.HI R11, R6, R6, RZ, 0x1 ;  /* 0x00000006060b7211 */ /* 0x000fe200078f08ff */
[----:B------:R-:W-:Y:S01]  /*06d0*/  IMAD.IADD R0, R24, 0x1, -R0 ;  /* 0x0000000118007824 */ /* 0x000fe200078e0a00 */
[----:B------:R-:W-:Y:S01]  /*06e0*/  LOP3.LUT R7, R3, 0x1c0, RZ, 0xc0, !PT ;  /* 0x000001c003077812 */ /* 0x000fe200078ec0ff */
[----:B------:R-:W-:Y:S01]  /*06f0*/  IMAD.SHL.U32 R5, R2, 0x40, RZ ;  /* 0x0000004002057824 */ /* 0x000fe200078e00ff */
[----:B--2---:R-:W-:Y:S01]  /*0700*/  LOP3.LUT R4, R11, 0x3fffffe, RZ, 0xc0, !PT ;  /* 0x03fffffe0b047812 */ /* 0x004fe200078ec0ff */
[----:B------:R-:W-:Y:S01]  /*0710*/  IMAD R12, R0, 0x200, R8 ;  /* 0x00000200000c7824 */ /* 0x000fe200078e0208 */
[----:B------:R-:W-:-:S02]  /*0720*/  SHF.R.S32.HI R3, RZ, 0x3, R15 ;  /* 0x00000003ff037819 */ /* 0x000fc4000001140f */
[----:B------:R-:W-:Y:S01]  /*0730*/  LOP3.LUT P6, RZ, R2, 0x2, RZ, 0xc0, !PT ;  /* 0x0000000202ff7812 */ /* 0x000fe200078cc0ff */
[----:B------:R-:W-:Y:S02]  /*0740*/  IMAD.SHL.U32 R2, R0, 0x10, RZ ;  /* 0x0000001000027824 */ /* 0x000fe400078e00ff */
[----:B------:R-:W-:Y:S01]  /*0750*/  IMAD.IADD R15, R6, 0x1, -R4 ;  /* 0x00000001060f7824 */ /* 0x000fe200078e0a04 */
[----:B------:R-:W-:Y:S01]  /*0760*/  R2P PR, R20, 0x6 ;  /* 0x0000000614007804 */ /* 0x000fe20000000000 */
[----:B------:R-:W-:Y:S01]  /*0770*/  IMAD.SHL.U32 R4, R6, 0x40, RZ ;  /* 0x0000004006047824 */ /* 0x000fe200078e00ff */
[----:B------:R-:W-:Y:S01]  /*0780*/  SHF.R.U32.HI R6, RZ, 0x3, R7 ;  /* 0x00000003ff067819 */ /* 0x000fe20000011607 */
[----:B------:R-:W-:Y:S01]  /*0790*/  IMAD R22, R3, 0x8, R22 ;  /* 0x0000000803167824 */ /* 0x000fe200078e0216 */
[----:B------:R-:W-:Y:S01]  /*07a0*/  SEL R227, R232, 0xffffffe0, !P6 ;  /* 0xffffffe0e8e37807 */ /* 0x000fe20007000000 */
[----:B------:R-:W-:Y:S01]  /*07b0*/  IMAD R19, R0, 0x2, R3 ;  /* 0x0000000200137824 */ /* 0x000fe200078e0203 */
[----:B------:R-:W-:Y:S01]  /*07c0*/  LOP3.LUT R3, R7, 0x30, R2, 0xf8, !PT ;  /* 0x0000003007037812 */ /* 0x000fe200078ef802 */
[----:B------:R-:W-:Y:S01]  /*07d0*/  IMAD R12, R15, 0x20, R12 ;  /* 0x000000200f0c7824 */ /* 0x000fe200078e020c */
[----:B------:R-:W-:-:S02]  /*07e0*/  LOP3.LUT R2, R5, 0xc0, RZ, 0xc0, !PT ;  /* 0x000000c005027812 */ /* 0x000fc400078ec0ff */
[----:B------:R-:W-:Y:S02]  /*07f0*/  LOP3.LUT R0, R4, 0x1c0, RZ, 0xc0, !PT ;  /* 0x000001c004007812 */ /* 0x000fe400078ec0ff */
[--C-:B------:R-:W-:Y:S02]  /*0800*/  LOP3.LUT R9, R3, 0x8, R18.reuse, 0xf8, !PT ;  /* 0x0000000803097812 */ /* 0x100fe400078ef812 */
[----:B------:R-:W-:Y:S02]  /*0810*/  LOP3.LUT R5, R2, 0x8, R18, 0xf8, !PT ;  /* 0x0000000802057812 */ /* 0x000fe400078ef812 */
[----:B------:R-:W-:Y:S02]  /*0820*/  SHF.R.U32.HI R4, RZ, 0x3, R2 ;  /* 0x00000003ff047819 */ /* 0x000fe40000011602 */
[----:B------:R-:W-:Y:S02]  /*0830*/  LOP3.LUT R3, R0, 0x20, R10, 0xf8, !PT ;  /* 0x0000002000037812 */ /* 0x000fe400078ef80a */
[----:B------:R-:W-:Y:S01]  /*0840*/  SHF.R.U32.HI R2, RZ, 0x3, R0 ;  /* 0x00000003ff027819 */ /* 0x000fe20000011600 */
[----:B------:R-:W-:Y:S01]  /*0850*/  IMAD R0, R13, 0x1000, R8 ;  /* 0x000010000d007824 */ /* 0x000fe200078e0208 */
[----:B------:R-:W-:-:S02]  /*0860*/  LOP3.LUT R4, R5, R4, RZ, 0x3c, !PT ;  /* 0x0000000405047212 */ /* 0x000fc400078e3cff */
[----:B------:R-:W-:Y:S01]  /*0870*/  LOP3.LUT R2, R3, R2, RZ, 0x3c, !PT ;  /* 0x0000000203027212 */ /* 0x000fe200078e3cff */
[----:B------:R-:W-:Y:S01]  /*0880*/  IMAD R0, R14, 0x400, R0 ;  /* 0x000004000e007824 */ /* 0x000fe200078e0200 */
[----:B------:R-:W-:Y:S01]  /*0890*/  LOP3.LUT R5, R9, R6, RZ, 0x3c, !PT ;  /* 0x0000000609057212 */ /* 0x000fe200078e3cff */
[----:B------:R-:W-:Y:S01]  /*08a0*/  IMAD.SHL.U32 R3, R20, 0x40, RZ ;  /* 0x0000004014037824 */ /* 0x000fe200078e00ff */
[----:B------:R-:W-:Y:S01]  /*08b0*/  SEL R229, R232, 0xffffffe0, !P1 ;  /* 0xffffffe0e8e57807 */ /* 0x000fe20004800000 */
[----:B------:R-:W-:Y:S01]  /*08c0*/  IMAD.IADD R240, R2, 0x1, R0 ;  /* 0x0000000102f07824 */ /* 0x000fe200078e0200 */
[----:B------:R-:W-:Y:S01]  /*08d0*/  SEL R230, R230, 0x40, P2 ;  /* 0x00000040e6e67807 */ /* 0x000fe20001000000 */
[----:B------:R-:W-:Y:S01]  /*08e0*/  IMAD.SHL.U32 R2, R17, 0x40, RZ ;  /* 0x0000004011027824 */ /* 0x000fe200078e00ff */
[----:B------:R-:W-:Y:S01]  /*08f0*/  LOP3.LUT R3, R3, 0x1c0, RZ, 0xc0, !PT ;  /* 0x000001c003037812 */ /* 0x000fe200078ec0ff */
[----:B------:R-:W-:Y:S01]  /*0900*/  IMAD.SHL.U32 R0, R13, 0x8, RZ ;  /* 0x000000080d007824 */ /* 0x000fe200078e00ff */
[----:B------:R-:W-:Y:S01]  /*0910*/  LEA R240, R240, UR5, 0x1 ;  /* 0x00000005f0f07c11 */ /* 0x000fe2000f8e08ff */
[----:B------:R-:W-:Y:S01]  /*0920*/  IMAD.U32 R226, R226, 0x20, R4 ;  /* 0x00000020e2e27824 */ /* 0x000fe200078e0004 */
[----:B------:R-:W-:Y:S01]  /*0930*/  LOP3.LUT R2, R2, 0xc0, RZ, 0xc0, !PT ;  /* 0x000000c002027812 */ /* 0x000fe200078ec0ff */
[----:B------:R-:W-:Y:S01]  /*0940*/  IMAD.SHL.U32 R4, R16, 0x8, RZ ;  /* 0x0000000810047824 */ /* 0x000fe200078e00ff */
[----:B------:R-:W-:Y:S01]  /*0950*/  LOP3.LUT R7, R0, 0x8, RZ, 0xc0, !PT ;  /* 0x0000000800077812 */ /* 0x000fe200078ec0ff */
[C---:B------:R-:W-:Y:S01]  /*0960*/  IMAD.SHL.U32 R9, R16.reuse, 0x10, RZ ;  /* 0x0000001010097824 */ /* 0x040fe200078e00ff */
[----:B------:R-:W-:Y:S01]  /*0970*/  SHF.R.S32.HI R0, RZ, 0x1, R11 ;  /* 0x00000001ff007819 */ /* 0x000fe2000001140b */
[----:B------:R-:W-:Y:S01]  /*0980*/  IMAD R5, R16, 0x200, R5 ;  /* 0x0000020010057824 */ /* 0x000fe200078e0205 */
[----:B------:R-:W-:Y:S01]  /*0990*/  LOP3.LUT R4, R4, 0x8, RZ, 0xc0, !PT ;  /* 0x0000000804047812 */ /* 0x000fe200078ec0ff */
[C---:B------:R-:W-:Y:S01]  /*09a0*/  VIADD R239, R240.reuse, 0x20 ;  /* 0x00000020f0ef7836 */ /* 0x040fe20000000000 */
[----:B------:R-:W-:Y:S01]  /*09b0*/  SHF.R.U32.HI R228, RZ, 0x3, R3 ;  /* 0x00000003ffe47819 */ /* 0x000fe20000011603 */
[C---:B------:R-:W-:Y:S01]  /*09c0*/  @P4 VIADD R239, R240.reuse, 0xffffffe0 ;  /* 0xffffffe0f0ef4836 */ /* 0x040fe20000000000 */
[----:B------:R-:W-:Y:S01]  /*09d0*/  SHF.R.U32.HI R6, RZ, 0x3, R2 ;  /* 0x00000003ff067819 */ /* 0x000fe20000011602 */
[----:B------:R-:W-:Y:S01]  /*09e0*/  IMAD.IADD R238, R240, 0x1, R235 ;  /* 0x00000001f0ee7824 */ /* 0x000fe200078e02eb */
[----:B------:R-:W-:Y:S01]  /*09f0*/  LOP3.LUT R9, R7, 0x10, R9, 0xf8, !PT ;  /* 0x0000001007097812 */ /* 0x000fe200078ef809 */
[----:B------:R-:W-:Y:S01]  /*0a00*/  IMAD.IADD R235, R235, 0x1, R239 ;  /* 0x00000001ebeb7824 */ /* 0x000fe200078e02ef */
[C---:B------:R-:W-:Y:S01]  /*0a10*/  LOP3.LUT P3, RZ, R0.reuse, 0x2, RZ, 0xc0, !PT ;  /* 0x0000000200ff7812 */ /* 0x040fe2000786c0ff */
[----:B------:R-:W-:Y:S01]  /*0a20*/  IMAD.SHL.U32 R0, R0, 0x40, RZ ;  /* 0x0000004000007824 */ /* 0x000fe200078e00ff */
[----:B------:R-:W-:-:S02]  /*0a30*/  LOP3.LUT R228, R228, R3, R4, 0x1e, !PT ;  /* 0x00000003e4e47212 */ /* 0x000fc400078e1e04 */
[C---:B------:R-:W-:Y:S02]  /*0a40*/  LOP3.LUT R3, R6.reuse, R2, R4, 0x1e, !PT ;  /* 0x0000000206037212 */ /* 0x040fe400078e1e04 */
[----:B------:R-:W-:Y:S01]  /*0a50*/  LOP3.LUT R2, R6, R9, R2, 0x1e, !PT ;  /* 0x0000000906027212 */ /* 0x000fe200078e1e02 */
[----:B------:R-:W-:Y:S01]  /*0a60*/  IMAD.U32 R228, R19, 0x200, R228 ;  /* 0x0000020013e47824 */ /* 0x000fe200078e00e4 */
[----:B------:R-:W1:Y:S01]  /*0a70*/  LDC R6, c[0x0][0x2c4] ;  /* 0x0000b100ff067b82 */ /* 0x000e620000000800 */
[----:B------:R-:W-:Y:S02]  /*0a80*/  LOP3.LUT R0, R0, 0xc0, RZ, 0xc0, !PT ;  /* 0x000000c000007812 */ /* 0x000fe400078ec0ff */
[----:B------:R-:W-:Y:S02]  /*0a90*/  SHF.R.S32.HI R4, RZ, 0x2, R23 ;  /* 0x00000002ff047819 */ /* 0x000fe40000011417 */
[----:B------:R-:W-:Y:S02]  /*0aa0*/  SHF.R.U32.HI R8, RZ, 0x3, R0 ;  /* 0x00000003ff087819 */ /* 0x000fe40000011600 */
[----:B------:R-:W-:Y:S01]  /*0ab0*/  LEA R228, R228, UR4, 0x1 ;  /* 0x00000004e4e47c11 */ /* 0x000fe2000f8e08ff */
[----:B------:R-:W-:Y:S01]  /*0ac0*/  IMAD R21, R14, 0x10, R4 ;  /* 0x000000100e157824 */ /* 0x000fe200078e0204 */
[----:B------:R-:W-:Y:S01]  /*0ad0*/  LOP3.LUT R8, R8, R0, R7, 0x1e, !PT ;  /* 0x0000000008087212 */ /* 0x000fe200078e1e07 */
[----:B------:R-:W-:Y:S01]  /*0ae0*/  IMAD.SHL.U32 R0, R22, 0x20, RZ ;  /* 0x0000002016007824 */ /* 0x000fe200078e00ff */
[----:B------:R-:W-:Y:S01]  /*0af0*/  LEA R226, R226, UR5, 0x1 ;  /* 0x00000005e2e27c11 */ /* 0x000fe2000f8e08ff */
[----:B------:R-:W-:Y:S01]  /*0b00*/  IMAD.IADD R229, R228, 0x1, R229 ;  /* 0x00000001e4e57824 */ /* 0x000fe200078e02e5 */
[----:B------:R-:W-:Y:S01]  /*0b10*/  STL [R1+0x28], R21 ;  /* 0x0000281501007387 */ /* 0x000fe20000100800 */
[----:B------:R-:W-:Y:S01]  /*0b20*/  IMAD R4, R14, 0x200, R0 ;  /* 0x000002000e047824 */ /* 0x000fe200078e0200 */
[----:B------:R-:W-:Y:S01]  /*0b30*/  LOP3.LUT P0, RZ, R17, 0x2, RZ, 0xc0, !PT ;  /* 0x0000000211ff7812 */ /* 0x000fe2000780c0ff */
[----:B------:R-:W-:-:S02]  /*0b40*/  IMAD.IADD R233, R0, 0x1, R2 ;  /* 0x0000000100e97824 */ /* 0x000fc400078e0202 */
[C---:B------:R-:W-:Y:S01]  /*0b50*/  VIADD R0, R21.reuse, 0xffffffc0 ;  /* 0xffffffc015007836 */ /* 0x040fe20000000000 */
[----:B------:R-:W-:Y:S01]  /*0b60*/  SEL R232, R232, 0xffffffe0, !P0 ;  /* 0xffffffe0e8e87807 */ /* 0x000fe20004000000 */
[----:B------:R-:W-:Y:S02]  /*0b70*/  IMAD.IADD R234, R4, 0x1, R3 ;  /* 0x0000000104ea7824 */ /* 0x000fe400078e0203 */
[----:B------:R-:W-:Y:S01]  /*0b80*/  IMAD.IADD R8, R8, 0x1, R12 ;  /* 0x0000000108087824 */ /* 0x000fe200078e020c */
[----:B------:R-:W-:Y:S01]  /*0b90*/  SHF.R.S32.HI R2, RZ, 0x1f, R0 ;  /* 0x0000001fff027819 */ /* 0x000fe20000011400 */
[----:B------:R-:W-:Y:S01]  /*0ba0*/  IMAD.IADD R231, R228, 0x1, R230 ;  /* 0x00000001e4e77824 */ /* 0x000fe200078e02e6 */
[----:B-1----:R-:W-:Y:S01]  /*0bb0*/  IADD3 R3, R21, 0x1, -R6 ;  /* 0x0000000115037810 */ /* 0x002fe20007ffe806 */
[----:B------:R-:W-:Y:S01]  /*0bc0*/  IMAD.IADD R227, R227, 0x1, R226 ;  /* 0x00000001e3e37824 */ /* 0x000fe200078e02e2 */
[C---:B------:R-:W-:Y:S01]  /*0bd0*/  SHF.L.U64.HI R2, R0.reuse, 0x2, R2 ;  /* 0x0000000200027819 */ /* 0x040fe20000010202 */
[----:B------:R-:W-:Y:S01]  /*0be0*/  IMAD.SHL.U32 R0, R0, 0x4, RZ ;  /* 0x0000000400007824 */ /* 0x000fe200078e00ff */
[----:B------:R-:W-:Y:S01]  /*0bf0*/  LEA R251, R8, UR6, 0x1 ;  /* 0x0000000608fb7c11 */ /* 0x000fe2000f8e08ff */
[----:B------:R1:W-:Y:S01]  /*0c00*/  STL [R1+0x14], R3 ;  /* 0x0000140301007387 */ /* 0x0003e20000100800 */
[----:B------:R-:W-:-:S03]  /*0c10*/  IMAD.IADD R230, R229, 0x1, R230 ;  /* 0x00000001e5e67824 */ /* 0x000fc600078e02e6 */
[----:B------:R2:W-:Y:S01]  /*0c20*/  STL [R1+0x10], R2 ;  /* 0x0000100201007387 */ /* 0x0005e20000100800 */
[C---:B------:R-:W-:Y:S02]  /*0c30*/  VIADD R252, R251.reuse, 0x20 ;  /* 0x00000020fbfc7836 */ /* 0x040fe40000000000 */
[----:B------:R-:W-:Y:S01]  /*0c40*/  @P3 VIADD R252, R251, 0xffffffe0 ;  /* 0xffffffe0fbfc3836 */ /* 0x000fe20000000000 */
[----:B------:R2:W-:Y:S01]  /*0c50*/  STL [R1+0xc], R0 ;  /* 0x00000c0001007387 */ /* 0x0005e20000100800 */
[----:B-1----:R-:W-:-:S07]  /*0c60*/  LEA R3, R5, UR5, 0x1 ;  /* 0x0000000505037c11 */ /* 0x002fce000f8e08ff */
.L_x_51:
[----:B------:R-:W-:Y:S02]  /*0c70*/  ULDC.64 UR6, c[0x0][0x308] ;  /* 0x0000c20000067ab9 */ /* 0x000fe40000000a00 */
[----:B------:R-:W-:-:S04]  /*0c80*/  UISETP.NE.U32.AND UP1, UPT, UR6, URZ, UPT ;  /* 0x0000003f0600728c */ /* 0x000fc8000bf25070 */
[----:B------:R-:W-:-:S03]  /*0c90*/  UISETP.NE.AND.EX UP1, UPT, UR7, URZ, UPT, UP1 ;  /* 0x0000003f0700728c */ /* 0x000fc6000bf25310 */
[----:B------:R-:W-:Y:S02]  /*0ca0*/  ULDC.64 UR6, c[0x0][0x300] ;  /* 0x0000c00000067ab9 */ /* 0x000fe40000000a00 */
[----:B------:R-:W-:Y:S02]  /*0cb0*/  ISETP.NE.U32.AND P1, PT, RZ, UR6, PT ;  /* 0x00000006ff007c0c */ /* 0x000fe4000bf25070 */
[----:B------:R-:W-:Y:S02]  /*0cc0*/  PLOP3.LUT P0, PT, PT, PT, UP1, 0x80, 0x0 ;  /* 0x000000000000781c */ /* 0x000fe40003f0f018 */
[----:B------:R-:W-:Y:S02]  /*0cd0*/  ISETP.NE.AND.EX P1, PT, RZ, UR7, PT, P1 ;  /* 0x00000007ff007c0c */ /* 0x000fe4000bf25310 */
[----:B------:R-:W-:-:S09]  /*0ce0*/  @UP1 ULDC.64 UR6, c[0x0][0x308] ;  /* 0x0000c20000061ab9 */ /* 0x000fd20000000a00 */
[----:B--2---:R-:W1:Y:S02]  /*0cf0*/  @P0 S2R R0, SR_CTAID.Y ;  /* 0x0000000000000919 */ /* 0x004e640000002600 */
[----:B------:R-:W2:Y:S01]  /*0d00*/  @P1 LDC.64 R6, c[0x0][0x300] ;  /* 0x0000c000ff061b82 */ /* 0x000ea20000000a00 */
[----:B------:R-:W2:Y:S01]  /*0d10*/  @P1 S2R R2, SR_CTAID.Y ;  /* 0x0000000000021919 */ /* 0x000ea20000002600 */
[----:B-1----:R-:W-:Y:S01]  /*0d20*/  @P0 R2UR UR4, R0 ;  /* 0x00000000000402ca */ /* 0x002fe200000e0000 */
[----:B--2---:R-:W-:-:S06]  /*0d30*/  @P1 IMAD.WIDE R6, R2, 0x4, R6 ;  /* 0x0000000402061825 */ /* 0x004fcc00078e0206 */
[----:B------:R-:W2:Y:S06]  /*0d40*/  @P1 LDG.E R6, desc[UR38][R6.64] ;  /* 0x0000002606061981 */ /* 0x000eac000c1e1900 */
[----:B------:R-:W-:-:S06]  /*0d50*/  @UP1 UIMAD.WIDE UR6, UR4, 0x4, UR6 ;  /* 0x00000004040618a5 */ /* 0x000fcc000f8e0206 */
[----:B------:R-:W-:Y:S02]  /*0d60*/  IMAD.U32 R4, RZ, RZ, UR6 ;  /* 0x00000006ff047e24 */ /* 0x000fe4000f8e00ff */
[----:B------:R-:W-:Y:S01]  /*0d70*/  IMAD.U32 R5, RZ, RZ, UR7 ;  /* 0x00000007ff057e24 */ /* 0x000fe2000f8e00ff */
[----:B------:R-:W-:Y:S01]  /*0d80*/  UMOV UR37, URZ ;  /* 0x0000003f00257c82 */ /* 0x000fe20008000000 */
[----:B------:R-:W-:-:S03]  /*0d90*/  @!UP1 ULDC.64 UR6, c[0x0][0x318] ;  /* 0x0000c60000069ab9 */ /* 0x000fc60000000a00 */
[----:B------:R-:W3:Y:S01]  /*0da0*/  @P0 LDG.E R0, desc[UR38][R4.64] ;  /* 0x0000002604000981 */ /* 0x000ee2000c1e1900 */
[----:B------:R-:W-:-:S04]  /*0db0*/  @!UP1 UISETP.NE.U32.AND UP0, UPT, UR6, URZ, UPT ;  /* 0x0000003f0600928c */ /* 0x000fc8000bf05070 */
[----:B------:R-:W-:-:S03]  /*0dc0*/  @!UP1 UISETP.NE.AND.EX UP0, UPT, UR7, URZ, UPT, UP0 ;  /* 0x0000003f0700928c */ /* 0x000fc6000bf05300 */
[----:B------:R-:W-:Y:S02]  /*0dd0*/  @!UP1 ULDC.64 UR6, c[0x0][0x2c8] ;  /* 0x0000b20000069ab9 */ /* 0x000fe40000000a00 */
[----:B------:R-:W-:Y:S02]  /*0de0*/  @!UP1 USEL UR7, UR7, URZ, UP0 ;  /* 0x0000003f07079287 */ /* 0x000fe40008000000 */
[----:B------:R-:W-:Y:S01]  /*0df0*/  USHF.L.U32 UR34, UR16, 0x7, URZ ;  /* 0x0000000710227899 */ /* 0x000fe2000800063f */
[----:B--2---:R-:W-:Y:S02]  /*0e00*/  @P1 R2UR UR37, R6 ;  /* 0x00000000062512ca */ /* 0x004fe400000e0000 */
[----:B---3--:R-:W-:-:S13]  /*0e10*/  @P0 R2UR UR35, R0 ;  /* 0x00000000002302ca */ /* 0x008fda00000e0000 */
[----:B------:R-:W-:Y:S02]  /*0e20*/  @UP1 UIADD3 UR35, UR35, -UR37, URZ ;  /* 0x8000002523231290 */ /* 0x000fe4000fffe03f */
[----:B------:R-:W-:-:S04]  /*0e30*/  @!UP1 UIADD3 UR35, UR7, UR6, -UR37 ;  /* 0x0000000607239290 */ /* 0x000fc8000fffe825 */
[----:B------:R-:W-:-:S06]  /*0e40*/  UISETP.GE.AND UP0, UPT, UR34, UR35, UPT ;  /* 0x000000232200728c */ /* 0x000fcc000bf06270 */
[----:B------:R-:W-:-:S13]  /*0e50*/  PLOP3.LUT P0, PT, PT, PT, UP0, 0x80, 0x0 ;  /* 0x000000000000781c */ /* 0x000fda0003f0f008 */
[----:B-----5:R-:W-:Y:S05]  /*0e60*/  @P0 BRA `(.L_x_43) ;  /* 0x0000005800640947 */ /* 0x020fea0003800000 */
[----:B------:R-:W1:Y:S01]  /*0e70*/  LDC R9, c[0x0][0x278] ;  /* 0x00009e00ff097b82 */ /* 0x000e620000000800 */
[----:B------:R-:W2:Y:S01]  /*0e80*/  S2R R2, SR_CTAID.Z ;  /* 0x0000000000027919 */ /* 0x000ea20000002700 */
[----:B------:R-:W-:Y:S01]  /*0e90*/  ULDC.64 UR6, c[0x0][0x2f0] ;  /* 0x0000bc0000067ab9 */ /* 0x000fe20000000a00 */
[----:B------:R-:W-:Y:S01]  /*0ea0*/  ULDC UR4, c[0x0][0x2c4] ;  /* 0x0000b10000047ab9 */ /* 0x000fe20000000800 */
[----:B------:R-:W-:Y:S01]  /*0eb0*/  UISETP.NE.U32.AND UP1, UPT, UR6, URZ, UPT ;  /* 0x0000003f0600728c */ /* 0x000fe2000bf25070 */
[----:B------:R-:W3:Y:S01]  /*0ec0*/  S2R R10, SR_CTAID.X ;  /* 0x00000000000a7919 */ /* 0x000ee20000002500 */
[----:B------:R-:W-:Y:S02]  /*0ed0*/  UIADD3 UR10, UR4, 0x3f, URZ ;  /* 0x0000003f040a7890 */ /* 0x000fe4000fffe03f */
[----:B------:R-:W3:Y:S01]  /*0ee0*/  LDC.64 R6, c[0x0][0x488] ;  /* 0x00012200ff067b82 */ /* 0x000ee20000000a00 */
[----:B------:R-:W-:Y:S01]  /*0ef0*/  ULDC.U8 UR6, c[0x0][0x3d8] ;  /* 0x0000f60000067ab9 */ /* 0x000fe20000000000 */
[----:B------:R-:W-:-:S02]  /*0f00*/  USHF.R.S32.HI UR31, URZ, 0x1f, UR10 ;  /* 0x0000001f3f1f7899 */ /* 0x000fc4000801140a */
[----:B------:R-:W-:Y:S02]  /*0f10*/  UISETP.NE.AND UP0, UPT, UR6, URZ, UPT ;  /* 0x0000003f0600728c */ /* 0x000fe4000bf05270 */
[----:B------:R-:W-:Y:S01]  /*0f20*/  ULEA.HI UR31, UR31, UR10, URZ, 0x6 ;  /* 0x0000000a1f1f7291 */ /* 0x000fe2000f8f303f */
[----:B------:R-:W-:Y:S01]  /*0f30*/  ULDC UR24, c[0x0][0x270] ;  /* 0x00009c0000187ab9 */ /* 0x000fe20000000800 */
[----:B------:R-:W-:Y:S02]  /*0f40*/  ULDC UR23, c[0x0][0x2dc] ;  /* 0x0000b70000177ab9 */ /* 0x000fe40000000800 */
[----:B------:R-:W-:Y:S02]  /*0f50*/  ULOP3.LUT UR40, UR31, 0xffffffc0, URZ, 0xc0, !UPT ;  /* 0xffffffc01f287892 */ /* 0x000fe4000f8ec03f */
[----:B------:R-:W-:Y:S02]  /*0f60*/  UISETP.NE.AND.EX UP1, UPT, UR7, URZ, UPT, UP1 ;  /* 0x0000003f0700728c */ /* 0x000fe4000bf25310 */
[----:B------:R-:W-:Y:S01]  /*0f70*/  UIMAD UR30, UR15, UR23, URZ ;  /* 0x000000170f1e72a4 */ /* 0x000fe2000f8e023f */
[----:B-1----:R-:W-:Y:S01]  /*0f80*/  IABS R8, R9 ;  /* 0x0000000900087213 */ /* 0x002fe20000000000 */
[----:B------:R-:W-:Y:S01]  /*0f90*/  @UP0 UIMAD UR9, UR14, UR4, URZ ;  /* 0x000000040e0902a4 */ /* 0x000fe2000f8e023f */
[----:B------:R-:W-:Y:S01]  /*0fa0*/  ISETP.NE.AND P2, PT, R9, RZ, PT ;  /* 0x000000ff0900720c */ /* 0x000fe20003f45270 */
[----:B------:R-:W-:Y:S01]  /*0fb0*/  @!UP0 UIMAD UR6, UR14, UR24, UR15 ;  /* 0x000000180e0682a4 */ /* 0x000fe2000f8e020f */
[----:B------:R-:W1:Y:S01]  /*0fc0*/  I2F.RP R4, R8 ;  /* 0x0000000800047306 */ /* 0x000e620000209400 */
[----:B------:R-:W-:Y:S01]  /*0fd0*/  UIADD3 UR40, UR40, -0x40, URZ ;  /* 0xffffffc028287890 */ /* 0x000fe2000fffe03f */
[----:B------:R-:W-:Y:S01]  /*0fe0*/  ULDC.U8 UR7, c[0x0][0x480] ;  /* 0x0001200000077ab9 */ /* 0x000fe20000000000 */
[----:B------:R-:W-:Y:S01]  /*0ff0*/  @UP0 ULDC UR42, c[0x0][0x2e4] ;  /* 0x0000b900002a0ab9 */ /* 0x000fe20000000800 */
[----:B--2---:R-:W-:Y:S01]  /*1000*/  IABS R2, R2 ;  /* 0x0000000200027213 */ /* 0x004fe20000000000 */
[----:B------:R-:W-:-:S02]  /*1010*/  @UP0 UIMAD UR42, UR15, UR42, UR9 ;  /* 0x0000002a0f2a02a4 */ /* 0x000fc4000f8e0209 */
[----:B------:R-:W-:Y:S02]  /*1020*/  USHF.R.S32.HI UR8, URZ, 0x1f, UR37 ;  /* 0x0000001f3f087899 */ /* 0x000fe40008011425 */
[----:B------:R-:W-:Y:S02]  /*1030*/  USHF.R.S32.HI UR36, URZ, 0x1f, UR34 ;  /* 0x0000001f3f247899 */ /* 0x000fe40008011422 */
[----:B------:R-:W-:Y:S02]  /*1040*/  USHF.R.S32.HI UR28, URZ, 0x1f, UR24 ;  /* 0x0000001f3f1c7899 */ /* 0x000fe40008011418 */
[----:B------:R-:W-:Y:S01]  /*1050*/  USHF.R.S32.HI UR27, URZ, 0x1f, UR30 ;  /* 0x0000001f3f1b7899 */ /* 0x000fe2000801141e */
[----:B-1----:R-:W1:Y:S01]  /*1060*/  MUFU.RCP R4, R4 ;  /* 0x0000000400047308 */ /* 0x002e620000001000 */
[----:B------:R-:W-:Y:S02]  /*1070*/  USEL UR26, UR32, URZ, UP1 ;  /* 0x0000003f201a7287 */ /* 0x000fe40008800000 */
[----:B------:R-:W-:-:S02]  /*1080*/  USEL UR25, UR33, URZ, UP1 ;  /* 0x0000003f21197287 */ /* 0x000fc40008800000 */
[----:B------:R-:W-:Y:S02]  /*1090*/  USHF.R.S32.HI UR31, URZ, 0x6, UR31 ;  /* 0x000000063f1f7899 */ /* 0x000fe4000801141f */
[----:B------:R-:W-:Y:S02]  /*10a0*/  @!UP0 UIMAD UR42, UR6, UR4, URZ ;  /* 0x00000004062a82a4 */ /* 0x000fe4000f8e023f */
[----:B------:R-:W-:Y:S01]  /*10b0*/  USHF.R.S32.HI UR41, URZ, 0x1f, UR40 ;  /* 0x0000001f3f297899 */ /* 0x000fe20008011428 */
[----:B-1----:R-:W-:-:S04]  /*10c0*/  VIADD R4, R4, 0xffffffe ;  /* 0x0ffffffe04047836 */ /* 0x002fc80000000000 */
[----:B------:R-:W1:Y:S02]  /*10d0*/  F2I.FTZ.U32.TRUNC.NTZ R5, R4 ;  /* 0x0000000400057305 */ /* 0x000e64000021f000 */
[----:B-1----:R-:W-:Y:S02]  /*10e0*/  IMAD.MOV R0, RZ, RZ, -R5 ;  /* 0x000000ffff007224 */ /* 0x002fe400078e0a05 */
[----:B------:R-:W-:Y:S02]  /*10f0*/  IMAD.MOV.U32 R4, RZ, RZ, RZ ;  /* 0x000000ffff047224 */ /* 0x000fe400078e00ff */
[----:B------:R-:W-:-:S04]  /*1100*/  IMAD R0, R0, R8, RZ ;  /* 0x0000000800007224 */ /* 0x000fc800078e02ff */
[----:B------:R-:W-:-:S04]  /*1110*/  IMAD.HI.U32 R0, R5, R0, R4 ;  /* 0x0000000005007227 */ /* 0x000fc800078e0004 */
[----:B------:R-:W-:-:S04]  /*1120*/  IMAD.MOV.U32 R4, RZ, RZ, R2 ;  /* 0x000000ffff047224 */ /* 0x000fc800078e0002 */
[----:B------:R-:W-:-:S05]  /*1130*/  IMAD.HI.U32 R0, R0, R4, RZ ;  /* 0x0000000400007227 */ /* 0x000fca00078e00ff */
[----:B------:R-:W-:-:S05]  /*1140*/  IADD3 R2, -R0, RZ, RZ ;  /* 0x000000ff00027210 */ /* 0x000fca0007ffe1ff */
[----:B------:R-:W-:Y:S02]  /*1150*/  IMAD R2, R8, R2, R4 ;  /* 0x0000000208027224 */ /* 0x000fe400078e0204 */
[----:B---3--:R-:W-:-:S03]  /*1160*/  IMAD.WIDE.U32 R4, R10, R6, RZ ;  /* 0x000000060a047225 */ /* 0x008fc600078e00ff */
[----:B------:R-:W-:Y:S01]  /*1170*/  ISETP.GT.U32.AND P1, PT, R8, R2, PT ;  /* 0x000000020800720c */ /* 0x000fe20003f24070 */
[----:B------:R-:W-:-:S12]  /*1180*/  IMAD R7, R10, R7, R5 ;  /* 0x000000070a077224 */ /* 0x000fd800078e0205 */
[----:B------:R-:W-:Y:S02]  /*1190*/  @!P1 IMAD.IADD R2, R2, 0x1, -R8 ;  /* 0x0000000102029824 */ /* 0x000fe400078e0a08 */
[----:B------:R-:W-:Y:S01]  /*11a0*/  @!P1 VIADD R0, R0, 0x1 ;  /* 0x0000000100009836 */ /* 0x000fe20000000000 */
[----:B------:R-:W-:Y:S02]  /*11b0*/  ISETP.NE.AND P1, PT, RZ, UR7, PT ;  /* 0x00000007ff007c0c */ /* 0x000fe4000bf25270 */
[----:B------:R-:W-:Y:S02]  /*11c0*/  ISETP.GE.U32.AND P3, PT, R2, R8, PT ;  /* 0x000000080200720c */ /* 0x000fe40003f66070 */
[----:B------:R-:W-:Y:S02]  /*11d0*/  LOP3.LUT R2, R9, UR15, RZ, 0x3c, !PT ;  /* 0x0000000f09027c12 */ /* 0x000fe4000f8e3cff */
[----:B------:R-:W-:Y:S02]  /*11e0*/  SEL R22, R4, RZ, P1 ;  /* 0x000000ff04167207 */ /* 0x000fe40000800000 */
[----:B------:R-:W-:-:S02]  /*11f0*/  ISETP.GE.AND P0, PT, R2, RZ, PT ;  /* 0x000000ff0200720c */ /* 0x000fc40003f06270 */
[----:B------:R-:W-:-:S05]  /*1200*/  SEL R23, R7, RZ, P1 ;  /* 0x000000ff07177207 */ /* 0x000fca0000800000 */
[----:B------:R-:W-:-:S06]  /*1210*/  @P3 IADD3 R0, R0, 0x1, RZ ;  /* 0x0000000100003810 */ /* 0x000fcc0007ffe0ff */
[----:B------:R-:W-:Y:S01]  /*1220*/  @!P0 IMAD.MOV R0, RZ, RZ, -R0 ;  /* 0x000000ffff008224 */ /* 0x000fe200078e0a00 */
[----:B------:R-:W-:Y:S02]  /*1230*/  PLOP3.LUT P0, PT, PT, PT, UP0, 0x80, 0x0 ;  /* 0x000000000000781c */ /* 0x000fe40003f0f008 */
[----:B------:R-:W-:-:S04]  /*1240*/  @!P2 LOP3.LUT R0, RZ, R9, RZ, 0x33, !PT ;  /* 0x00000009ff00a212 */ /* 0x000fc800078e33ff */
[----:B------:R-:W-:-:S07]  /*1250*/  SHF.R.S32.HI R20, RZ, 0x1f, R0 ;  /* 0x0000001fff147819 */ /* 0x000fce0000011400 */
[----:B------:R-:W-:Y:S05]  /*1260*/  @!P0 BRA `(.L_x_44) ;  /* 0x0000000000208947 */ /* 0x000fea0003800000 */
[----:B------:R-:W-:Y:S01]  /*1270*/  ULDC UR22, c[0x0][0x2d4] ;  /* 0x0000b50000167ab9 */ /* 0x000fe20000000800 */
[----:B------:R-:W-:Y:S01]  /*1280*/  ULDC UR7, c[0x0][0x2c0] ;  /* 0x0000b00000077ab9 */ /* 0x000fe20000000800 */
[----:B------:R-:W-:Y:S01]  /*1290*/  UIADD3 UR9, UR22, 0x80, URZ ;  /* 0x0000008016097890 */ /* 0x000fe2000fffe03f */
[----:B------:R-:W-:Y:S02]  /*12a0*/  ULDC UR6, c[0x0][0x2e4] ;  /* 0x0000b90000067ab9 */ /* 0x000fe40000000800 */
[----:B------:R-:W-:Y:S02]  /*12b0*/  ULEA UR6, UR7, UR6, 0x7 ;  /* 0x0000000607067291 */ /* 0x000fe4000f8e383f */
[----:B------:R-:W-:-:S04]  /*12c0*/  UIMAD UR9, UR9, UR14, URZ ;  /* 0x0000000e090972a4 */ /* 0x000fc8000f8e023f */
[----:B------:R-:W-:Y:S01]  /*12d0*/  UIMAD UR29, UR6, UR15, UR9 ;  /* 0x0000000f061d72a4 */ /* 0x000fe2000f8e0209 */
[----:B------:R-:W-:Y:S11]  /*12e0*/  BRA `(.L_x_45) ;  /* 0x00000000000c7947 */ /* 0x000ff60003800000 */
.L_x_44:
[----:B------:R-:W-:Y:S01]  /*12f0*/  UIMAD UR29, UR14, UR24, UR15 ;  /* 0x000000180e1d72a4 */ /* 0x000fe2000f8e020f */
[----:B------:R-:W-:-:S03]  /*1300*/  ULDC UR22, c[0x0][0x2d4] ;  /* 0x0000b50000167ab9 */ /* 0x000fc60000000800 */
[----:B------:R-:W-:-:S12]  /*1310*/  UIMAD UR29, UR29, UR22, URZ ;  /* 0x000000161d1d72a4 */ /* 0x000fd8000f8e023f */
.L_x_45:
[----:B------:R-:W2:Y:S01]  /*1320*/  LDL.64 R4, [R1+0x20] ;  /* 0x0000200001047983 */ /* 0x000ea20000100a00 */
[----:B------:R-:W1:Y:S01]  /*1330*/  LDC.64 R6, c[0x0][0x228] ;  /* 0x00008a00ff067b82 */ /* 0x000e620000000a00 */
[----:B------:R-:W-:Y:S02]  /*1340*/  ULDC.64 UR6, c[0x0][0x240] ;  /* 0x0000900000067ab9 */ /* 0x000fe40000000a00 */
[----:B------:R-:W2:Y:S01]  /*1350*/  LDL.64 R28, [R1+0x20] ;  /* 0x00002000011c7983 */ /* 0x000ea20000100a00 */
[----:B------:R-:W-:Y:S01]  /*1360*/  UIADD3 UR37, UP0, UR34, UR37, URZ ;  /* 0x0000002522257290 */ /* 0x000fe2000ff1e03f */
[----:B------:R-:W-:Y:S01]  /*1370*/  ULDC.64 UR10, c[0x0][0x258] ;  /* 0x00009600000a7ab9 */ /* 0x000fe20000000a00 */
[----:B------:R-:W3:Y:S02]  /*1380*/  S2R R26, SR_TID.X ;  /* 0x00000000001a7919 */ /* 0x000ee40000002100 */
[----:B------:R-:W4:Y:S01]  /*1390*/  LDC.64 R14, c[0x0][0x250] ;  /* 0x00009400ff0e7b82 */ /* 0x000f220000000a00 */
[----:B------:R-:W-:Y:S01]  /*13a0*/  UIADD3.X UR36, UR8, UR36, URZ, UP0, !UPT ;  /* 0x0000002408247290 */ /* 0x000fe200087fe43f */
[----:B------:R-:W-:Y:S01]  /*13b0*/  IMAD.U32 R21, RZ, RZ, UR10 ;  /* 0x0000000aff157e24 */ /* 0x000fe2000f8e00ff */
[----:B------:R-:W1:Y:S01]  /*13c0*/  S2R R27, SR_TID.X ;  /* 0x00000000001b7919 */ /* 0x000e620000002100 */
[----:B------:R-:W-:Y:S01]  /*13d0*/  UIMAD UR10, UR19, UR10, URZ ;  /* 0x0000000a130a72a4 */ /* 0x000fe2000f8e023f */
[----:B------:R-:W-:-:S03]  /*13e0*/  ULDC.64 UR8, c[0x0][0x420] ;  /* 0x0001080000087ab9 */ /* 0x000fc60000000a00 */
[----:B------:R-:W1:Y:S01]  /*13f0*/  LDC.64 R8, c[0x0][0x418] ;  /* 0x00010600ff087b82 */ /* 0x000e620000000a00 */
[----:B------:R-:W-:-:S07]  /*1400*/  UIMAD UR11, UR15, UR11, UR10 ;  /* 0x0000000b0f0b72a4 */ /* 0x000fce000f8e020a */
[----:B------:R-:W4:Y:S08]  /*1410*/  LDC.64 R18, c[0x0][0x238] ;  /* 0x00008e00ff127b82 */ /* 0x000f300000000a00 */
[----:B------:R-:W4:Y:S01]  /*1420*/  LDC.64 R16, c[0x0][0x248] ;  /* 0x00009200ff107b82 */ /* 0x000f220000000a00 */
[----:B---3--:R-:W-:Y:S01]  /*1430*/  SHF.R.S32.HI R26, RZ, 0x1f, R26 ;  /* 0x0000001fff1a7819 */ /* 0x008fe2000001141a */
[----:B-1----:R-:W-:-:S03]  /*1440*/  IMAD R12, R8, UR20, RZ ;  /* 0x00000014080c7c24 */ /* 0x002fc6000f8e02ff */
[----:B------:R-:W-:Y:S01]  /*1450*/  LEA.HI R26, R26, R27, RZ, 0x2 ;  /* 0x0000001b1a1a7211 */ /* 0x000fe200078f10ff */
[----:B------:R-:W-:-:S03]  /*1460*/  IMAD R12, R9, UR14, R12 ;  /* 0x0000000e090c7c24 */ /* 0x000fc6000f8e020c */
[----:B------:R-:W-:-:S04]  /*1470*/  SHF.R.S32.HI R26, RZ, 0x2, R26 ;  /* 0x00000002ff1a7819 */ /* 0x000fc8000001141a */
[----:B------:R-:W-:Y:S02]  /*1480*/  SHF.R.S32.HI R24, RZ, 0x1f, R26 ;  /* 0x0000001fff187819 */ /* 0x000fe4000001141a */
[----:B------:R-:W-:-:S04]  /*1490*/  IADD3 R2, P0, R26, UR40, RZ ;  /* 0x000000281a027c10 */ /* 0x000fc8000ff1e0ff */
[----:B------:R-:W-:-:S05]  /*14a0*/  IADD3.X R13, R24, UR41, RZ, P0, !PT ;  /* 0x00000029180d7c10 */ /* 0x000fca00087fe4ff */
[----:B------:R-:W-:-:S04]  /*14b0*/  IMAD R10, R13, UR6, RZ ;  /* 0x000000060d0a7c24 */ /* 0x000fc8000f8e02ff */
[----:B------:R-:W-:Y:S01]  /*14c0*/  IMAD R10, R2, UR7, R10 ;  /* 0x00000007020a7c24 */ /* 0x000fe2000f8e020a */
[----:B------:R-:W-:Y:S01]  /*14d0*/  @P1 BAR.SYNC.DEFER_BLOCKING 0x0 ;  /* 0x0000000000001b1d */ /* 0x000fe20000010000 */
[----:B--2---:R-:W-:-:S05]  /*14e0*/  IMAD.MOV.U32 R28, RZ, RZ, R4 ;  /* 0x000000ffff1c7224 */ /* 0x004fca00078e0004 */
[----:B------:R-:W-:-:S05]  /*14f0*/  SHF.R.S32.HI R29, RZ, 0x1f, R28 ;  /* 0x0000001fff1d7819 */ /* 0x000fca000001141c */
[----:B------:R1:W-:Y:S01]  /*1500*/  STL [R1+0x24], R29 ;  /* 0x0000241d01007387 */ /* 0x0003e20000100800 */
[----:B------:R-:W-:Y:S01]  /*1510*/  IMAD.WIDE.U32 R4, R2, UR6, R28 ;  /* 0x0000000602047c25 */ /* 0x000fe2000f8e001c */
[----:B------:R-:W-:Y:S02]  /*1520*/  ULDC.64 UR6, c[0x0][0x268] ;  /* 0x00009a0000067ab9 */ /* 0x000fe40000000a00 */
[----:B------:R-:W2:Y:S01]  /*1530*/  LDL R25, [R1] ;  /* 0x0000000001197983 */ /* 0x000ea20000100800 */
[----:B------:R-:W-:Y:S02]  /*1540*/  IMAD.IADD R5, R5, 0x1, R10 ;  /* 0x0000000105057824 */ /* 0x000fe400078e020a */
[C---:B------:R-:W-:Y:S02]  /*1550*/  IMAD R10, R6.reuse, UR20, RZ ;  /* 0x00000014060a7c24 */ /* 0x040fe4000f8e02ff */
[----:B------:R-:W-:-:S04]  /*1560*/  IMAD.WIDE.U32 R4, R6, UR14, R4 ;  /* 0x0000000e06047c25 */ /* 0x000fc8000f8e0004 */
[C---:B----4-:R-:W-:Y:S02]  /*1570*/  IMAD R6, R14.reuse, UR36, RZ ;  /* 0x000000240e067c24 */ /* 0x050fe4000f8e02ff */
[----:B------:R-:W-:Y:S02]  /*1580*/  IMAD R7, R7, UR14, R10 ;  /* 0x0000000e07077c24 */ /* 0x000fe4000f8e020a */
[----:B------:R-:W-:-:S04]  /*1590*/  IMAD.WIDE.U32 R10, R14, UR37, R28 ;  /* 0x000000250e0a7c25 */ /* 0x000fc8000f8e001c */
[----:B------:R-:W-:Y:S02]  /*15a0*/  IMAD R6, R15, UR37, R6 ;  /* 0x000000250f067c24 */ /* 0x000fe4000f8e0206 */
[----:B------:R-:W-:Y:S02]  /*15b0*/  IMAD.IADD R7, R5, 0x1, R7 ;  /* 0x0000000105077824 */ /* 0x000fe400078e0207 */
[----:B------:R-:W-:Y:S02]  /*15c0*/  IMAD.IADD R5, R11, 0x1, R6 ;  /* 0x000000010b057824 */ /* 0x000fe400078e0206 */
[----:B------:R-:W-:Y:S02]  /*15d0*/  IMAD.MOV.U32 R6, RZ, RZ, R4 ;  /* 0x000000ffff067224 */ /* 0x000fe400078e0004 */
[----:B------:R-:W-:Y:S02]  /*15e0*/  IMAD R11, R18, UR20, RZ ;  /* 0x00000014120b7c24 */ /* 0x000fe4000f8e02ff */
[----:B------:R-:W-:-:S02]  /*15f0*/  IMAD.WIDE.U32 R6, R21, UR15, R6 ;  /* 0x0000000f15067c25 */ /* 0x000fc4000f8e0006 */
[----:B------:R-:W3:Y:S02]  /*1600*/  LDL R21, [R1+0x28] ;  /* 0x0000280001157983 */ /* 0x000ee40000100800 */
[----:B------:R-:W-:Y:S02]  /*1610*/  IMAD.MOV.U32 R4, RZ, RZ, R10 ;  /* 0x000000ffff047224 */ /* 0x000fe400078e000a */
[----:B------:R-:W-:Y:S02]  /*1620*/  IMAD R10, R19, UR14, R11 ;  /* 0x0000000e130a7c24 */ /* 0x000fe4000f8e020b */
[----:B------:R-:W-:Y:S02]  /*1630*/  IMAD.WIDE.U32 R4, R18, UR14, R4 ;  /* 0x0000000e12047c25 */ /* 0x000fe4000f8e0004 */
[----:B------:R-:W4:Y:S02]  /*1640*/  LDC.64 R18, c[0x0][0x230] ;  /* 0x00008c00ff127b82 */ /* 0x000f240000000a00 */
[----:B------:R-:W-:-:S04]  /*1650*/  IMAD.WIDE.U32 R8, R8, UR14, R28 ;  /* 0x0000000e08087c25 */ /* 0x000fc8000f8e001c */
[----:B------:R-:W-:Y:S02]  /*1660*/  IMAD.IADD R9, R9, 0x1, R12 ;  /* 0x0000000109097824 */ /* 0x000fe400078e020c */
[----:B------:R-:W-:Y:S02]  /*1670*/  IMAD R11, R13, UR8, RZ ;  /* 0x000000080d0b7c24 */ /* 0x000fe4000f8e02ff */
[----:B------:R-:W-:Y:S02]  /*1680*/  IMAD.IADD R5, R5, 0x1, R10 ;  /* 0x0000000105057824 */ /* 0x000fe400078e020a */
[----:B------:R-:W-:Y:S02]  /*1690*/  IMAD R10, R20, UR6, RZ ;  /* 0x00000006140a7c24 */ /* 0x000fe4000f8e02ff */
[C---:B------:R-:W-:Y:S02]  /*16a0*/  IMAD R13, R2.reuse, UR9, R11 ;  /* 0x00000009020d7c24 */ /* 0x040fe4000f8e020b */
[----:B------:R-:W-:Y:S01]  /*16b0*/  IMAD.WIDE.U32 R8, R2, UR8, R8 ;  /* 0x0000000802087c25 */ /* 0x000fe2000f8e0008 */
[----:B------:R-:W-:-:S03]  /*16c0*/  ULDC.64 UR8, c[0x0][0x210] ;  /* 0x0000840000087ab9 */ /* 0x000fc60000000a00 */
[----:B------:R-:W-:Y:S01]  /*16d0*/  IMAD R2, R16, UR36, RZ ;  /* 0x0000002410027c24 */ /* 0x000fe2000f8e02ff */
[----:B------:R-:W-:Y:S01]  /*16e0*/  LEA R244, P0, R6, UR8, 0x1 ;  /* 0x0000000806f47c11 */ /* 0x000fe2000f8008ff */
[----:B------:R-:W-:Y:S01]  /*16f0*/  VIADD R7, R7, UR11 ;  /* 0x0000000b07077c36 */ /* 0x000fe20008000000 */
[----:B------:R-:W-:Y:S01]  /*1700*/  ULDC.64 UR10, c[0x0][0x3e0] ;  /* 0x0000f800000a7ab9 */ /* 0x000fe20000000a00 */
[C---:B------:R-:W-:Y:S02]  /*1710*/  IMAD R12, R0.reuse, UR7, R10 ;  /* 0x00000007000c7c24 */ /* 0x040fe4000f8e020a */
[----:B------:R-:W-:Y:S01]  /*1720*/  IMAD.WIDE.U32 R4, R0, UR6, R4 ;  /* 0x0000000600047c25 */ /* 0x000fe2000f8e0004 */
[----:B------:R-:W-:Y:S01]  /*1730*/  ULDC.64 UR6, c[0x0][0x428] ;  /* 0x00010a0000067ab9 */ /* 0x000fe20000000a00 */
[----:B------:R-:W-:Y:S02]  /*1740*/  LEA.HI.X R245, R6, UR9, R7, 0x1, P0 ;  /* 0x0000000906f57c11 */ /* 0x000fe400080f0c07 */
[----:B------:R-:W-:Y:S01]  /*1750*/  IMAD.WIDE.U32 R10, R16, UR37, R28 ;  /* 0x00000025100a7c25 */ /* 0x000fe2000f8e001c */
[----:B------:R-:W-:Y:S01]  /*1760*/  UIMAD UR43, UR19, UR6, URZ ;  /* 0x00000006132b72a4 */ /* 0x000fe2000f8e023f */
[----:B------:R-:W-:-:S02]  /*1770*/  ULDC.64 UR8, c[0x0][0x220] ;  /* 0x0000880000087ab9 */ /* 0x000fc40000000a00 */
[----:B------:R-:W-:Y:S02]  /*1780*/  IMAD R2, R17, UR37, R2 ;  /* 0x0000002511027c24 */ /* 0x000fe4000f8e0202 */
[----:B------:R-:W-:Y:S02]  /*1790*/  IMAD.IADD R9, R9, 0x1, R13 ;  /* 0x0000000109097824 */ /* 0x000fe400078e020d */
[----:B------:R-:W-:Y:S02]  /*17a0*/  IMAD.IADD R7, R5, 0x1, R12 ;  /* 0x0000000105077824 */ /* 0x000fe400078e020c */
[----:B------:R-:W-:Y:S02]  /*17b0*/  IMAD.U32 R13, RZ, RZ, UR6 ;  /* 0x00000006ff0d7e24 */ /* 0x000fe4000f8e00ff */
[----:B------:R-:W-:Y:S01]  /*17c0*/  IMAD.IADD R5, R11, 0x1, R2 ;  /* 0x000000010b057824 */ /* 0x000fe200078e0202 */
[----:B------:R-:W-:Y:S01]  /*17d0*/  UIMAD UR43, UR15, UR7, UR43 ;  /* 0x000000070f2b72a4 */ /* 0x000fe2000f8e022b */
[----:B------:R-:W-:-:S02]  /*17e0*/  IMAD.MOV.U32 R6, RZ, RZ, R4 ;  /* 0x000000ffff067224 */ /* 0x000fc400078e0004 */
[----:B------:R-:W-:Y:S01]  /*17f0*/  IMAD R2, R24, R14, RZ ;  /* 0x0000000e18027224 */ /* 0x000fe200078e02ff */
[----:B------:R-:W-:Y:S01]  /*1800*/  ULDC.64 UR6, c[0x0][0x260] ;  /* 0x0000980000067ab9 */ /* 0x000fe20000000a00 */
[----:B------:R-:W-:Y:S02]  /*1810*/  IMAD.MOV.U32 R4, RZ, RZ, R10 ;  /* 0x000000ffff047224 */ /* 0x000fe400078e000a */
[----:B------:R-:W-:-:S04]  /*1820*/  IMAD.WIDE.U32 R12, R13, UR15, R8 ;  /* 0x0000000f0d0c7c25 */ /* 0x000fc8000f8e0008 */
[C---:B------:R-:W-:Y:S02]  /*1830*/  IMAD R2, R26.reuse, R15, R2 ;  /* 0x0000000f1a027224 */ /* 0x040fe400078e0202 */
[----:B------:R-:W-:Y:S01]  /*1840*/  IMAD.WIDE.U32 R6, R26, R14, R6 ;  /* 0x0000000e1a067225 */ /* 0x000fe200078e0006 */
[----:B------:R-:W-:-:S03]  /*1850*/  LEA R242, P2, R12, UR10, 0x1 ;  /* 0x0000000a0cf27c11 */ /* 0x000fc6000f8408ff */
[C---:B----4-:R-:W-:Y:S02]  /*1860*/  IMAD R11, R18.reuse, UR20, RZ ;  /* 0x00000014120b7c24 */ /* 0x050fe4000f8e02ff */
[----:B------:R-:W-:Y:S01]  /*1870*/  IMAD.WIDE.U32 R8, R18, UR14, R4 ;  /* 0x0000000e12087c25 */ /* 0x000fe2000f8e0004 */
[----:B------:R-:W-:-:S03]  /*1880*/  LEA R4, P0, R6, UR8, 0x1 ;  /* 0x0000000806047c11 */ /* 0x000fc6000f8008ff */
[----:B------:R-:W-:Y:S02]  /*1890*/  VIADD R5, R13, UR43 ;  /* 0x0000002b0d057c36 */ /* 0x000fe40008000000 */
[----:B------:R-:W-:Y:S01]  /*18a0*/  IMAD.IADD R10, R7, 0x1, R2 ;  /* 0x00000001070a7824 */ /* 0x000fe200078e0202 */
[----:B------:R-:W-:Y:S01]  /*18b0*/  UIADD3 UR8, UR31, -0x1, URZ ;  /* 0xffffffff1f087890 */ /* 0x000fe2000fffe03f */
[----:B------:R-:W-:Y:S01]  /*18c0*/  IMAD R11, R19, UR14, R11 ;  /* 0x0000000e130b7c24 */ /* 0x000fe2000f8e020b */
[----:B------:R-:W-:Y:S01]  /*18d0*/  LEA.HI.X R243, R12, UR11, R5, 0x1, P2 ;  /* 0x0000000b0cf37c11 */ /* 0x000fe200090f0c05 */
[----:B------:R-:W-:Y:S01]  /*18e0*/  IMAD R2, R20, UR6, RZ ;  /* 0x0000000614027c24 */ /* 0x000fe2000f8e02ff */
[----:B------:R-:W-:Y:S01]  /*18f0*/  LEA.HI.X R5, R6, UR9, R10, 0x1, P0 ;  /* 0x0000000906057c11 */ /* 0x000fe200080f0c0a */
[----:B------:R-:W-:Y:S01]  /*1900*/  IMAD.IADD R7, R9, 0x1, R11 ;  /* 0x0000000109077824 */ /* 0x000fe200078e020b */
[----:B------:R-:W-:Y:S01]  /*1910*/  ULEA.HI UR9, UR8, UR8, URZ, 0x1 ;  /* 0x0000000808097291 */ /* 0x000fe2000f8f083f */
[----:B------:R-:W-:Y:S01]  /*1920*/  IMAD.MOV.U32 R6, RZ, RZ, R8 ;  /* 0x000000ffff067224 */ /* 0x000fe200078e0008 */
[----:B------:R-:W-:Y:S01]  /*1930*/  UIADD3 UR42, UR40, UR42, URZ ;  /* 0x0000002a282a7290 */ /* 0x000fe2000fffe03f */
[C---:B------:R-:W-:Y:S01]  /*1940*/  IMAD R2, R0.reuse, UR7, R2 ;  /* 0x0000000700027c24 */ /* 0x040fe2000f8e0202 */
[----:B------:R-:W-:Y:S01]  /*1950*/  ULOP3.LUT UR9, UR9, 0xfffffffe, URZ, 0xc0, !UPT ;  /* 0xfffffffe09097892 */ /* 0x000fe2000f8ec03f */
[----:B------:R-:W-:Y:S01]  /*1960*/  IMAD.WIDE.U32 R6, R0, UR6, R6 ;  /* 0x0000000600067c25 */ /* 0x000fe2000f8e0006 */
[----:B------:R-:W-:Y:S01]  /*1970*/  LEA R10, P0, R14, R4, 0x7 ;  /* 0x000000040e0a7211 */ /* 0x000fe200078038ff */
[----:B------:R-:W-:Y:S01]  /*1980*/  ULDC.64 UR6, c[0x0][0x218] ;  /* 0x0000860000067ab9 */ /* 0x000fe20000000a00 */
[----:B------:R-:W-:Y:S01]  /*1990*/  UIADD3 UR9, UR8, -UR9, URZ ;  /* 0x8000000908097290 */ /* 0x000fe2000fffe03f */
[----:B------:R-:W-:Y:S01]  /*19a0*/  IMAD.IADD R7, R7, 0x1, R2 ;  /* 0x0000000107077824 */ /* 0x000fe200078e0202 */
[----:B------:R-:W-:Y:S01]  /*19b0*/  ULDC.64 UR10, c[0x0][0x2b0] ;  /* 0x0000ac00000a7ab9 */ /* 0x000fe20000000a00 */
[-C--:B------:R-:W-:Y:S01]  /*19c0*/  IMAD R2, R24, R16.reuse, RZ ;  /* 0x0000001018027224 */ /* 0x080fe200078e02ff */
[----:B------:R-:W-:Y:S01]  /*19d0*/  UISETP.NE.AND UP0, UPT, UR9, 0x1, UPT ;  /* 0x000000010900788c */ /* 0x000fe2000bf05270 */
[----:B------:R-:W-:-:S04]  /*19e0*/  IMAD.WIDE.U32 R8, R26, R16, R6 ;  /* 0x000000101a087225 */ /* 0x000fc800078e0006 */
[----:B------:R-:W-:Y:S01]  /*19f0*/  IMAD R2, R26, R17, R2 ;  /* 0x000000111a027224 */ /* 0x000fe200078e0202 */
[----:B------:R-:W-:-:S03]  /*1a00*/  LEA.HI.X R11, R14, R5, R15, 0x7, P0 ;  /* 0x000000050e0b7211 */ /* 0x000fc600000f3c0f */
[----:B------:R-:W-:Y:S01]  /*1a10*/  IMAD.IADD R2, R9, 0x1, R2 ;  /* 0x0000000109027824 */ /* 0x000fe200078e0202 */
[----:B------:R-:W-:Y:S01]  /*1a20*/  PLOP3.LUT P0, PT, PT, PT, UP0, 0x80, 0x0 ;  /* 0x000000000000781c */ /* 0x000fe20003f0f008 */
[----:B------:R-:W4:Y:S01]  /*1a30*/  S2R R14, SR_TID.X ;  /* 0x00000000000e7919 */ /* 0x000f220000002100 */
[----:B------:R-:W1:Y:S01]  /*1a40*/  S2R R15, SR_TID.X ;  /* 0x00000000000f7919 */ /* 0x000e620000002100 */
[----:B------:R-:W-:Y:S02]  /*1a50*/  UIMAD.WIDE UR10, UR42, 0x4, UR10 ;  /* 0x000000042a0a78a5 */ /* 0x000fe4000f8e020a */
[----:B------:R-:W-:-:S05]  /*1a60*/  UIMAD UR44, UR24, UR23, URZ ;  /* 0x00000017182c72a4 */ /* 0x000fca000f8e023f */
[----:B------:R-:W-:Y:S01]  /*1a70*/  UMOV UR9, UR11 ;  /* 0x0000000b00097c82 */ /* 0x000fe20008000000 */
[----:B------:R-:W-:Y:S01]  /*1a80*/  UIMAD.WIDE UR42, UR14, UR22, UR40 ;  /* 0x000000160e2a72a5 */ /* 0x000fe2000f8e0228 */
[----:B----4-:R-:W-:-:S04]  /*1a90*/  SHF.R.S32.HI R14, RZ, 0x1f, R14 ;  /* 0x0000001fff0e7819 */ /* 0x010fc8000001140e */
[----:B-1----:R-:W-:-:S04]  /*1aa0*/  LEA.HI R14, R14, R15, RZ, 0x5 ;  /* 0x0000000f0e0e7211 */ /* 0x002fc800078f28ff */
[----:B------:R-:W-:Y:S01]  /*1ab0*/  SHF.R.S32.HI R14, RZ, 0x5, R14 ;  /* 0x00000005ff0e7819 */ /* 0x000fe2000001140e */
[----:B------:R-:W-:Y:S02]  /*1ac0*/  UIMAD.WIDE.U32 UR46, UR23, UR24, URZ ;  /* 0x00000018172e72a5 */ /* 0x000fe4000f8e003f */
[----:B------:R-:W-:-:S04]  /*1ad0*/  UIADD3 UR26, UP0, UR42, UR26, URZ ;  /* 0x0000001a2a1a7290 */ /* 0x000fc8000ff1e03f */
[----:B------:R-:W-:Y:S01]  /*1ae0*/  UIADD3.X UR25, UR43, UR25, URZ, UP0, !UPT ;  /* 0x000000192b197290 */ /* 0x000fe200087fe43f */
[C---:B--2---:R-:W-:Y:S01]  /*1af0*/  LEA R0, R25.reuse, UR5, 0x1 ;  /* 0x0000000519007c11 */ /* 0x044fe2000f8e08ff */
[----:B------:R-:W-:-:S04]  /*1b00*/  VIADD R12, R25, 0x1800 ;  /* 0x00001800190c7836 */ /* 0x000fc80000000000 */
[----:B------:R-:W-:Y:S01]  /*1b10*/  @!PT LDS RZ, [RZ] ;  /* 0x00000000fffff984 */ /* 0x000fe20000000800 */
[----:B------:R-:W-:Y:S01]  /*1b20*/  @!PT LDS RZ, [RZ] ;  /* 0x00000000fffff984 */ /* 0x000fe20000000800 */
[----:B------:R-:W-:Y:S01]  /*1b30*/  @!PT LDS RZ, [RZ] ;  /* 0x00000000fffff984 */ /* 0x000fe20000000800 */
[----:B------:R-:W-:Y:S04]  /*1b40*/  LDGSTS.E.BYPASS.LTC128B.128 [R0+0xf000], desc[UR38][R4.64] ;  /* 0x0f00000004007fae */ /* 0x000fe8000b901d66 */
[----:B------:R-:W-:Y:S04]  /*1b50*/  LDGSTS.E.BYPASS.LTC128B.128 [R0+0x11000], desc[UR38][R4.64+0x40] ;  /* 0x1100004004007fae */ /* 0x000fe8000b901d66 */
[----:B------:R1:W-:Y:S04]  /*1b60*/  LDGSTS.E.BYPASS.LTC128B.128 [R0+0x13000], desc[UR38][R4.64+0x80] ;  /* 0x1300008004007fae */ /* 0x0003e8000b901d66 */
[----:B------:R-:W-:Y:S04]  /*1b70*/  LDGSTS.E.BYPASS.LTC128B.128 [R0+0x10000], desc[UR38][R10.64] ;  /* 0x100000000a007fae */ /* 0x000fe8000b901d66 */
[----:B------:R-:W-:Y:S04]  /*1b80*/  LDGSTS.E.BYPASS.LTC128B.128 [R0+0x12000], desc[UR38][R10.64+0x40] ;  /* 0x120000400a007fae */ /* 0x000fe8000b901d66 */
[----:B------:R-:W-:Y:S04]  /*1b90*/  LDGSTS.E.BYPASS.LTC128B.128 [R0+0x14000], desc[UR38][R10.64+0x80] ;  /* 0x140000800a007fae */ /* 0x000fe8000b901d66 */
[----:B------:R-:W0:Y:S04]  /*1ba0*/  LDGDEPBAR ;  /* 0x00000000000079af */ /* 0x000e280000000000 */
[----:B------:R-:W-:Y:S04]  /*1bb0*/  LDGSTS.E.BYPASS.LTC128B.128 [R0+0x6000], desc[UR38][R242.64] ;  /* 0x06000000f2007fae */ /* 0x000fe8000b901d66 */
[----:B------:R-:W-:Y:S01]  /*1bc0*/  LDGSTS.E.BYPASS.LTC128B.128 [R0+0x7000], desc[UR38][R242.64+0x40] ;  /* 0x07000040f2007fae */ /* 0x000fe2000b901d66 */
[----:B-1----:R-:W-:-:S03]  /*1bd0*/  LEA R4, P1, R8, UR6, 0x1 ;  /* 0x0000000608047c11 */ /* 0x002fc6000f8208ff */
[----:B------:R-:W-:Y:S01]  /*1be0*/  LDGSTS.E.BYPASS.LTC128B.128 [R0+0x8000], desc[UR38][R242.64+0x80] ;  /* 0x08000080f2007fae */ /* 0x000fe2000b901d66 */
[----:B------:R-:W-:Y:S02]  /*1bf0*/  LEA.HI.X R5, R8, UR7, R2, 0x1, P1 ;  /* 0x0000000708057c11 */ /* 0x000fe400088f0c02 */
[----:B------:R-:W-:-:S04]  /*1c00*/  SEL R2, R12, R25, !P0 ;  /* 0x000000190c027207 */ /* 0x000fc80004000000 */
[----:B------:R-:W-:Y:S02]  /*1c10*/  LEA R241, R2, UR5, 0x1 ;  /* 0x0000000502f17c11 */ /* 0x000fe4000f8e08ff */
[----:B------:R-:W1:Y:S01]  /*1c20*/  S2R R2, SR_TID.X ;  /* 0x0000000000027919 */ /* 0x000e620000002100 */
[C---:B------:R-:W-:Y:S02]  /*1c30*/  LEA R8, P1, R16.reuse, R4, 0x7 ;  /* 0x0000000410087211 */ /* 0x040fe400078238ff */
[----:B------:R-:W-:Y:S02]  /*1c40*/  LDGSTS.E.BYPASS.LTC128B.128 [R241], desc[UR38][R244.64] ;  /* 0x00000000f4f17fae */ /* 0x000fe4000b901d66 */
[----:B------:R-:W-:Y:S02]  /*1c50*/  LEA.HI.X R9, R16, R5, R17, 0x7, P1 ;  /* 0x0000000510097211 */ /* 0x000fe400008f3c11 */
[----:B------:R-:W-:Y:S04]  /*1c60*/  LDGSTS.E.BYPASS.LTC128B.128 [R241+0x1000], desc[UR38][R244.64+0x40] ;  /* 0x01000040f4f17fae */ /* 0x000fe8000b901d66 */
[----:B------:R-:W-:Y:S04]  /*1c70*/  LDGSTS.E.BYPASS.LTC128B.128 [R241+0x2000], desc[UR38][R244.64+0x80] ;  /* 0x02000080f4f17fae */ /* 0x000fe8000b901d66 */
[----:B------:R-:W-:Y:S04]  /*1c80*/  LDGSTS.E.BYPASS.LTC128B.128 [R0+0x9000], desc[UR38][R4.64] ;  /* 0x0900000004007fae */ /* 0x000fe8000b901d66 */
[----:B------:R-:W-:Y:S04]  /*1c90*/  LDGSTS.E.BYPASS.LTC128B.128 [R0+0xb000], desc[UR38][R4.64+0x40] ;  /* 0x0b00004004007fae */ /* 0x000fe8000b901d66 */
[----:B------:R-:W-:Y:S04]  /*1ca0*/  LDGSTS.E.BYPASS.LTC128B.128 [R0+0xd000], desc[UR38][R4.64+0x80] ;  /* 0x0d00008004007fae */ /* 0x000fe8000b901d66 */
[----:B------:R-:W-:Y:S04]  /*1cb0*/  LDGSTS.E.BYPASS.LTC128B.128 [R0+0xa000], desc[UR38][R8.64] ;  /* 0x0a00000008007fae */ /* 0x000fe8000b901d66 */
[----:B------:R-:W-:Y:S04]  /*1cc0*/  LDGSTS.E.BYPASS.LTC128B.128 [R0+0xc000], desc[UR38][R8.64+0x40] ;  /* 0x0c00004008007fae */ /* 0x000fe8000b901d66 */
[----:B------:R1:W-:Y:S01]  /*1cd0*/  LDGSTS.E.BYPASS.LTC128B.128 [R0+0xe000], desc[UR38][R8.64+0x80] ;  /* 0x0e00008008007fae */ /* 0x0003e2000b901d66 */
[C---:B---3--:R-:W-:Y:S01]  /*1ce0*/  IMAD.SHL.U32 R6, R21.reuse, 0x4, RZ ;  /* 0x0000000415067824 */ /* 0x048fe200078e00ff */
[----:B------:R-:W-:Y:S01]  /*1cf0*/  SHF.R.S32.HI R13, RZ, 0x1f, R21 ;  /* 0x0000001fff0d7819 */ /* 0x000fe20000011415 */
[----:B------:R-:W-:Y:S01]  /*1d00*/  USHF.R.S32.HI UR6, URZ, 0x1f, UR23 ;  /* 0x0000001f3f067899 */ /* 0x000fe20008011417 */
[----:B------:R-:W0:Y:S01]  /*1d10*/  LDGDEPBAR ;  /* 0x00000000000079af */ /* 0x000e220000000000 */
[----:B------:R-:W-:Y:S01]  /*1d20*/  USHF.L.U32 UR7, UR44, 0x6, URZ ;  /* 0x000000062c077899 */ /* 0x000fe2000800063f */
[----:B------:R-:W-:-:S02]  /*1d30*/  SHF.L.U64.HI R7, R21, 0x2, R13 ;  /* 0x0000000215077819 */ /* 0x000fc4000001020d */
[----:B------:R-:W-:Y:S02]  /*1d40*/  IADD3 R6, P2, R6, UR10, RZ ;  /* 0x0000000a06067c10 */ /* 0x000fe4000ff5e0ff */
[----:B-1----:R-:W-:Y:S01]  /*1d50*/  SHF.R.S32.HI R0, RZ, 0x1f, R2 ;  /* 0x0000001fff007819 */ /* 0x002fe20000011402 */
[----:B------:R-:W-:Y:S01]  /*1d60*/  IMAD.U32 R4, RZ, RZ, UR30 ;  /* 0x0000001eff047e24 */ /* 0x000fe2000f8e00ff */
[----:B------:R-:W-:Y:S01]  /*1d70*/  UIMAD UR6, UR6, UR24, URZ ;  /* 0x00000018060672a4 */ /* 0x000fe2000f8e023f */
[----:B------:R-:W-:-:S04]  /*1d80*/  DEPBAR.LE SB0, 0x1 ;  /* 0x000080400000791a */ /* 0x000fc80000000000 */
[----:B------:R-:W-:-:S04]  /*1d90*/  LEA.HI R0, R0, R2, RZ, 0x5 ;  /* 0x0000000200007211 */ /* 0x000fc800078f28ff */
[----:B------:R-:W-:-:S05]  /*1da0*/  LOP3.LUT R0, R0, 0xffffffe0, RZ, 0xc0, !PT ;  /* 0xffffffe000007812 */ /* 0x000fca00078ec0ff */
[----:B------:R-:W-:-:S04]  /*1db0*/  IMAD.IADD R0, R2, 0x1, -R0 ;  /* 0x0000000102007824 */ /* 0x000fc800078e0a00 */
[----:B------:R-:W-:Y:S01]  /*1dc0*/  IMAD R0, R14, UR44, R0 ;  /* 0x0000002c0e007c24 */ /* 0x000fe2000f8e0200 */
[----:B------:R-:W-:Y:S01]  /*1dd0*/  IADD3.X R7, R7, UR9, RZ, P2, !PT ;  /* 0x0000000907077c10 */ /* 0x000fe200097fe4ff */
[----:B------:R-:W-:Y:S01]  /*1de0*/  USHF.R.S32.HI UR11, URZ, 0x1f, UR7 ;  /* 0x0000001f3f0b7899 */ /* 0x000fe20008011407 */
[----:B------:R-:W-:Y:S01]  /*1df0*/  IMAD.U32 R2, RZ, RZ, UR27 ;  /* 0x0000001bff027e24 */ /* 0x000fe2000f8e00ff */
[----:B------:R-:W-:Y:S01]  /*1e00*/  UIMAD UR6, UR28, UR23, UR6 ;  /* 0x000000171c0672a4 */ /* 0x000fe2000f8e0206 */
[----:B------:R-:W-:Y:S01]  /*1e10*/  IADD3 R4, P2, P1, R0, UR7, R4 ;  /* 0x0000000700047c10 */ /* 0x000fe2000f95e004 */
[----:B------:R-:W5:Y:S01]  /*1e20*/  LDG.E R250, desc[UR38][R6.64] ;  /* 0x0000002606fa7981 */ /* 0x000f62000c1e1900 */
[----:B------:R-:W-:Y:S01]  /*1e30*/  SHF.R.S32.HI R0, RZ, 0x1f, R0 ;  /* 0x0000001fff007819 */ /* 0x000fe20000011400 */
[----:B------:R-:W-:Y:S02]  /*1e40*/  UIADD3 UR6, UR47, UR6, URZ ;  /* 0x000000062f067290 */ /* 0x000fe4000fffe03f */
[----:B------:R-:W5:Y:S01]  /*1e50*/  LDG.E R249, desc[UR38][R6.64+0x20] ;  /* 0x0000202606f97981 */ /* 0x000f62000c1e1900 */
[----:B------:R-:W-:Y:S01]  /*1e60*/  IADD3.X R0, R0, UR11, R2, P2, P1 ;  /* 0x0000000b00007c10 */ /* 0x000fe200097e2402 */
[----:B------:R-:W-:Y:S01]  /*1e70*/  UIADD3 UR29, UR40, UR29, URZ ;  /* 0x0000001d281d7290 */ /* 0x000fe2000fffe03f */
[----:B------:R-:W-:Y:S01]  /*1e80*/  IADD3 R4, P1, R4, R22, RZ ;  /* 0x0000001604047210 */ /* 0x000fe20007f3e0ff */
[----:B------:R-:W-:Y:S01]  /*1e90*/  UIMAD UR6, UR6, UR26, URZ ;  /* 0x0000001a060672a4 */ /* 0x000fe2000f8e023f */
[----:B------:R-:W5:Y:S01]  /*1ea0*/  LDG.E R248, desc[UR38][R6.64+0x80] ;  /* 0x0000802606f87981 */ /* 0x000f62000c1e1900 */
[----:B------:R-:W-:-:S02]  /*1eb0*/  ULDC.64 UR22, c[0x0][0x478] ;  /* 0x00011e0000167ab9 */ /* 0x000fc40000000a00 */
[----:B------:R-:W-:Y:S01]  /*1ec0*/  IMAD.X R5, R0, 0x1, R23, P1 ;  /* 0x0000000100057824 */ /* 0x000fe200008e0617 */
[----:B------:R1:W5:Y:S01]  /*1ed0*/  LDG.E R247, desc[UR38][R6.64+0xa0] ;  /* 0x0000a02606f77981 */ /* 0x000362000c1e1900 */
[----:B------:R-:W-:-:S03]  /*1ee0*/  UIMAD UR25, UR25, UR46, UR6 ;  /* 0x0000002e191972a4 */ /* 0x000fc6000f8e0206 */
[----:B------:R-:W-:Y:S01]  /*1ef0*/  ULDC.64 UR6, c[0x0][0x400] ;  /* 0x0001000000067ab9 */ /* 0x000fe20000000a00 */
[----:B------:R-:W-:Y:S01]  /*1f00*/  BAR.SYNC.DEFER_BLOCKING 0x0 ;  /* 0x0000000000007b1d */ /* 0x000fe20000010000 */
[----:B-1----:R-:W-:-:S04]  /*1f10*/  IMAD.U32 R6, RZ, RZ, UR46 ;  /* 0x0000002eff067e24 */ /* 0x002fc8000f8e00ff */
[----:B------:R-:W-:Y:S01]  /*1f20*/  IMAD.WIDE.U32 R4, R6, UR26, R4 ;  /* 0x0000001a06047c25 */ /* 0x000fe2000f8e0004 */
[----:B------:R1:W2:Y:S03]  /*1f30*/  LDSM.16.M88.4 R176, [R226+0xf000] ;  /* 0x00f00000e2b0783b */ /* 0x0002a60000000200 */
[----:B------:R-:W-:Y:S01]  /*1f40*/  VIADD R0, R5, UR25 ;  /* 0x0000001905007c36 */ /* 0x000fe20008000000 */
[C---:B------:R-:W-:Y:S01]  /*1f50*/  LEA R236, P1, R4.reuse, UR6, 0x2 ;  /* 0x0000000604ec7c11 */ /* 0x040fe2000f8210ff */
[----:B------:R-:W-:Y:S01]  /*1f60*/  UIADD3 UR6, -UR35, UR4, UR34 ;  /* 0x0000000423067290 */ /* 0x000fe2000fffe122 */
[----:B------:R-:W-:Y:S01]  /*1f70*/  IMAD.U32 R7, RZ, RZ, UR47 ;  /* 0x0000002fff077e24 */ /* 0x000fe2000f8e00ff */
[----:B------:R1:W3:Y:S01]  /*1f80*/  LDSM.16.M88.4 R180, [R226+0xf400] ;  /* 0x00f40000e2b4783b */ /* 0x0002e20000000200 */
[----:B------:R-:W-:Y:S01]  /*1f90*/  LEA.HI.X R237, R4, UR7, R0, 0x2, P1 ;  /* 0x0000000704ed7c11 */ /* 0x000fe200088f1400 */
[----:B------:R-:W-:-:S02]  /*1fa0*/  ULDC UR7, c[0x0][0x398] ;  /* 0x0000e60000077ab9 */ /* 0x000fc40000000800 */
[----:B------:R-:W-:Y:S01]  /*1fb0*/  UIADD3 UR7, UR6, -UR7, URZ ;  /* 0x8000000706077290 */ /* 0x000fe2000fffe03f */
[----:B------:R1:W4:Y:S03]  /*1fc0*/  LDSM.16.M88.4 R184, [R227+0xf000] ;  /* 0x00f00000e3b8783b */ /* 0x0003260000000200 */
[----:B------:R-:W-:Y:S01]  /*1fd0*/  USHF.R.S32.HI UR6, URZ, 0x1f, UR7 ;  /* 0x0000001f3f067899 */ /* 0x000fe20008011407 */
[----:B------:R1:W1:Y:S03]  /*1fe0*/  LDSM.16.M88.4 R188, [R227+0xf400] ;  /* 0x00f40000e3bc783b */ /* 0x0002660000000200 */
[----:B------:R-:W-:Y:S01]  /*1ff0*/  ULEA.HI UR6, UR6, UR7, URZ, 0x6 ;  /* 0x0000000706067291 */ /* 0x000fe2000f8f303f */
[----:B------:R1:W1:Y:S03]  /*2000*/  LDSM.16.M88.4 R192, [R226+0x11000] ;  /* 0x01100000e2c0783b */ /* 0x0002660000000200 */
[----:B------:R-:W-:Y:S01]  /*2010*/  USHF.R.S32.HI UR6, URZ, 0x6, UR6 ;  /* 0x000000063f067899 */ /* 0x000fe20008011406 */
[----:B------:R1:W1:Y:S03]  /*2020*/  LDSM.16.M88.4 R196, [R226+0x11400] ;  /* 0x01140000e2c4783b */ /* 0x0002660000000200 */
[----:B------:R-:W-:Y:S01]  /*2030*/  UISETP.LT.AND UP0, UPT, URZ, UR6, UPT ;  /* 0x000000063f00728c */ /* 0x000fe2000bf01270 */
[----:B------:R1:W1:Y:S03]  /*2040*/  LDSM.16.M88.4 R200, [R227+0x11000] ;  /* 0x01100000e3c8783b */ /* 0x0002660000000200 */
[----:B------:R-:W-:Y:S01]  /*2050*/  USEL UR6, URZ, UR6, !UP0 ;  /* 0x000000063f067287 */ /* 0x000fe2000c000000 */
[----:B------:R1:W1:Y:S03]  /*2060*/  LDSM.16.M88.4 R204, [R227+0x11400] ;  /* 0x01140000e3cc783b */ /* 0x0002660000000200 */
[----:B------:R-:W-:Y:S01]  /*2070*/  UISETP.GT.AND UP0, UPT, UR31, UR6, UPT ;  /* 0x000000061f00728c */ /* 0x000fe2000bf04270 */
[----:B------:R1:W1:Y:S01]  /*2080*/  LDSM.16.M88.4 R208, [R226+0x13000] ;  /* 0x01300000e2d0783b */ /* 0x0002620000000200 */
[----:B------:R-:W-:-:S03]  /*2090*/  UIMAD.WIDE UR22, UR29, 0x4, UR22 ;  /* 0x000000041d1678a5 */ /* 0x000fc6000f8e0216 */
[----:B------:R1:W1:Y:S01]  /*20a0*/  LDSM.16.M88.4 R212, [R226+0x13400] ;  /* 0x01340000e2d4783b */ /* 0x0002620000000200 */
[----:B------:R-:W-:-:S03]  /*20b0*/  PLOP3.LUT P1, PT, PT, PT, UP0, 0x80, 0x0 ;  /* 0x000000000000781c */ /* 0x000fc60003f2f008 */
[----:B------:R1:W1:Y:S01]  /*20c0*/  LDSM.16.M88.4 R216, [R227+0x13000] ;  /* 0x01300000e3d8783b */ /* 0x0002620000000200 */
[----:B------:R-:W-:-:S03]  /*20d0*/  CS2R R126, SRZ ;  /* 0x00000000007e7805 */ /* 0x000fc6000001ff00 */
[----:B------:R1:W1:Y:S01]  /*20e0*/  LDSM.16.M88.4 R220, [R227+0x13400] ;  /* 0x01340000e3dc783b */ /* 0x0002620000000200 */
        /* <DEDUP_REMOVED lines=46> */
[----:B------:R-:W-:Y:S01]  /*23d0*/  CS2R R36, SRZ ;  /* 0x0000000000247805 */ /* 0x000fe2000001ff00 */
[----:B-1234-:R-:W-:Y:S06]  /*23e0*/  @!P1 BRA `(.L_x_46) ;  /* 0x00000034006c9947 */ /* 0x01efec0003800000 */
[C---:B------:R-:W-:Y:S01]  /*23f0*/  SHF.L.U64.HI R0, R21.reuse, 0x2, R13 ;  /* 0x0000000215007819 */ /* 0x040fe2000001020d */
[----:B------:R-:W-:Y:S01]  /*2400*/  USHF.L.U32 UR49, UR44, 0x4, URZ ;  /* 0x000000042c317899 */ /* 0x000fe2000800063f */
[----:B------:R-:W-:Y:S01]  /*2410*/  SHF.L.U32 R4, R21, 0x2, RZ ;  /* 0x0000000215047819 */ /* 0x000fe200000006ff */
[----:B------:R-:W-:Y:S01]  /*2420*/  UIADD3 UR42, UR34, UR4, URZ ;  /* 0x00000004222a7290 */ /* 0x000fe2000fffe03f */
[----:B------:R-:W-:Y:S01]  /*2430*/  VIADD R2, R233, 0x1800 ;  /* 0x00001800e9027836 */ /* 0x000fe20000000000 */
[----:B------:R1:W-:Y:S01]  /*2440*/  STL [R1+0x8], R0 ;  /* 0x0000080001007387 */ /* 0x0003e20000100800 */
[----:B------:R-:W-:Y:S01]  /*2450*/  USHF.L.U32 UR50, UR44, 0x3, URZ ;  /* 0x000000032c327899 */ /* 0x000fe2000800063f */
[----:B------:R-:W-:Y:S01]  /*2460*/  IMAD.MOV.U32 R127, RZ, RZ, RZ ;  /* 0x000000ffff7f7224 */ /* 0x000fe200078e00ff */
[----:B------:R-:W-:Y:S01]  /*2470*/  UIADD3 UR29, UR49, 0x40, URZ ;  /* 0x00000040311d7890 */ /* 0x000fe2000fffe03f */
[----:B------:R2:W-:Y:S01]  /*2480*/  STL [R1+0x4], R4 ;  /* 0x0000040401007387 */ /* 0x0005e20000100800 */
[----:B------:R-:W-:Y:S01]  /*2490*/  UIADD3 UR34, UR49, 0x20, URZ ;  /* 0x0000002031227890 */ /* 0x000fe2000fffe03f */
[----:B------:R-:W-:Y:S01]  /*24a0*/  SEL R2, R2, R233, !P0 ;  /* 0x000000e902027207 */ /* 0x000fe20004000000 */
[----:B------:R-:W-:-:S02]  /*24b0*/  UIADD3 UR28, UR50, UR29, URZ ;  /* 0x0000001d321c7290 */ /* 0x000fc4000fffe03f */
[----:B------:R-:W-:Y:S02]  /*24c0*/  UIADD3 UR31, UR50, UR34, URZ ;  /* 0x00000022321f7290 */ /* 0x000fe4000fffe03f */
[----:B------:R-:W-:Y:S02]  /*24d0*/  UIADD3 UR27, UR50, UR28, URZ ;  /* 0x0000001c321b7290 */ /* 0x000fe4000fffe03f */
[----:B------:R-:W-:Y:S01]  /*24e0*/  UIADD3 UR30, UR50, UR31, URZ ;  /* 0x0000001f321e7290 */ /* 0x000fe2000fffe03f */
[----:B------:R-:W-:Y:S01]  /*24f0*/  UMOV UR7, UR23 ;  /* 0x0000001700077c82 */ /* 0x000fe20008000000 */
[----:B------:R-:W-:Y:S02]  /*2500*/  UIADD3 UR26, UR50, UR27, URZ ;  /* 0x0000001b321a7290 */ /* 0x000fe4000fffe03f */
[----:B------:R-:W-:Y:S02]  /*2510*/  UIADD3 UR23, UR50, UR30, URZ ;  /* 0x0000001e32177290 */ /* 0x000fe4000fffe03f */
[----:B------:R-:W-:-:S02]  /*2520*/  UIADD3 UR25, UR50, UR26, URZ ;  /* 0x0000001a32197290 */ /* 0x000fc4000fffe03f */
[----:B------:R-:W-:Y:S02]  /*2530*/  UIADD3 UR11, UR50, UR23, URZ ;  /* 0x00000017320b7290 */ /* 0x000fe4000fffe03f */
[----:B------:R-:W-:Y:S01]  /*2540*/  UIMAD UR48, UR44, 0x18, URZ ;  /* 0x000000182c3078a4 */ /* 0x000fe2000f8e023f */
[----:B-1----:R-:W-:Y:S01]  /*2550*/  VIADD R0, R234, 0x1800 ;  /* 0x00001800ea007836 */ /* 0x002fe20000000000 */
[----:B------:R-:W-:Y:S02]  /*2560*/  USHF.L.U32 UR47, UR44, 0x5, URZ ;  /* 0x000000052c2f7899 */ /* 0x000fe4000800063f */
[----:B------:R-:W-:Y:S02]  /*2570*/  UIMAD UR46, UR44, 0x28, URZ ;  /* 0x000000282c2e78a4 */ /* 0x000fe4000f8e023f */
[----:B------:R-:W-:Y:S01]  /*2580*/  SEL R0, R0, R234, !P0 ;  /* 0x000000ea00007207 */ /* 0x000fe20004000000 */
[----:B------:R-:W-:Y:S02]  /*2590*/  UIMAD UR45, UR44, 0x30, URZ ;  /* 0x000000302c2d78a4 */ /* 0x000fe4000f8e023f */
[----:B------:R-:W-:-:S02]  /*25a0*/  UIMAD UR44, UR44, 0x38, URZ ;  /* 0x000000382c2c78a4 */ /* 0x000fc4000f8e023f */
[----:B------:R-:W-:Y:S02]  /*25b0*/  UIADD3 UR42, -UR35, 0x80, UR42 ;  /* 0x00000080232a7890 */ /* 0x000fe4000fffe12a */
[----:B------:R-:W-:Y:S02]  /*25c0*/  UIADD3 UR24, UR50, UR25, URZ ;  /* 0x0000001932187290 */ /* 0x000fe4000fffe03f */
[----:B------:R-:W-:Y:S01]  /*25d0*/  UIADD3 UR4, UR50, UR11, URZ ;  /* 0x0000000b32047290 */ /* 0x000fe2000fffe03f */
[----:B------:R-:W-:Y:S01]  /*25e0*/  LEA R224, R2, UR5, 0x1 ;  /* 0x0000000502e07c11 */ /* 0x000fe2000f8e08ff */
[----:B------:R-:W-:Y:S01]  /*25f0*/  ULDC UR41, c[0x0][0x270] ;  /* 0x00009c0000297ab9 */ /* 0x000fe20000000800 */
[----:B------:R-:W-:Y:S01]  /*2600*/  LEA R225, R0, UR5, 0x1 ;  /* 0x0000000500e17c11 */ /* 0x000fe2000f8e08ff */
[----:B--2---:R-:W-:-:S08]  /*2610*/  ULDC UR43, c[0x0][0x2ec] ;  /* 0x0000bb00002b7ab9 */ /* 0x004fd00000000800 */
.L_x_49:
[----:B------:R-:W0:Y:S01]  /*2620*/  LDGDEPBAR ;  /* 0x00000000000079af */ /* 0x000e220000000000 */
[----:B------:R-:W-:Y:S01]  /*2630*/  IMAD.IADD R0, R232, 0x1, R225 ;  /* 0x00000001e8007824 */ /* 0x000fe200078e02e1 */
[----:B------:R-:W-:Y:S01]  /*2640*/  USHF.L.U32 UR40, UR8, 0x6, URZ ;  /* 0x0000000608287899 */ /* 0x000fe2000800063f */
[C---:B-----5:R-:W-:Y:S05]  /*2650*/  FSETP.NEU.FTZ.AND P1, PT, R250.reuse, -INF , PT ;  /* 0xff800000fa00780b */ /* 0x060fea0003f3d000 */
[----:B------:R-:W2:Y:S01]  /*2660*/  LDL R246, [R1+0x18] ;  /* 0x0000180001f67983 */ /* 0x000ea20000100800 */
[----:B------:R-:W-:Y:S02]  /*2670*/  UISETP.GT.AND UP3, UPT, UR8, UR6, UPT ;  /* 0x000000060800728c */ /* 0x000fe4000bf64270 */
[----:B------:R-:W-:Y:S01]  /*2680*/  UISETP.GE.AND UP0, UPT, UR40, UR42, UPT ;  /* 0x0000002a2800728c */ /* 0x000fe2000bf06270 */
[----:B------:R-:W-:Y:S05]  /*2690*/  IMAD.U32 R2, RZ, RZ, UR40 ;  /* 0x00000028ff027e24 */ /* 0x000fea000f8e00ff */
[----:B------:R-:W-:Y:S01]  /*26a0*/  PLOP3.LUT P0, PT, PT, PT, UP0, 0x80, 0x0 ;  /* 0x000000000000781c */ /* 0x000fe20003f0f008 */
[----:B------:R-:W-:Y:S04]  /*26b0*/  DEPBAR.LE SB0, 0x0 ;  /* 0x000080000000791a */ /* 0x000fe80000000000 */
[----:B------:R-:W-:Y:S06]  /*26c0*/  BAR.SYNC.DEFER_BLOCKING 0x0 ;  /* 0x0000000000007b1d */ /* 0x000fec0000010000 */
[----:B------:R-:W-:Y:S08]  /*26d0*/  LDSM.16.M88.4 R32, [R225] ;  /* 0x00000000e120783b */ /* 0x000ff00000000200 */
[----:B------:R-:W1:Y:S08]  /*26e0*/  LDSM.16.M88.4 R16, [R226+0x9000] ;  /* 0x00900000e210783b */ /* 0x000e700000000200 */
[----:B------:R-:W3:Y:S08]  /*26f0*/  LDSM.16.M88.4 R28, [R225+0x800] ;  /* 0x00080000e11c783b */ /* 0x000ef00000000200 */
[----:B------:R-:W4:Y:S08]  /*2700*/  LDSM.16.M88.4 R132, [R226+0x9400] ;  /* 0x00940000e284783b */ /* 0x000f300000000200 */
[----:B------:R-:W-:Y:S08]  /*2710*/  LDSM.16.M88.4 R136, [R0] ;  /* 0x000000000088783b */ /* 0x000ff00000000200 */
[----:B------:R-:W4:Y:S01]  /*2720*/  LDSM.16.M88.4 R140, [R227+0x9000] ;  /* 0x00900000e38c783b */ /* 0x000f220000000200 */
[-C--:B-1----:R-:W-:Y:S07]  /*2730*/  HMMA.16816.F32.BF16 R4, R32, R16.reuse, RZ ;  /* 0x000000102004723c */ /* 0x082fee00000418ff */
[----:B------:R-:W1:Y:S01]  /*2740*/  LDSM.16.M88.4 R144, [R0+0x800] ;  /* 0x000800000090783b */ /* 0x000e620000000200 */
[C---:B---3--:R-:W-:Y:S07]  /*2750*/  HMMA.16816.F32.BF16 R8, R28.reuse, R16, RZ ;  /* 0x000000101c08723c */ /* 0x048fee00000418ff */
[----:B------:R-:W3:Y:S01]  /*2760*/  LDSM.16.M88.4 R148, [R227+0x9400] ;  /* 0x00940000e394783b */ /* 0x000ee20000000200 */
[-C--:B------:R-:W-:Y:S07]  /*2770*/  HMMA.16816.F32.BF16 R12, R28, R18.reuse, RZ ;  /* 0x000000121c0c723c */ /* 0x080fee00000418ff */
[----:B------:R-:W-:Y:S01]  /*2780*/  LDSM.16.M88.4 R152, [R225+0x1000] ;  /* 0x00100000e198783b */ /* 0x000fe20000000200 */
[C---:B------:R-:W-:Y:S07]  /*2790*/  HMMA.16816.F32.BF16 R16, R32.reuse, R18, RZ ;  /* 0x000000122010723c */ /* 0x040fee00000418ff */
[----:B------:R-:W3:Y:S01]  /*27a0*/  LDSM.16.M88.4 R156, [R226+0xb000] ;  /* 0x00b00000e29c783b */ /* 0x000ee20000000200 */
[-C--:B----4-:R-:W-:Y:S06]  /*27b0*/  HMMA.16816.F32.BF16 R20, R32, R132.reuse, RZ ;  /* 0x000000842014723c */ /* 0x090fec00000418ff */
[C---:B------:R-:W-:Y:S01]  /*27c0*/  HMMA.16816.F32.BF16 R24, R28.reuse, R132, RZ ;  /* 0x000000841c18723c */ /* 0x040fe200000418ff */
[----:B------:R-:W4:Y:S05]  /*27d0*/  LDSM.16.M88.4 R160, [R225+0x1800] ;  /* 0x00180000e1a0783b */ /* 0x000f2a0000000200 */
[-C--:B------:R-:W-:Y:S03]  /*27e0*/  HMMA.16816.F32.BF16 R28, R28, R134.reuse, RZ ;  /* 0x000000861c1c723c */ /* 0x080fe600000418ff */
[----:B------:R-:W4:Y:S03]  /*27f0*/  LDSM.16.M88.4 R164, [R226+0xb400] ;  /* 0x00b40000e2a4783b */ /* 0x000f260000000200 */
[----:B------:R-:W-:Y:S05]  /*2800*/  HMMA.16816.F32.BF16 R32, R32, R134, RZ ;  /* 0x000000862020723c */ /* 0x000fea00000418ff */
[----:B------:R-:W-:Y:S01]  /*2810*/  LDSM.16.M88.4 R132, [R0+0x1000] ;  /* 0x001000000084783b */ /* 0x000fe20000000200 */
[-C--:B------:R-:W-:Y:S06]  /*2820*/  HMMA.16816.F32.BF16 R4, R136, R140.reuse, R4 ;  /* 0x0000008c8804723c */ /* 0x080fec0000041804 */
[C---:B-1----:R-:W-:Y:S01]  /*2830*/  HMMA.16816.F32.BF16 R8, R144.reuse, R140, R8 ;  /* 0x0000008c9008723c */ /* 0x042fe20000041808 */
[----:B------:R-:W-:Y:S05]  /*2840*/  LDSM.16.M88.4 R168, [R0+0x1800] ;  /* 0x0018000000a8783b */ /* 0x000fea0000000200 */
[-C--:B------:R-:W-:Y:S03]  /*2850*/  HMMA.16816.F32.BF16 R12, R144, R142.reuse, R12 ;  /* 0x0000008e900c723c */ /* 0x080fe6000004180c */
[----:B------:R-:W-:Y:S03]  /*2860*/  LDSM.16.M88.4 R172, [R227+0xb400] ;  /* 0x00b40000e3ac783b */ /* 0x000fe60000000200 */
[C---:B------:R-:W-:Y:S05]  /*2870*/  HMMA.16816.F32.BF16 R16, R136.reuse, R142, R16 ;  /* 0x0000008e8810723c */ /* 0x040fea0000041810 */
[----:B------:R-:W1:Y:S01]  /*2880*/  LDSM.16.M88.4 R140, [R227+0xb000] ;  /* 0x00b00000e38c783b */ /* 0x000e620000000200 */
[-C--:B---3--:R-:W-:Y:S06]  /*2890*/  HMMA.16816.F32.BF16 R20, R136, R148.reuse, R20 ;  /* 0x000000948814723c */ /* 0x088fec0000041814 */
[C---:B------:R-:W-:Y:S06]  /*28a0*/  HMMA.16816.F32.BF16 R24, R144.reuse, R148, R24 ;  /* 0x000000949018723c */ /* 0x040fec0000041818 */
[-C--:B------:R-:W-:Y:S01]  /*28b0*/  HMMA.16816.F32.BF16 R28, R144, R150.reuse, R28 ;  /* 0x00000096901c723c */ /* 0x080fe2000004181c */
[----:B------:R-:W-:Y:S05]  /*28c0*/  LDSM.16.M88.4 R144, [R226+0xd000] ;  /* 0x00d00000e290783b */ /* 0x000fea0000000200 */
[----:B------:R-:W-:Y:S03]  /*28d0*/  HMMA.16816.F32.BF16 R32, R136, R150, R32 ;  /* 0x000000968820723c */ /* 0x000fe60000041820 */
[----:B------:R-:W3:Y:S03]  /*28e0*/  LDSM.16.M88.4 R136, [R225+0x2000] ;  /* 0x00200000e188783b */ /* 0x000ee60000000200 */
[-C--:B------:R-:W-:Y:S05]  /*28f0*/  HMMA.16816.F32.BF16 R4, R152, R156.reuse, R4 ;  /* 0x0000009c9804723c */ /* 0x080fea0000041804 */
[----:B------:R-:W3:Y:S01]  /*2900*/  LDSM.16.M88.4 R148, [R225+0x2800] ;  /* 0x00280000e194783b */ /* 0x000ee20000000200 */
[C---:B----4-:R-:W-:Y:S06]  /*2910*/  HMMA.16816.F32.BF16 R8, R160.reuse, R156, R8 ;  /* 0x0000009ca008723c */ /* 0x050fec0000041808 */
[-C--:B------:R-:W-:Y:S06]  /*2920*/  HMMA.16816.F32.BF16 R12, R160, R158.reuse, R12 ;  /* 0x0000009ea00c723c */ /* 0x080fec000004180c */
[C---:B------:R-:W-:Y:S01]  /*2930*/  HMMA.16816.F32.BF16 R16, R152.reuse, R158, R16 ;  /* 0x0000009e9810723c */ /* 0x040fe20000041810 */
[----:B------:R-:W4:Y:S05]  /*2940*/  LDSM.16.M88.4 R156, [R226+0xd400] ;  /* 0x00d40000e29c783b */ /* 0x000f2a0000000200 */
[-C--:B------:R-:W-:Y:S06]  /*2950*/  HMMA.16816.F32.BF16 R20, R152, R164.reuse, R20 ;  /* 0x000000a49814723c */ /* 0x080fec0000041814 */
[C---:B------:R-:W-:Y:S01]  /*2960*/  HMMA.16816.F32.BF16 R24, R160.reuse, R164, R24 ;  /* 0x000000a4a018723c */ /* 0x040fe20000041818 */
[----:B------:R-:W2:Y:S05]  /*2970*/  LDL R165, [R1+0x14] ;  /* 0x0000140001a57983 */ /* 0x000eaa0000100800 */
[-C--:B------:R-:W-:Y:S06]  /*2980*/  HMMA.16816.F32.BF16 R28, R160, R166.reuse, R28 ;  /* 0x000000a6a01c723c */ /* 0x080fec000004181c */
[----:B------:R-:W-:Y:S01]  /*2990*/  HMMA.16816.F32.BF16 R32, R152, R166, R32 ;  /* 0x000000a69820723c */ /* 0x000fe20000041820 */
[----:B------:R-:W-:Y:S05]  /*29a0*/  LDSM.16.M88.4 R152, [R227+0xd000] ;  /* 0x00d00000e398783b */ /* 0x000fea0000000200 */
[-C--:B-1----:R-:W-:Y:S06]  /*29b0*/  HMMA.16816.F32.BF16 R4, R132, R140.reuse, R4 ;  /* 0x0000008c8404723c */ /* 0x082fec0000041804 */
[C---:B------:R-:W-:Y:S06]  /*29c0*/  HMMA.16816.F32.BF16 R8, R168.reuse, R140, R8 ;  /* 0x0000008ca808723c */ /* 0x040fec0000041808 */
[-C--:B------:R-:W-:Y:S06]  /*29d0*/  HMMA.16816.F32.BF16 R12, R168, R142.reuse, R12 ;  /* 0x0000008ea80c723c */ /* 0x080fec000004180c */
[C---:B------:R-:W-:Y:S01]  /*29e0*/  HMMA.16816.F32.BF16 R16, R132.reuse, R142, R16 ;  /* 0x0000008e8410723c */ /* 0x040fe20000041810 */
[----:B------:R-:W1:Y:S05]  /*29f0*/  LDSM.16.M88.4 R140, [R0+0x2000] ;  /* 0x00200000008c783b */ /* 0x000e6a0000000200 */
[-C--:B------:R-:W-:Y:S06]  /*2a00*/  HMMA.16816.F32.BF16 R20, R132, R172.reuse, R20 ;  /* 0x000000ac8414723c */ /* 0x080fec0000041814 */
[C---:B------:R-:W-:Y:S06]  /*2a10*/  HMMA.16816.F32.BF16 R24, R168.reuse, R172, R24 ;  /* 0x000000aca818723c */ /* 0x040fec0000041818 */
[-C--:B------:R-:W-:Y:S06]  /*2a20*/  HMMA.16816.F32.BF16 R28, R168, R174.reuse, R28 ;  /* 0x000000aea81c723c */ /* 0x080fec000004181c */
[----:B------:R-:W-:Y:S01]  /*2a30*/  HMMA.16816.F32.BF16 R32, R132, R174, R32 ;  /* 0x000000ae8420723c */ /* 0x000fe20000041820 */
[----:B------:R4:W1:Y:S05]  /*2a40*/  LDSM.16.M88.4 R132, [R0+0x2800] ;  /* 0x002800000084783b */ /* 0x00086a0000000200 */
[-C--:B---3--:R-:W-:Y:S06]  /*2a50*/  HMMA.16816.F32.BF16 R4, R136, R144.reuse, R4 ;  /* 0x000000908804723c */ /* 0x088fec0000041804 */
[C---:B------:R-:W-:Y:S06]  /*2a60*/  HMMA.16816.F32.BF16 R8, R148.reuse, R144, R8 ;  /* 0x000000909408723c */ /* 0x040fec0000041808 */
[-C--:B------:R-:W-:Y:S05]  /*2a70*/  HMMA.16816.F32.BF16 R12, R148, R146.reuse, R12 ;  /* 0x00000092940c723c */ /* 0x080fea000004180c */
[----:B------:R-:W-:Y:S01]  /*2a80*/  FMUL.FTZ R144, R250, 1.4426950216293334961 ;  /* 0x3fb8aa3bfa907820 */ /* 0x000fe20000410000 */
[C---:B------:R-:W-:Y:S01]  /*2a90*/  HMMA.16816.F32.BF16 R16, R136.reuse, R146, R16 ;  /* 0x000000928810723c */ /* 0x040fe20000041810 */
[----:B----4-:R-:W-:Y:S04]  /*2aa0*/  IMAD.U32 R0, RZ, RZ, UR16 ;  /* 0x00000010ff007e24 */ /* 0x010fe8000f8e00ff */
[----:B------:R-:W-:Y:S01]  /*2ab0*/  FSEL R144, R144, RZ, P1 ;  /* 0x000000ff90907208 */ /* 0x000fe20000800000 */
[-C--:B------:R-:W-:Y:S01]  /*2ac0*/  HMMA.16816.F32.BF16 R20, R136, R156.reuse, R20 ;  /* 0x0000009c8814723c */ /* 0x080fe20000041814 */
[----:B------:R-:W-:Y:S02]  /*2ad0*/  IMAD.MOV.U32 R147, RZ, RZ, 0x28 ;  /* 0x00000028ff937424 */ /* 0x000fe400078e00ff */
[C---:B------:R-:W-:Y:S02]  /*2ae0*/  FSETP.NEU.FTZ.AND P1, PT, R249.reuse, -INF , PT ;  /* 0xff800000f900780b */ /* 0x040fe40003f3d000 */
[----:B--2---:R-:W-:Y:S01]  /*2af0*/  @!P0 IMAD R0, R0, 0x80, R246 ;  /* 0x0000008000008824 */ /* 0x004fe200078e02f6 */
[C---:B------:R-:W-:Y:S01]  /*2b00*/  HMMA.16816.F32.BF16 R24, R148.reuse, R156, R24 ;  /* 0x0000009c9418723c */ /* 0x040fe20000041818 */
[----:B------:R-:W-:Y:S04]  /*2b10*/  IMAD.MOV.U32 R246, RZ, RZ, 0x8 ;  /* 0x00000008fff67424 */ /* 0x000fe800078e00ff */
[----:B------:R-:W-:Y:S01]  /*2b20*/  @!P0 VIADD R146, R0, 0x1 ;  /* 0x0000000100928836 */ /* 0x000fe20000000000 */
[-C--:B------:R-:W-:Y:S06]  /*2b30*/  HMMA.16816.F32.BF16 R28, R148, R158.reuse, R28 ;  /* 0x0000009e941c723c */ /* 0x080fec000004181c */
[----:B------:R-:W-:Y:S06]  /*2b40*/  HMMA.16816.F32.BF16 R32, R136, R158, R32 ;  /* 0x0000009e8820723c */ /* 0x000fec0000041820 */
[-C--:B-1----:R-:W-:Y:S05]  /*2b50*/  HMMA.16816.F32.BF16 R4, R140, R152.reuse, R4 ;  /* 0x000000988c04723c */ /* 0x082fea0000041804 */
[----:B------:R-:W-:Y:S01]  /*2b60*/  FMUL.FTZ R138, R249, 1.4426950216293334961 ;  /* 0x3fb8aa3bf98a7820 */ /* 0x000fe20000410000 */
[C---:B------:R-:W-:Y:S05]  /*2b70*/  HMMA.16816.F32.BF16 R8, R132.reuse, R152, R8 ;  /* 0x000000988408723c */ /* 0x040fea0000041808 */
[----:B------:R-:W-:Y:S01]  /*2b80*/  FSEL R138, R138, RZ, P1 ;  /* 0x000000ff8a8a7208 */ /* 0x000fe20000800000 */
[-C--:B------:R-:W-:Y:S05]  /*2b90*/  HMMA.16816.F32.BF16 R12, R132, R154.reuse, R12 ;  /* 0x0000009a840c723c */ /* 0x080fea000004180c */
[----:B------:R-:W-:Y:S01]  /*2ba0*/  FMUL.FTZ R136, R248, 1.4426950216293334961 ;  /* 0x3fb8aa3bf8887820 */ /* 0x000fe20000410000 */
[C---:B------:R-:W-:Y:S05]  /*2bb0*/  HMMA.16816.F32.BF16 R16, R140.reuse, R154, R16 ;  /* 0x0000009a8c10723c */ /* 0x040fea0000041810 */
[----:B------:R-:W-:Y:S06]  /*2bc0*/  @!P0 IADD3 R2, R2, UR35, R165 ;  /* 0x0000002302028c10 */ /* 0x000fec000fffe0a5 */
[C---:B------:R-:W-:Y:S02]  /*2bd0*/  @!P0 VIMNMX R145, R2.reuse, UR35, PT ;  /* 0x0000002302918c48 */ /* 0x040fe4000bfe0100 */
[----:B------:R-:W-:Y:S01]  /*2be0*/  @!P0 VIADDMNMX R139, R2, R246, UR35, PT ;  /* 0x00000023028b8e46 */ /* 0x000fe2000b8001f6 */
[----:B------:R-:W-:Y:S01]  /*2bf0*/  IMAD.MOV.U32 R246, RZ, RZ, 0x20 ;  /* 0x00000020fff67424 */ /* 0x000fe200078e00ff */
[----:B------:R-:W-:Y:S02]  /*2c00*/  @!P0 ISETP.GE.AND P2, PT, R0, R145, PT ;  /* 0x000000910000820c */ /* 0x000fe40003f46270 */
[----:B------:R-:W-:Y:S02]  /*2c10*/  @!P0 ISETP.GE.AND P1, PT, R146, R139, PT ;  /* 0x0000008b9200820c */ /* 0x000fe40003f26270 */
[----:B------:R-:W-:Y:S02]  /*2c20*/  @!P0 FSEL R4, R4, -INF , !P2 ;  /* 0xff80000004048808 */ /* 0x000fe40005000000 */
[----:B------:R-:W-:Y:S02]  /*2c30*/  @!P0 ISETP.GE.AND P2, PT, R146, R145, PT ;  /* 0x000000919200820c */ /* 0x000fe40003f46270 */
[----:B------:R-:W-:Y:S01]  /*2c40*/  @!P0 FSEL R7, R7, -INF , !P1 ;  /* 0xff80000007078808 */ /* 0x000fe20004800000 */
[--C-:B------:R-:W-:Y:S01]  /*2c50*/  FFMA.FTZ R4, R4, UR43, -R144.reuse ;  /* 0x0000002b04047c23 */ /* 0x100fe20008010890 */
[----:B------:R-:W-:Y:S02]  /*2c60*/  @!P0 FSEL R5, R5, -INF , !P2 ;  /* 0xff80000005058808 */ /* 0x000fe40005000000 */
[----:B------:R-:W-:Y:S01]  /*2c70*/  FSETP.NEU.FTZ.AND P1, PT, R248, -INF , PT ;  /* 0xff800000f800780b */ /* 0x000fe20003f3d000 */
[----:B------:R1:W-:Y:S01]  /*2c80*/  MUFU.EX2 R170, R4 ;  /* 0x0000000400aa7308 */ /* 0x0003e20000000800 */
[----:B------:R-:W-:Y:S01]  /*2c90*/  @!P0 ISETP.GE.AND P2, PT, R0, R139, PT ;  /* 0x0000008b0000820c */ /* 0x000fe20003f46270 */
[----:B------:R-:W-:Y:S01]  /*2ca0*/  FFMA.FTZ R5, R5, UR43, -R144 ;  /* 0x0000002b05057c23 */ /* 0x000fe20008010890 */
[----:B------:R-:W-:Y:S01]  /*2cb0*/  @!P0 VIADDMNMX R137, R2, R246, UR35, PT ;  /* 0x0000002302898e46 */ /* 0x000fe2000b8001f6 */
[--C-:B------:R-:W-:Y:S01]  /*2cc0*/  FFMA.FTZ R7, R7, UR43, -R138.reuse ;  /* 0x0000002b07077c23 */ /* 0x100fe2000801088a */
[----:B------:R-:W-:Y:S02]  /*2cd0*/  FSEL R136, R136, RZ, P1 ;  /* 0x000000ff88887208 */ /* 0x000fe40000800000 */
[-C--:B------:R-:W-:Y:S03]  /*2ce0*/  @!P0 ISETP.GE.AND P1, PT, R146, R137.reuse, PT ;  /* 0x000000899200820c */ /* 0x080fe60003f26270 */
[----:B------:R2:W-:Y:S01]  /*2cf0*/  MUFU.EX2 R174, R5 ;  /* 0x0000000500ae7308 */ /* 0x0005e20000000800 */
[----:B------:R-:W-:Y:S02]  /*2d00*/  @!P0 FSEL R6, R6, -INF , !P2 ;  /* 0xff80000006068808 */ /* 0x000fe40005000000 */
[----:B------:R-:W-:Y:S02]  /*2d10*/  @!P0 ISETP.GE.AND P2, PT, R0, R137, PT ;  /* 0x000000890000820c */ /* 0x000fe40003f46270 */
[----:B------:R-:W-:Y:S01]  /*2d20*/  @!P0 FSEL R9, R9, -INF , !P1 ;  /* 0xff80000009098808 */ /* 0x000fe20004800000 */
[----:B------:R-:W-:Y:S01]  /*2d30*/  FFMA.FTZ R6, R6, UR43, -R138 ;  /* 0x0000002b06067c23 */ /* 0x000fe2000801088a */
[----:B------:R-:W-:Y:S03]  /*2d40*/  @!P0 FSEL R8, R8, -INF , !P2 ;  /* 0xff80000008088808 */ /* 0x000fe60005000000 */
[----:B------:R-:W-:Y:S01]  /*2d50*/  MUFU.EX2 R175, R7 ;  /* 0x0000000700af7308 */ /* 0x000fe20000000800 */
[----:B------:R-:W-:Y:S01]  /*2d60*/  FSETP.NEU.FTZ.AND P1, PT, R247, -INF , PT ;  /* 0xff800000f700780b */ /* 0x000fe20003f3d000 */
[--C-:B------:R-:W-:Y:S01]  /*2d70*/  FFMA.FTZ R9, R9, UR43, -R136.reuse ;  /* 0x0000002b09097c23 */ /* 0x100fe20008010888 */
[----:B-1----:R-:W-:Y:S01]  /*2d80*/  FFMA.FTZ R4, R8, UR43, -R136 ;  /* 0x0000002b08047c23 */ /* 0x002fe20008010888 */
[----:B------:R-:W-:Y:S06]  /*2d90*/  @!P0 VIADDMNMX R8, R2, R147, UR35, PT ;  /* 0x0000002302088e46 */ /* 0x000fec000b800193 */
[----:B------:R1:W-:Y:S01]  /*2da0*/  MUFU.EX2 R156, R9 ;  /* 0x00000009009c7308 */ /* 0x0003e20000000800 */
[----:B--2---:R-:W-:Y:S01]  /*2db0*/  FMUL.FTZ R5, R247, 1.4426950216293334961 ;  /* 0x3fb8aa3bf7057820 */ /* 0x004fe20000410000 */
[-C--:B------:R-:W-:Y:S04]  /*2dc0*/  @!P0 ISETP.GE.AND P2, PT, R0, R8.reuse, PT ;  /* 0x000000080000820c */ /* 0x080fe80003f46270 */
[----:B------:R-:W-:Y:S04]  /*2dd0*/  FSEL R2, R5, RZ, P1 ;  /* 0x000000ff05027208 */ /* 0x000fe80000800000 */
[----:B------:R-:W-:Y:S01]  /*2de0*/  MUFU.EX2 R246, R6 ;  /* 0x0000000600f67308 */ /* 0x000fe20000000800 */
[----:B------:R-:W-:Y:S02]  /*2df0*/  @!P0 FSEL R10, R10, -INF , !P2 ;  /* 0xff8000000a0a8808 */ /* 0x000fe40005000000 */
[-C--:B------:R-:W-:Y:S04]  /*2e00*/  @!P0 ISETP.GE.AND P1, PT, R146, R8.reuse, PT ;  /* 0x000000089200820c */ /* 0x080fe80003f26270 */
[----:B------:R-:W-:Y:S03]  /*2e10*/  @!P0 FSEL R11, R11, -INF , !P1 ;  /* 0xff8000000b0b8808 */ /* 0x000fe60004800000 */
[----:B------:R2:W3:Y:S01]  /*2e20*/  MUFU.EX2 R157, R4 ;  /* 0x00000004009d7308 */ /* 0x0004e20000000800 */
[--C-:B-1----:R-:W-:Y:S01]  /*2e30*/  FFMA.FTZ R9, R10, UR43, -R2.reuse ;  /* 0x0000002b0a097c23 */ /* 0x102fe20008010802 */
[----:B------:R-:W-:Y:S02]  /*2e40*/  @!P0 VIADD R10, R0, 0x8 ;  /* 0x00000008000a8836 */ /* 0x000fe40000000000 */
[----:B------:R-:W-:Y:S03]  /*2e50*/  FFMA.FTZ R11, R11, UR43, -R2 ;  /* 0x0000002b0b0b7c23 */ /* 0x000fe60008010802 */
[-C--:B------:R-:W-:Y:S03]  /*2e60*/  @!P0 ISETP.GE.AND P1, PT, R10, R137.reuse, PT ;  /* 0x000000890a00820c */ /* 0x080fe60003f26270 */
[----:B------:R1:W-:Y:S01]  /*2e70*/  MUFU.EX2 R160, R9 ;  /* 0x0000000900a07308 */ /* 0x0003e20000000800 */
[----:B------:R-:W-:Y:S09]  /*2e80*/  @!P0 FSEL R12, R12, -INF , !P1 ;  /* 0xff8000000c0c8808 */ /* 0x000ff20004800000 */
[----:B------:R-:W-:Y:S01]  /*2e90*/  MUFU.EX2 R159, R11 ;  /* 0x0000000b009f7308 */ /* 0x000fe20000000800 */
[----:B--2---:R-:W2:Y:S01]  /*2ea0*/  LDSM.16.M88.4 R4, [R227+0xd400] ;  /* 0x00d40000e304783b */ /* 0x004ea20000000200 */
[--C-:B------:R-:W-:Y:S08]  /*2eb0*/  FFMA.FTZ R12, R12, UR43, -R136.reuse ;  /* 0x0000002b0c0c7c23 */ /* 0x100ff00008010888 */
[----:B------:R-:W-:Y:S01]  /*2ec0*/  MUFU.EX2 R154, R12 ;  /* 0x0000000c009a7308 */ /* 0x000fe20000000800 */
[----:B-1----:R-:W-:Y:S05]  /*2ed0*/  @!P0 VIADD R9, R0, 0x9 ;  /* 0x0000000900098836 */ /* 0x002fea0000000000 */
[----:B------:R-:W-:Y:S04]  /*2ee0*/  @!P0 ISETP.GE.AND P1, PT, R9, R137, PT ;  /* 0x000000890900820c */ /* 0x000fe80003f26270 */
[----:B------:R-:W-:Y:S02]  /*2ef0*/  @!P0 FSEL R13, R13, -INF , !P1 ;  /* 0xff8000000d0d8808 */ /* 0x000fe40004800000 */
[-C--:B------:R-:W-:Y:S03]  /*2f00*/  @!P0 ISETP.GE.AND P1, PT, R10, R8.reuse, PT ;  /* 0x000000080a00820c */ /* 0x080fe60003f26270 */
[----:B------:R-:W-:Y:S01]  /*2f10*/  FFMA.FTZ R13, R13, UR43, -R136 ;  /* 0x0000002b0d0d7c23 */ /* 0x000fe20008010888 */
[----:B------:R-:W-:Y:S02]  /*2f20*/  @!P0 FSEL R14, R14, -INF , !P1 ;  /* 0xff8000000e0e8808 */ /* 0x000fe40004800000 */
[-C--:B------:R-:W-:Y:S01]  /*2f30*/  @!P0 ISETP.GE.AND P1, PT, R9, R8.reuse, PT ;  /* 0x000000080900820c */ /* 0x080fe20003f26270 */
[----:B------:R-:W-:Y:S02]  /*2f40*/  MUFU.EX2 R153, R13 ;  /* 0x0000000d00997308 */ /* 0x000fe40000000800 */
[--C-:B------:R-:W-:Y:S01]  /*2f50*/  FFMA.FTZ R14, R14, UR43, -R2.reuse ;  /* 0x0000002b0e0e7c23 */ /* 0x100fe20008010802 */
[----:B------:R-:W-:Y:S02]  /*2f60*/  @!P0 FSEL R15, R15, -INF , !P1 ;  /* 0xff8000000f0f8808 */ /* 0x000fe40004800000 */
[-C--:B------:R-:W-:Y:S03]  /*2f70*/  @!P0 ISETP.GE.AND P1, PT, R10, R145.reuse, PT ;  /* 0x000000910a00820c */ /* 0x080fe60003f26270 */
[----:B------:R-:W-:Y:S01]  /*2f80*/  FFMA.FTZ R15, R15, UR43, -R2 ;  /* 0x0000002b0f0f7c23 */ /* 0x000fe20008010802 */
[----:B------:R-:W-:Y:S01]  /*2f90*/  @!P0 FSEL R16, R16, -INF , !P1 ;  /* 0xff80000010108808 */ /* 0x000fe20004800000 */
[----:B------:R-:W-:Y:S01]  /*2fa0*/  MUFU.EX2 R158, R14 ;  /* 0x0000000e009e7308 */ /* 0x000fe20000000800 */
[----:B------:R-:W-:Y:S01]  /*2fb0*/  @!P0 ISETP.GE.AND P1, PT, R9, R145, PT ;  /* 0x000000910900820c */ /* 0x000fe20003f26270 */
[-C--:B--2---:R-:W-:Y:S03]  /*2fc0*/  HMMA.16816.F32.BF16 R20, R140, R4.reuse, R20 ;  /* 0x000000048c14723c */ /* 0x084fe60000041814 */
[----:B------:R-:W-:Y:S01]  /*2fd0*/  @!P0 FSEL R17, R17, -INF , !P1 ;  /* 0xff80000011118808 */ /* 0x000fe20004800000 */
[--C-:B------:R-:W-:Y:S01]  /*2fe0*/  FFMA.FTZ R16, R16, UR43, -R144.reuse ;  /* 0x0000002b10107c23 */ /* 0x100fe20008010890 */
[-C--:B------:R-:W-:Y:S01]  /*2ff0*/  @!P0 ISETP.GE.AND P1, PT, R10, R139.reuse, PT ;  /* 0x0000008b0a00820c */ /* 0x080fe20003f26270 */
[C---:B------:R-:W-:Y:S02]  /*3000*/  HMMA.16816.F32.BF16 R24, R132.reuse, R4, R24 ;  /* 0x000000048418723c */ /* 0x040fe40000041818 */
[----:B------:R-:W-:Y:S03]  /*3010*/  MUFU.EX2 R155, R15 ;  /* 0x0000000f009b7308 */ /* 0x000fe60000000800 */
[----:B------:R-:W-:Y:S01]  /*3020*/  @!P0 FSEL R18, R18, -INF , !P1 ;  /* 0xff80000012128808 */ /* 0x000fe20004800000 */
[-C--:B------:R-:W-:Y:S03]  /*3030*/  HMMA.16816.F32.BF16 R28, R132, R6.reuse, R28 ;  /* 0x00000006841c723c */ /* 0x080fe6000004181c */
[----:B------:R-:W-:Y:S03]  /*3040*/  @!P0 ISETP.GE.AND P1, PT, R9, R139, PT ;  /* 0x0000008b0900820c */ /* 0x000fe60003f26270 */
[----:B------:R-:W-:Y:S01]  /*3050*/  MUFU.EX2 R168, R16 ;  /* 0x0000001000a87308 */ /* 0x000fe20000000800 */
[C---:B------:R-:W-:Y:S01]  /*3060*/  @!P0 VIADD R10, R0.reuse, 0x10 ;  /* 0x00000010000a8836 */ /* 0x040fe20000000000 */
[----:B------:R-:W-:Y:S01]  /*3070*/  HMMA.16816.F32.BF16 R32, R140, R6, R32 ;  /* 0x000000068c20723c */ /* 0x000fe20000041820 */
[----:B------:R-:W2:Y:S03]  /*3080*/  LDL R141, [R1+0x4] ;  /* 0x00000400018d7983 */ /* 0x000ea60000100800 */
[----:B------:R-:W-:Y:S01]  /*3090*/  @!P0 FSEL R19, R19, -INF , !P1 ;  /* 0xff80000013138808 */ /* 0x000fe20004800000 */
[----:B------:R-:W-:Y:S01]  /*30a0*/  @!P0 VIADD R9, R0, 0x11 ;  /* 0x0000001100098836 */ /* 0x000fe20000000000 */
[-C--:B------:R-:W-:Y:S01]  /*30b0*/  @!P0 ISETP.GE.AND P1, PT, R10, R145.reuse, PT ;  /* 0x000000910a00820c */ /* 0x080fe20003f26270 */
[----:B------:R-:W-:Y:S01]  /*30c0*/  @!P0 VIADD R4, R0, 0x18 ;  /* 0x0000001800048836 */ /* 0x000fe20000000000 */
[----:B------:R-:W4:Y:S03]  /*30d0*/  LDL R142, [R1+0x8] ;  /* 0x00000800018e7983 */ /* 0x000f260000100800 */
[----:B------:R-:W-:Y:S01]  /*30e0*/  @!P0 FSEL R20, R20, -INF , !P1 ;  /* 0xff80000014148808 */ /* 0x000fe20004800000 */
[----:B------:R-:W-:Y:S01]  /*30f0*/  @!P0 VIADD R0, R0, 0x19 ;  /* 0x0000001900008836 */ /* 0x000fe20000000000 */
[----:B------:R-:W-:Y:S01]  /*3100*/  @!P0 ISETP.GE.AND P1, PT, R9, R145, PT ;  /* 0x000000910900820c */ /* 0x000fe20003f26270 */
[----:B------:R-:W-:Y:S01]  /*3110*/  FFMA.FTZ R17, R17, UR43, -R144 ;  /* 0x0000002b11117c23 */ /* 0x000fe20008010890 */
[-C--:B------:R-:W-:Y:S01]  /*3120*/  @!P0 ISETP.GE.AND P2, PT, R4, R8.reuse, PT ;  /* 0x000000080400820c */ /* 0x080fe20003f46270 */
[--C-:B------:R-:W-:Y:S01]  /*3130*/  FFMA.FTZ R18, R18, UR43, -R138.reuse ;  /* 0x0000002b12127c23 */ /* 0x100fe2000801088a */
[----:B------:R-:W-:Y:S01]  /*3140*/  @!P0 FSEL R21, R21, -INF , !P1 ;  /* 0xff80000015158808 */ /* 0x000fe20004800000 */
[----:B------:R-:W-:Y:S01]  /*3150*/  MUFU.EX2 R167, R17 ;  /* 0x0000001100a77308 */ /* 0x000fe20000000800 */
[----:B------:R-:W-:Y:S01]  /*3160*/  @!P0 ISETP.GE.AND P1, PT, R10, R139, PT ;  /* 0x0000008b0a00820c */ /* 0x000fe20003f26270 */
[----:B------:R-:W-:Y:S01]  /*3170*/  FFMA.FTZ R19, R19, UR43, -R138 ;  /* 0x0000002b13137c23 */ /* 0x000fe2000801088a */
[----:B---3--:R-:W-:Y:S01]  /*3180*/  F2FP.BF16.F32.PACK_AB R5, R156, R157 ;  /* 0x0000009d9c05723e */ /* 0x008fe200000010ff */
[--C-:B------:R-:W-:Y:S01]  /*3190*/  FFMA.FTZ R20, R20, UR43, -R144.reuse ;  /* 0x0000002b14147c23 */ /* 0x100fe20008010890 */
[----:B------:R-:W-:Y:S01]  /*31a0*/  @!P0 FSEL R22, R22, -INF , !P1 ;  /* 0xff80000016168808 */ /* 0x000fe20004800000 */
[----:B------:R-:W-:Y:S01]  /*31b0*/  FFMA.FTZ R21, R21, UR43, -R144 ;  /* 0x0000002b15157c23 */ /* 0x000fe20008010890 */
[----:B------:R-:W-:Y:S03]  /*31c0*/  @!P0 ISETP.GE.AND P1, PT, R9, R139, PT ;  /* 0x0000008b0900820c */ /* 0x000fe60003f26270 */
[----:B------:R-:W-:Y:S01]  /*31d0*/  MUFU.EX2 R173, R18 ;  /* 0x0000001200ad7308 */ /* 0x000fe20000000800 */
[----:B------:R-:W-:Y:S01]  /*31e0*/  @!P0 FSEL R30, R30, -INF , !P2 ;  /* 0xff8000001e1e8808 */ /* 0x000fe20005000000 */
[----:B------:R-:W-:Y:S01]  /*31f0*/  FFMA.FTZ R22, R22, UR43, -R138 ;  /* 0x0000002b16167c23 */ /* 0x000fe2000801088a */
[----:B------:R-:W-:Y:S02]  /*3200*/  @!P0 FSEL R23, R23, -INF , !P1 ;  /* 0xff80000017178808 */ /* 0x000fe40004800000 */
[-C--:B------:R-:W-:Y:S01]  /*3210*/  @!P0 ISETP.GE.AND P1, PT, R10, R137.reuse, PT ;  /* 0x000000890a00820c */ /* 0x080fe20003f26270 */
[----:B------:R-:W-:Y:S04]  /*3220*/  FFMA.FTZ R30, R30, UR43, -R2 ;  /* 0x0000002b1e1e7c23 */ /* 0x000fe80008010802 */
[----:B------:R-:W1:Y:S01]  /*3230*/  MUFU.EX2 R172, R19 ;  /* 0x0000001300ac7308 */ /* 0x000e620000000800 */
[----:B------:R-:W-:Y:S01]  /*3240*/  @!P0 FSEL R24, R24, -INF , !P1 ;  /* 0xff80000018188808 */ /* 0x000fe20004800000 */
[----:B------:R-:W-:Y:S01]  /*3250*/  FFMA.FTZ R23, R23, UR43, -R138 ;  /* 0x0000002b17177c23 */ /* 0x000fe2000801088a */
[----:B------:R-:W-:Y:S03]  /*3260*/  @!P0 ISETP.GE.AND P1, PT, R9, R137, PT ;  /* 0x000000890900820c */ /* 0x000fe60003f26270 */
[--C-:B------:R-:W-:Y:S01]  /*3270*/  FFMA.FTZ R24, R24, UR43, -R136.reuse ;  /* 0x0000002b18187c23 */ /* 0x100fe20008010888 */
[----:B------:R-:W-:Y:S03]  /*3280*/  @!P0 FSEL R25, R25, -INF , !P1 ;  /* 0xff80000019198808 */ /* 0x000fe60004800000 */
[----:B------:R-:W-:Y:S01]  /*3290*/  MUFU.EX2 R166, R20 ;  /* 0x0000001400a67308 */ /* 0x000fe20000000800 */
[-C--:B------:R-:W-:Y:S01]  /*32a0*/  @!P0 ISETP.GE.AND P1, PT, R10, R8.reuse, PT ;  /* 0x000000080a00820c */ /* 0x080fe20003f26270 */
[----:B------:R-:W-:Y:S03]  /*32b0*/  FFMA.FTZ R25, R25, UR43, -R136 ;  /* 0x0000002b19197c23 */ /* 0x000fe60008010888 */
[----:B------:R-:W-:Y:S02]  /*32c0*/  @!P0 FSEL R26, R26, -INF , !P1 ;  /* 0xff8000001a1a8808 */ /* 0x000fe40004800000 */
[----:B------:R-:W-:Y:S03]  /*32d0*/  @!P0 ISETP.GE.AND P1, PT, R9, R8, PT ;  /* 0x000000080900820c */ /* 0x000fe60003f26270 */
[----:B------:R-:W-:Y:S01]  /*32e0*/  MUFU.EX2 R165, R21 ;  /* 0x0000001500a57308 */ /* 0x000fe20000000800 */
[----:B-1----:R-:W-:Y:S01]  /*32f0*/  F2FP.BF16.F32.PACK_AB R6, R172, R173 ;  /* 0x000000adac06723e */ /* 0x002fe200000010ff */
[--C-:B------:R-:W-:Y:S01]  /*3300*/  FFMA.FTZ R26, R26, UR43, -R2.reuse ;  /* 0x0000002b1a1a7c23 */ /* 0x100fe20008010802 */
[----:B------:R-:W-:Y:S02]  /*3310*/  @!P0 FSEL R27, R27, -INF , !P1 ;  /* 0xff8000001b1b8808 */ /* 0x000fe40004800000 */
[-C--:B------:R-:W-:Y:S03]  /*3320*/  @!P0 ISETP.GE.AND P1, PT, R4, R137.reuse, PT ;  /* 0x000000890400820c */ /* 0x080fe60003f26270 */
[----:B------:R-:W-:Y:S01]  /*3330*/  FFMA.FTZ R27, R27, UR43, -R2 ;  /* 0x0000002b1b1b7c23 */ /* 0x000fe20008010802 */
[----:B------:R-:W-:Y:S01]  /*3340*/  @!P0 FSEL R28, R28, -INF , !P1 ;  /* 0xff8000001c1c8808 */ /* 0x000fe20004800000 */
[----:B------:R-:W-:Y:S01]  /*3350*/  MUFU.EX2 R171, R22 ;  /* 0x0000001600ab7308 */ /* 0x000fe20000000800 */
[----:B------:R-:W-:Y:S03]  /*3360*/  @!P0 ISETP.GE.AND P1, PT, R0, R137, PT ;  /* 0x000000890000820c */ /* 0x000fe60003f26270 */
[--C-:B------:R-:W-:Y:S01]  /*3370*/  FFMA.FTZ R28, R28, UR43, -R136.reuse ;  /* 0x0000002b1c1c7c23 */ /* 0x100fe20008010888 */
[----:B------:R-:W-:Y:S02]  /*3380*/  @!P0 FSEL R29, R29, -INF , !P1 ;  /* 0xff8000001d1d8808 */ /* 0x000fe40004800000 */
[-C--:B------:R-:W-:Y:S03]  /*3390*/  @!P0 ISETP.GE.AND P1, PT, R4, R145.reuse, PT ;  /* 0x000000910400820c */ /* 0x080fe60003f26270 */
[----:B------:R-:W-:Y:S01]  /*33a0*/  MUFU.EX2 R169, R23 ;  /* 0x0000001700a97308 */ /* 0x000fe20000000800 */
[----:B------:R-:W-:Y:S01]  /*33b0*/  FFMA.FTZ R136, R29, UR43, -R136 ;  /* 0x0000002b1d887c23 */ /* 0x000fe20008010888 */
[----:B------:R-:W-:Y:S02]  /*33c0*/  @!P0 FSEL R32, R32, -INF , !P1 ;  /* 0xff80000020208808 */ /* 0x000fe40004800000 */
[----:B------:R-:W-:Y:S03]  /*33d0*/  @!P0 ISETP.GE.AND P1, PT, R0, R145, PT ;  /* 0x000000910000820c */ /* 0x000fe60003f26270 */
[--C-:B------:R-:W-:Y:S01]  /*33e0*/  FFMA.FTZ R32, R32, UR43, -R144.reuse ;  /* 0x0000002b20207c23 */ /* 0x100fe20008010890 */
[----:B------:R-:W-:Y:S02]  /*33f0*/  @!P0 FSEL R33, R33, -INF , !P1 ;  /* 0xff80000021218808 */ /* 0x000fe40004800000 */
[----:B------:R-:W-:Y:S01]  /*3400*/  MUFU.EX2 R150, R24 ;  /* 0x0000001800967308 */ /* 0x000fe20000000800 */
[-C--:B------:R-:W-:Y:S02]  /*3410*/  @!P0 ISETP.GE.AND P1, PT, R4, R139.reuse, PT ;  /* 0x0000008b0400820c */ /* 0x080fe40003f26270 */
[----:B------:R-:W-:Y:S01]  /*3420*/  F2FP.BF16.F32.PACK_AB R4, R175, R246 ;  /* 0x000000f6af04723e */ /* 0x000fe200000010ff */
[----:B------:R-:W-:Y:S01]  /*3430*/  FFMA.FTZ R144, R33, UR43, -R144 ;  /* 0x0000002b21907c23 */ /* 0x000fe20008010890 */
[----:B------:R-:W-:Y:S02]  /*3440*/  @!P0 FSEL R34, R34, -INF , !P1 ;  /* 0xff80000022228808 */ /* 0x000fe40004800000 */
[----:B------:R-:W-:Y:S01]  /*3450*/  @!P0 ISETP.GE.AND P1, PT, R0, R139, PT ;  /* 0x0000008b0000820c */ /* 0x000fe20003f26270 */
[----:B------:R1:W-:Y:S02]  /*3460*/  STS [R240+0x13400], R4 ;  /* 0x01340004f0007388 */ /* 0x0003e40000000800 */
[----:B------:R-:W-:Y:S01]  /*3470*/  MUFU.EX2 R162, R32 ;  /* 0x0000002000a27308 */ /* 0x000fe20000000800 */
[--C-:B------:R-:W-:Y:S01]  /*3480*/  FFMA.FTZ R34, R34, UR43, -R138.reuse ;  /* 0x0000002b22227c23 */ /* 0x100fe2000801088a */
[----:B------:R-:W-:Y:S02]  /*3490*/  @!P0 FSEL R35, R35, -INF , !P1 ;  /* 0xff80000023238808 */ /* 0x000fe40004800000 */
[----:B------:R-:W-:Y:S02]  /*34a0*/  @!P0 ISETP.GE.AND P1, PT, R0, R8, PT ;  /* 0x000000080000820c */ /* 0x000fe40003f26270 */
[----:B------:R-:W-:Y:S01]  /*34b0*/  F2FP.BF16.F32.PACK_AB R0, R174, R170 ;  /* 0x000000aaae00723e */ /* 0x000fe200000010ff */
[----:B------:R-:W-:Y:S01]  /*34c0*/  FFMA.FTZ R138, R35, UR43, -R138 ;  /* 0x0000002b238a7c23 */ /* 0x000fe2000801088a */
[----:B------:R-:W-:Y:S02]  /*34d0*/  @!P0 FSEL R31, R31, -INF , !P1 ;  /* 0xff8000001f1f8808 */ /* 0x000fe40004800000 */
[----:B------:R-:W3:Y:S01]  /*34e0*/  MUFU.EX2 R161, R144 ;  /* 0x0000009000a17308 */ /* 0x000ee20000000800 */
[----:B------:R-:W-:Y:S01]  /*34f0*/  PLOP3.LUT P1, PT, PT, PT, UP3, 0x80, 0x0 ;  /* 0x000000000000781c */ /* 0x000fe20003f2f038 */
[----:B------:R3:W-:Y:S01]  /*3500*/  STS [R240+0x13000], R0 ;  /* 0x01300000f0007388 */ /* 0x0007e20000000800 */
[----:B------:R-:W-:Y:S03]  /*3510*/  FFMA.FTZ R2, R31, UR43, -R2 ;  /* 0x0000002b1f027c23 */ /* 0x000fe60008010802 */
[----:B------:R3:W-:Y:S04]  /*3520*/  STS [R238+0x13400], R6 ;  /* 0x01340006ee007388 */ /* 0x0007e80000000800 */
[----:B------:R3:W-:Y:S01]  /*3530*/  MUFU.EX2 R143, R2 ;  /* 0x00000002008f7308 */ /* 0x0007e20000000800 */
[----:B-1----:R-:W-:Y:S09]  /*3540*/  F2FP.BF16.F32.PACK_AB R4, R159, R160 ;  /* 0x000000a09f04723e */ /* 0x002ff200000010ff */
[----:B------:R-:W-:Y:S10]  /*3550*/  MUFU.EX2 R164, R34 ;  /* 0x0000002200a47308 */ /* 0x000ff40000000800 */
[----:B------:R-:W-:Y:S01]  /*3560*/  MUFU.EX2 R163, R138 ;  /* 0x0000008a00a37308 */ /* 0x000fe20000000800 */
[----:B---3--:R-:W-:Y:S02]  /*3570*/  F2FP.BF16.F32.PACK_AB R2, R161, R162 ;  /* 0x000000a2a102723e */ /* 0x008fe400000010ff */
[----:B------:R-:W-:Y:S02]  /*3580*/  F2FP.BF16.F32.PACK_AB R0, R167, R168 ;  /* 0x000000a8a700723e */ /* 0x000fe400000010ff */
[----:B------:R-:W-:Y:S03]  /*3590*/  F2FP.BF16.F32.PACK_AB R6, R155, R158 ;  /* 0x0000009e9b06723e */ /* 0x000fe600000010ff */
[----:B------:R1:W-:Y:S02]  /*35a0*/  STS [R238+0x13000], R0 ;  /* 0x01300000ee007388 */ /* 0x0003e40000000800 */
[----:B------:R-:W3:Y:S02]  /*35b0*/  MUFU.EX2 R149, R25 ;  /* 0x0000001900957308 */ /* 0x000ee40000000800 */
[----:B------:R3:W-:Y:S04]  /*35c0*/  STS [R240+0x14000], R5 ;  /* 0x01400005f0007388 */ /* 0x0007e80000000800 */
[----:B------:R3:W-:Y:S04]  /*35d0*/  STS [R240+0x14400], R4 ;  /* 0x01440004f0007388 */ /* 0x0007e80000000800 */
[----:B------:R-:W-:Y:S01]  /*35e0*/  MUFU.EX2 R152, R26 ;  /* 0x0000001a00987308 */ /* 0x000fe20000000800 */
[----:B------:R3:W-:Y:S09]  /*35f0*/  STS [R238+0x14400], R6 ;  /* 0x01440006ee007388 */ /* 0x0007f20000000800 */
[----:B------:R-:W3:Y:S01]  /*3600*/  MUFU.EX2 R151, R27 ;  /* 0x0000001b00977308 */ /* 0x000ee20000000800 */
[----:B-1----:R-:W-:Y:S09]  /*3610*/  F2FP.BF16.F32.PACK_AB R0, R153, R154 ;  /* 0x0000009a9900723e */ /* 0x002ff200000010ff */
[----:B------:R-:W-:Y:S01]  /*3620*/  MUFU.EX2 R148, R28 ;  /* 0x0000001c00947308 */ /* 0x000fe20000000800 */
[----:B---3--:R-:W-:Y:S01]  /*3630*/  F2FP.BF16.F32.PACK_AB R5, R165, R166 ;  /* 0x000000a6a505723e */ /* 0x008fe200000010ff */
[----:B------:R1:W-:Y:S01]  /*3640*/  STS [R238+0x14000], R0 ;  /* 0x01400000ee007388 */ /* 0x0003e20000000800 */
[----:B------:R-:W-:Y:S03]  /*3650*/  F2FP.BF16.F32.PACK_AB R4, R169, R171 ;  /* 0x000000aba904723e */ /* 0x000fe600000010ff */
[----:B------:R3:W-:Y:S04]  /*3660*/  STS [R239+0x13000], R5 ;  /* 0x01300005ef007388 */ /* 0x0007e80000000800 */
[----:B------:R-:W3:Y:S01]  /*3670*/  MUFU.EX2 R147, R136 ;  /* 0x0000008800937308 */ /* 0x000ee20000000800 */
[----:B------:R-:W-:Y:S01]  /*3680*/  F2FP.BF16.F32.PACK_AB R6, R149, R150 ;  /* 0x000000969506723e */ /* 0x000fe200000010ff */
[----:B------:R3:W-:Y:S04]  /*3690*/  STS [R239+0x13400], R4 ;  /* 0x01340004ef007388 */ /* 0x0007e80000000800 */
[----:B------:R3:W-:Y:S04]  /*36a0*/  STS [R235+0x13000], R2 ;  /* 0x01300002eb007388 */ /* 0x0007e80000000800 */
[----:B------:R-:W3:Y:S01]  /*36b0*/  MUFU.EX2 R146, R30 ;  /* 0x0000001e00927308 */ /* 0x000ee20000000800 */
[----:B-1----:R-:W-:Y:S02]  /*36c0*/  F2FP.BF16.F32.PACK_AB R0, R163, R164 ;  /* 0x000000a4a300723e */ /* 0x002fe400000010ff */
[----:B---3--:R-:W-:Y:S03]  /*36d0*/  F2FP.BF16.F32.PACK_AB R5, R151, R152 ;  /* 0x000000989705723e */ /* 0x008fe600000010ff */
[----:B------:R1:W-:Y:S01]  /*36e0*/  STS [R235+0x13400], R0 ;  /* 0x01340000eb007388 */ /* 0x0003e20000000800 */
[----:B------:R-:W-:Y:S03]  /*36f0*/  F2FP.BF16.F32.PACK_AB R4, R147, R148 ;  /* 0x000000949304723e */ /* 0x000fe600000010ff */
[----:B------:R-:W-:Y:S01]  /*3700*/  STS [R239+0x14000], R6 ;  /* 0x01400006ef007388 */ /* 0x000fe20000000800 */
[----:B------:R-:W-:Y:S03]  /*3710*/  F2FP.BF16.F32.PACK_AB R2, R143, R146 ;  /* 0x000000928f02723e */ /* 0x000fe600000010ff */
[----:B------:R-:W-:Y:S04]  /*3720*/  STS [R239+0x14400], R5 ;  /* 0x01440005ef007388 */ /* 0x000fe80000000800 */
[----:B------:R-:W-:Y:S04]  /*3730*/  STS [R235+0x14000], R4 ;  /* 0x01400004eb007388 */ /* 0x000fe80000000800 */
[----:B------:R3:W-:Y:S01]  /*3740*/  STS [R235+0x14400], R2 ;  /* 0x01440002eb007388 */ /* 0x0007e20000000800 */
[----:B-1----:R-:W-:Y:S05]  /*3750*/  LEA R0, R234, UR5, 0x1 ;  /* 0x00000005ea007c11 */ /* 0x002fea000f8e08ff */
[----:B------:R-:W1:Y:S08]  /*3760*/  LDSM.16.M88.4 R32, [R0+0x6000] ;  /* 0x006000000020783b */ /* 0x000e700000000200 */
[----:B------:R-:W1:Y:S01]  /*3770*/  LDSM.16.M88.4 R28, [R0+0x6800] ;  /* 0x00680000001c783b */ /* 0x000e620000000200 */
[----:B---3--:R-:W-:Y:S07]  /*3780*/  IMAD.IADD R2, R0, 0x1, R232 ;  /* 0x0000000100027824 */ /* 0x008fee00078e02e8 */
[----:B------:R-:W3:Y:S08]  /*3790*/  LDSM.16.M88.4 R132, [R2+0x6000] ;  /* 0x006000000284783b */ /* 0x000ef00000000200 */
[----:B------:R-:W4:Y:S01]  /*37a0*/  LDSM.16.M88.4 R136, [R2+0x6800] ;  /* 0x006800000288783b */ /* 0x000f220000000200 */
[-C--:B-1----:R-:W-:Y:S06]  /*37b0*/  HMMA.16816.F32.BF16 R4, R32, R176.reuse, RZ ;  /* 0x000000b02004723c */ /* 0x082fec00000418ff */
[C---:B------:R-:W-:Y:S06]  /*37c0*/  HMMA.16816.F32.BF16 R8, R28.reuse, R176, RZ ;  /* 0x000000b01c08723c */ /* 0x040fec00000418ff */
[-C--:B------:R-:W-:Y:S06]  /*37d0*/  HMMA.16816.F32.BF16 R12, R28, R178.reuse, RZ ;  /* 0x000000b21c0c723c */ /* 0x080fec00000418ff */
[C---:B------:R-:W-:Y:S06]  /*37e0*/  HMMA.16816.F32.BF16 R16, R32.reuse, R178, RZ ;  /* 0x000000b22010723c */ /* 0x040fec00000418ff */
[-C--:B------:R-:W-:Y:S06]  /*37f0*/  HMMA.16816.F32.BF16 R20, R32, R180.reuse, RZ ;  /* 0x000000b42014723c */ /* 0x080fec00000418ff */
[C---:B------:R-:W-:Y:S06]  /*3800*/  HMMA.16816.F32.BF16 R24, R28.reuse, R180, RZ ;  /* 0x000000b41c18723c */ /* 0x040fec00000418ff */
[-C--:B------:R-:W-:Y:S01]  /*3810*/  HMMA.16816.F32.BF16 R28, R28, R182.reuse, RZ ;  /* 0x000000b61c1c723c */ /* 0x080fe200000418ff */
[----:B--2---:R-:W-:Y:S05]  /*3820*/  IADD3 R144, P0, R141, UR22, RZ ;  /* 0x000000168d907c10 */ /* 0x004fea000ff1e0ff */
[----:B------:R-:W-:Y:S06]  /*3830*/  HMMA.16816.F32.BF16 R32, R32, R182, RZ ;  /* 0x000000b62020723c */ /* 0x000fec00000418ff */
[-C--:B---3--:R-:W-:Y:S05]  /*3840*/  HMMA.16816.F32.BF16 R4, R132, R184.reuse, R4 ;  /* 0x000000b88404723c */ /* 0x088fea0000041804 */
[----:B----4-:R-:W-:Y:S01]  /*3850*/  IADD3.X R145, R142, UR7, RZ, P0, !PT ;  /* 0x000000078e917c10 */ /* 0x010fe200087fe4ff */
[C---:B------:R-:W-:Y:S04]  /*3860*/  HMMA.16816.F32.BF16 R8, R136.reuse, R184, R8 ;  /* 0x000000b88808723c */ /* 0x040fe80000041808 */
[----:B------:R-:W2:Y:S02]  /*3870*/  LDG.E R142, desc[UR38][R144.64] ;  /* 0x00000026908e7981 */ /* 0x000ea4000c1e1900 */
[-C--:B------:R-:W-:Y:S02]  /*3880*/  HMMA.16816.F32.BF16 R12, R136, R186.reuse, R12 ;  /* 0x000000ba880c723c */ /* 0x080fe4000004180c */
[----:B------:R-:W3:Y:S04]  /*3890*/  LDG.E R141, desc[UR38][R144.64+0x20] ;  /* 0x00002026908d7981 */ /* 0x000ee8000c1e1900 */
[C---:B------:R-:W-:Y:S01]  /*38a0*/  HMMA.16816.F32.BF16 R16, R132.reuse, R186, R16 ;  /* 0x000000ba8410723c */ /* 0x040fe20000041810 */
[----:B------:R-:W5:Y:S05]  /*38b0*/  LDG.E R140, desc[UR38][R144.64+0x80] ;  /* 0x00008026908c7981 */ /* 0x000f6a000c1e1900 */
        /* <DEDUP_REMOVED lines=25> */
[----:B------:R4:W1:Y:S08]  /*3a50*/  LDSM.16.M88.4 R132, [R0+0x8800] ;  /* 0x008800000084783b */ /* 0x0008700000000200 */
[----:B----4-:R4:W5:Y:S01]  /*3a60*/  LDG.E R0, desc[UR38][R144.64+0xa0] ;  /* 0x0000a02690007981 */ /* 0x010962000c1e1900 */
[-C--:B-1----:R-:W-:Y:S06]  /*3a70*/  HMMA.16816.F32.BF16 R4, R136, R208.reuse, R4 ;  /* 0x000000d08804723c */ /* 0x082fec0000041804 */
[C---:B------:R-:W-:Y:S06]  /*3a80*/  HMMA.16816.F32.BF16 R8, R132.reuse, R208, R8 ;  /* 0x000000d08408723c */ /* 0x040fec0000041808 */
        /* <DEDUP_REMOVED lines=12> */
[----:B--2---:R-:W-:Y:S01]  /*3b50*/  FADD.FTZ R4, -R142, R4 ;  /* 0x000000048e047221 */ /* 0x004fe20000010100 */
[-C--:B------:R-:W-:Y:S04]  /*3b60*/  HMMA.16816.F32.BF16 R20, R132, R220.reuse, R20 ;  /* 0x000000dc8414723c */ /* 0x080fe80000041814 */
[----:B------:R-:W-:Y:S02]  /*3b70*/  FMUL.FTZ R144, R170, R4 ;  /* 0x00000004aa907220 */ /* 0x000fe40000410000 */
[C---:B------:R-:W-:Y:S05]  /*3b80*/  HMMA.16816.F32.BF16 R24, R136.reuse, R220, R24 ;  /* 0x000000dc8818723c */ /* 0x040fea0000041818 */
[C---:B------:R-:W-:Y:S01]  /*3b90*/  FADD.FTZ R2, -R142.reuse, R5 ;  /* 0x000000058e027221 */ /* 0x040fe20000010100 */
[-C--:B------:R-:W-:Y:S05]  /*3ba0*/  HMMA.16816.F32.BF16 R28, R136, R222.reuse, R28 ;  /* 0x000000de881c723c */ /* 0x080fea000004181c */
[----:B---3--:R-:W-:Y:S01]  /*3bb0*/  FADD.FTZ R7, -R141, R7 ;  /* 0x000000078d077221 */ /* 0x008fe20000010100 */
[----:B------:R-:W-:Y:S05]  /*3bc0*/  HMMA.16816.F32.BF16 R32, R132, R222, R32 ;  /* 0x000000de8420723c */ /* 0x000fea0000041820 */
[C---:B------:R-:W-:Y:S01]  /*3bd0*/  FADD.FTZ R4, -R142.reuse, R16 ;  /* 0x000000108e047221 */ /* 0x040fe20000010100 */
[C---:B------:R-:W-:Y:S01]  /*3be0*/  FADD.FTZ R5, -R142.reuse, R17 ;  /* 0x000000118e057221 */ /* 0x040fe20000010100 */
[C---:B------:R-:W-:Y:S01]  /*3bf0*/  FADD.FTZ R16, -R142.reuse, R20 ;  /* 0x000000148e107221 */ /* 0x040fe20000010100 */
[----:B------:R-:W-:Y:S03]  /*3c00*/  FADD.FTZ R20, -R142, R21 ;  /* 0x000000158e147221 */ /* 0x000fe60000010100 */
[----:B------:R-:W-:Y:S01]  /*3c10*/  FMUL.FTZ R4, R168, R4 ;  /* 0x00000004a8047220 */ /* 0x000fe20000410000 */
[----:B------:R-:W-:Y:S01]  /*3c20*/  FMUL.FTZ R5, R167, R5 ;  /* 0x00000005a7057220 */ /* 0x000fe20000410000 */
[----:B------:R-:W-:Y:S01]  /*3c30*/  FMUL.FTZ R16, R166, R16 ;  /* 0x00000010a6107220 */ /* 0x000fe20000410000 */
[----:B------:R-:W-:Y:S01]  /*3c40*/  FMUL.FTZ R20, R165, R20 ;  /* 0x00000014a5147220 */ /* 0x000fe20000410000 */
[----:B------:R-:W-:Y:S01]  /*3c50*/  FMUL.FTZ R7, R175, R7 ;  /* 0x00000007af077220 */ /* 0x000fe20000410000 */
[----:B------:R-:W-:Y:S01]  /*3c60*/  FADD.FTZ R19, -R141, R19 ;  /* 0x000000138d137221 */ /* 0x000fe20000010100 */
[----:B------:R-:W-:Y:S01]  /*3c70*/  F2FP.BF16.F32.PACK_AB R5, R5, R4 ;  /* 0x000000040505723e */ /* 0x000fe200000010ff */
[----:B------:R-:W-:Y:S01]  /*3c80*/  FMUL.FTZ R2, R174, R2 ;  /* 0x00000002ae027220 */ /* 0x000fe20000410000 */
[----:B------:R-:W-:Y:S01]  /*3c90*/  F2FP.BF16.F32.PACK_AB R20, R20, R16 ;  /* 0x000000101414723e */ /* 0x000fe200000010ff */
[C---:B------:R-:W-:Y:S01]  /*3ca0*/  FADD.FTZ R16, -R141.reuse, R6 ;  /* 0x000000068d107221 */ /* 0x040fe20000010100 */
[C---:B------:R-:W-:Y:S02]  /*3cb0*/  FADD.FTZ R17, -R141.reuse, R23 ;  /* 0x000000178d117221 */ /* 0x040fe40000010100 */
[----:B------:R-:W-:Y:S01]  /*3cc0*/  F2FP.BF16.F32.PACK_AB R2, R2, R144 ;  /* 0x000000900202723e */ /* 0x000fe200000010ff */
[C---:B------:R-:W-:Y:S01]  /*3cd0*/  FADD.FTZ R32, -R142.reuse, R32 ;  /* 0x000000208e207221 */ /* 0x040fe20000010100 */
[----:B------:R-:W-:Y:S01]  /*3ce0*/  FADD.FTZ R4, -R142, R33 ;  /* 0x000000218e047221 */ /* 0x000fe20000010100 */
[----:B------:R-:W-:Y:S01]  /*3cf0*/  FMUL.FTZ R16, R246, R16 ;  /* 0x00000010f6107220 */ /* 0x000fe20000410000 */
[----:B------:R-:W-:Y:S01]  /*3d00*/  FADD.FTZ R33, -R141, R18 ;  /* 0x000000128d217221 */ /* 0x000fe20000010100 */
[----:B------:R-:W-:Y:S01]  /*3d10*/  FMUL.FTZ R6, R162, R32 ;  /* 0x00000020a2067220 */ /* 0x000fe20000410000 */
[----:B------:R-:W-:Y:S01]  /*3d20*/  FMUL.FTZ R4, R161, R4 ;  /* 0x00000004a1047220 */ /* 0x000fe20000410000 */
[----:B------:R-:W-:Y:S01]  /*3d30*/  FMUL.FTZ R32, R172, R19 ;  /* 0x00000013ac207220 */ /* 0x000fe20000410000 */
[C---:B------:R-:W-:Y:S01]  /*3d40*/  FADD.FTZ R21, -R141.reuse, R34 ;  /* 0x000000228d157221 */ /* 0x040fe20000010100 */
[----:B------:R-:W-:Y:S01]  /*3d50*/  FADD.FTZ R19, -R141, R35 ;  /* 0x000000238d137221 */ /* 0x000fe20000010100 */
[----:B------:R-:W-:Y:S01]  /*3d60*/  FMUL.FTZ R33, R173, R33 ;  /* 0x00000021ad217220 */ /* 0x000fe20000410000 */
[----:B------:R-:W-:Y:S01]  /*3d70*/  F2FP.BF16.F32.PACK_AB R18, R4, R6 ;  /* 0x000000060412723e */ /* 0x000fe200000010ff */
[----:B------:R-:W-:Y:S01]  /*3d80*/  FMUL.FTZ R17, R169, R17 ;  /* 0x00000011a9117220 */ /* 0x000fe20000410000 */
[----:B------:R-:W-:Y:S01]  /*3d90*/  F2FP.BF16.F32.PACK_AB R4, R7, R16 ;  /* 0x000000100704723e */ /* 0x000fe200000010ff */
[----:B------:R-:W-:Y:S01]  /*3da0*/  FADD.FTZ R16, -R141, R22 ;  /* 0x000000168d107221 */ /* 0x000fe20000010100 */
[----:B------:R-:W-:Y:S01]  /*3db0*/  FMUL.FTZ R21, R164, R21 ;  /* 0x00000015a4157220 */ /* 0x000fe20000410000 */
[----:B------:R-:W-:Y:S02]  /*3dc0*/  FMUL.FTZ R19, R163, R19 ;  /* 0x00000013a3137220 */ /* 0x000fe40000410000 */
[----:B------:R-:W-:Y:S01]  /*3dd0*/  FMUL.FTZ R16, R171, R16 ;  /* 0x00000010ab107220 */ /* 0x000fe20000410000 */
[----:B------:R-:W-:Y:S06]  /*3de0*/  @!P1 BRA `(.L_x_47) ;  /* 0x0000000000489947 */ /* 0x000fec0003800000 */
[----:B------:R-:W1:Y:S01]  /*3df0*/  LDC R6, c[0x0][0x240] ;  /* 0x00009000ff067b82 */ /* 0x000e620000000800 */
[----:B------:R-:W-:Y:S04]  /*3e00*/  ULOP3.LUT UR40, UR8, 0x1, URZ, 0xc0, !UPT ;  /* 0x0000000108287892 */ /* 0x000fe8000f8ec03f */
[----:B------:R-:W-:Y:S04]  /*3e10*/  UISETP.NE.U32.AND UP0, UPT, UR40, 0x1, UPT ;  /* 0x000000012800788c */ /* 0x000fe8000bf05070 */
[----:B------:R-:W-:Y:S06]  /*3e20*/  USEL UR40, UR21, 0x3000, !UP0 ;  /* 0x0000300015287887 */ /* 0x000fec000c000000 */
[----:B------:R-:W-:Y:S01]  /*3e30*/  IADD3 R241, R241, UR40, RZ ;  /* 0x00000028f1f17c10 */ /* 0x000fe2000fffe0ff */
[----:B------:R-:W-:Y:S02]  /*3e40*/  VIADD R225, R225, UR40 ;  /* 0x00000028e1e17c36 */ /* 0x000fe40008000000 */
[----:B-1----:R-:W-:Y:S05]  /*3e50*/  IMAD.U32 R6, R6, -0x40, RZ ;  /* 0xffffffc006067824 */ /* 0x002fea00078e00ff */
[C---:B------:R-:W-:Y:S04]  /*3e60*/  LEA R7, P0, R6.reuse, R244, 0x1 ;  /* 0x000000f406077211 */ /* 0x040fe800078008ff */
[----:B------:R-:W-:Y:S01]  /*3e70*/  LEA.HI.X.SX32 R6, R6, R245, 0x1, P0 ;  /* 0x000000f506067211 */ /* 0x000fe200000f0eff */
[----:B------:R-:W-:Y:S03]  /*3e80*/  IMAD.MOV.U32 R244, RZ, RZ, R7 ;  /* 0x000000fffff47224 */ /* 0x000fe600078e0007 */
[----:B------:R-:W-:Y:S05]  /*3e90*/  MOV R245, R6 ;  /* 0x0000000600f57202 */ /* 0x000fea0000000f00 */
[----:B------:R-:W-:Y:S01]  /*3ea0*/  @!PT LDS RZ, [RZ] ;  /* 0x00000000fffff984 */ /* 0x000fe20000000800 */
[----:B------:R-:W-:Y:S01]  /*3eb0*/  @!PT LDS RZ, [RZ] ;  /* 0x00000000fffff984 */ /* 0x000fe20000000800 */
[----:B------:R-:W-:Y:S01]  /*3ec0*/  @!PT LDS RZ, [RZ] ;  /* 0x00000000fffff984 */ /* 0x000fe20000000800 */
[----:B------:R1:W-:Y:S04]  /*3ed0*/  LDGSTS.E.BYPASS.LTC128B.128 [R241], desc[UR38][R244.64] ;  /* 0x00000000f4f17fae */ /* 0x0003e8000b901d66 */
[----:B------:R1:W-:Y:S04]  /*3ee0*/  LDGSTS.E.BYPASS.LTC128B.128 [R241+0x1000], desc[UR38][R244.64+0x40] ;  /* 0x01000040f4f17fae */ /* 0x0003e8000b901d66 */
[----:B------:R1:W-:Y:S04]  /*3ef0*/  LDGSTS.E.BYPASS.LTC128B.128 [R241+0x2000], desc[UR38][R244.64+0x80] ;  /* 0x02000080f4f17fae */ /* 0x0003e8000b901d66 */
[----:B------:R-:W0:Y:S02]  /*3f00*/  LDGDEPBAR ;  /* 0x00000000000079af */ /* 0x000e240000000000 */
.L_x_47:
[----:B------:R2:W-:Y:S01]  /*3f10*/  STS [R240+0xf000], R2 ;  /* 0x00f00002f0007388 */ /* 0x0005e20000000800 */
[C---:B-----5:R-:W-:Y:S01]  /*3f20*/  FADD.FTZ R8, -R140.reuse, R8 ;  /* 0x000000088c087221 */ /* 0x060fe20000010100 */
[----:B------:R-:W-:Y:S01]  /*3f30*/  FADD.FTZ R9, -R140, R9 ;  /* 0x000000098c097221 */ /* 0x000fe20000010100 */
[C---:B------:R-:W-:Y:S01]  /*3f40*/  FADD.FTZ R11, -R0.reuse, R11 ;  /* 0x0000000b000b7221 */ /* 0x040fe20000010100 */
[----:B------:R3:W-:Y:S01]  /*3f50*/  STS [R240+0xf400], R4 ;  /* 0x00f40004f0007388 */ /* 0x0007e20000000800 */
[----:B------:R-:W-:Y:S01]  /*3f60*/  FADD.FTZ R10, -R0, R10 ;  /* 0x0000000a000a7221 */ /* 0x000fe20000010100 */
[----:B------:R-:W-:Y:S01]  /*3f70*/  FMUL.FTZ R9, R156, R9 ;  /* 0x000000099c097220 */ /* 0x000fe20000410000 */
[----:B------:R-:W-:Y:S01]  /*3f80*/  FADD.FTZ R13, -R140, R13 ;  /* 0x0000000d8c0d7221 */ /* 0x000fe20000010100 */
[----:B------:R4:W-:Y:S01]  /*3f90*/  STS [R238+0xf000], R5 ;  /* 0x00f00005ee007388 */ /* 0x0009e20000000800 */
[----:B------:R-:W-:Y:S01]  /*3fa0*/  FMUL.FTZ R10, R160, R10 ;  /* 0x0000000aa00a7220 */ /* 0x000fe20000410000 */
[----:B------:R-:W-:Y:S01]  /*3fb0*/  FADD.FTZ R12, -R140, R12 ;  /* 0x0000000c8c0c7221 */ /* 0x000fe20000010100 */
[C---:B------:R-:W-:Y:S01]  /*3fc0*/  FADD.FTZ R14, -R0.reuse, R14 ;  /* 0x0000000e000e7221 */ /* 0x040fe20000010100 */
[----:B------:R-:W-:Y:S01]  /*3fd0*/  FADD.FTZ R15, -R0, R15 ;  /* 0x0000000f000f7221 */ /* 0x000fe20000010100 */
[----:B------:R-:W-:Y:S01]  /*3fe0*/  FMUL.FTZ R7, R153, R13 ;  /* 0x0000000d99077220 */ /* 0x000fe20000410000 */
[----:B------:R-:W-:Y:S01]  /*3ff0*/  FMUL.FTZ R12, R154, R12 ;  /* 0x0000000c9a0c7220 */ /* 0x000fe20000410000 */
[----:B------:R-:W-:Y:S01]  /*4000*/  FMUL.FTZ R14, R158, R14 ;  /* 0x0000000e9e0e7220 */ /* 0x000fe20000410000 */
[----:B------:R-:W-:Y:S01]  /*4010*/  FMUL.FTZ R15, R155, R15 ;  /* 0x0000000f9b0f7220 */ /* 0x000fe20000410000 */
[----:B------:R-:W-:Y:S01]  /*4020*/  FADD.FTZ R25, -R140, R25 ;  /* 0x000000198c197221 */ /* 0x000fe20000010100 */
[----:B------:R-:W-:Y:S01]  /*4030*/  FADD.FTZ R27, -R0, R27 ;  /* 0x0000001b001b7221 */ /* 0x000fe20000010100 */
[----:B------:R-:W-:Y:S01]  /*4040*/  F2FP.BF16.F32.PACK_AB R7, R7, R12 ;  /* 0x0000000c0707723e */ /* 0x000fe200000010ff */
[----:B------:R-:W-:Y:S01]  /*4050*/  FADD.FTZ R24, -R140, R24 ;  /* 0x000000188c187221 */ /* 0x000fe20000010100 */
[C---:B------:R-:W-:Y:S01]  /*4060*/  FADD.FTZ R26, -R0.reuse, R26 ;  /* 0x0000001a001a7221 */ /* 0x040fe20000010100 */
[----:B------:R-:W-:Y:S01]  /*4070*/  F2FP.BF16.F32.PACK_AB R17, R17, R16 ;  /* 0x000000101111723e */ /* 0x000fe200000010ff */
[C---:B------:R-:W-:Y:S01]  /*4080*/  FADD.FTZ R31, -R0.reuse, R31 ;  /* 0x0000001f001f7221 */ /* 0x040fe20000010100 */
[----:B------:R-:W-:Y:S01]  /*4090*/  FADD.FTZ R30, -R0, R30 ;  /* 0x0000001e001e7221 */ /* 0x000fe20000010100 */
[----:B--2---:R-:W-:Y:S01]  /*40a0*/  F2FP.BF16.F32.PACK_AB R2, R32, R33 ;  /* 0x000000212002723e */ /* 0x004fe200000010ff */
[----:B------:R-:W-:Y:S01]  /*40b0*/  FADD.FTZ R29, -R140, R29 ;  /* 0x0000001d8c1d7221 */ /* 0x000fe20000010100 */
[----:B------:R-:W-:Y:S01]  /*40c0*/  FMUL.FTZ R24, R150, R24 ;  /* 0x0000001896187220 */ /* 0x000fe20000410000 */
[----:B------:R-:W-:Y:S01]  /*40d0*/  FMUL.FTZ R6, R149, R25 ;  /* 0x0000001995067220 */ /* 0x000fe20000410000 */
[----:B---3--:R-:W-:Y:S01]  /*40e0*/  FMUL.FTZ R4, R157, R8 ;  /* 0x000000089d047220 */ /* 0x008fe20000410000 */
[----:B------:R2:W-:Y:S01]  /*40f0*/  STS [R238+0xf400], R2 ;  /* 0x00f40002ee007388 */ /* 0x0005e20000000800 */
[----:B------:R-:W-:Y:S01]  /*4100*/  FMUL.FTZ R26, R152, R26 ;  /* 0x0000001a981a7220 */ /* 0x000fe20000410000 */
[----:B------:R-:W-:Y:S01]  /*4110*/  FMUL.FTZ R0, R151, R27 ;  /* 0x0000001b97007220 */ /* 0x000fe20000410000 */
[----:B------:R-:W-:Y:S01]  /*4120*/  FADD.FTZ R28, -R140, R28 ;  /* 0x0000001c8c1c7221 */ /* 0x000fe20000010100 */
[----:B------:R-:W-:Y:S01]  /*4130*/  F2FP.BF16.F32.PACK_AB R16, R19, R21 ;  /* 0x000000151310723e */ /* 0x000fe200000010ff */
[----:B------:R-:W-:Y:S01]  /*4140*/  FMUL.FTZ R8, R147, R29 ;  /* 0x0000001d93087220 */ /* 0x000fe20000410000 */
[----:B------:R-:W-:Y:S01]  /*4150*/  FMUL.FTZ R30, R146, R30 ;  /* 0x0000001e921e7220 */ /* 0x000fe20000410000 */
[----:B------:R-:W-:Y:S01]  /*4160*/  FMUL.FTZ R28, R148, R28 ;  /* 0x0000001c941c7220 */ /* 0x000fe20000410000 */
[----:B----4-:R-:W-:Y:S01]  /*4170*/  FMUL.FTZ R5, R143, R31 ;  /* 0x0000001f8f057220 */ /* 0x010fe20000410000 */
[----:B------:R-:W-:Y:S01]  /*4180*/  F2FP.BF16.F32.PACK_AB R6, R6, R24 ;  /* 0x000000180606723e */ /* 0x000fe200000010ff */
[----:B------:R-:W3:Y:S01]  /*4190*/  LDC R141, c[0x0][0x2dc] ;  /* 0x0000b700ff8d7b82 */ /* 0x000ee20000000800 */
[----:B------:R-:W-:Y:S02]  /*41a0*/  F2FP.BF16.F32.PACK_AB R0, R0, R26 ;  /* 0x0000001a0000723e */ /* 0x000fe400000010ff */
[----:B------:R-:W-:Y:S02]  /*41b0*/  F2FP.BF16.F32.PACK_AB R8, R8, R28 ;  /* 0x0000001c0808723e */ /* 0x000fe400000010ff */
[----:B------:R-:W-:Y:S02]  /*41c0*/  F2FP.BF16.F32.PACK_AB R5, R5, R30 ;  /* 0x0000001e0505723e */ /* 0x000fe400000010ff */
[----:B--2---:R-:W-:Y:S01]  /*41d0*/  F2FP.BF16.F32.PACK_AB R2, R9, R4 ;  /* 0x000000040902723e */ /* 0x004fe200000010ff */
[----:B------:R-:W-:Y:S04]  /*41e0*/  FMUL.FTZ R4, R159, R11 ;  /* 0x0000000b9f047220 */ /* 0x000fe80000410000 */
[----:B------:R2:W-:Y:S01]  /*41f0*/  STS [R240+0x10000], R2 ;  /* 0x01000002f0007388 */ /* 0x0005e20000000800 */
[----:B------:R-:W-:Y:S05]  /*4200*/  F2FP.BF16.F32.PACK_AB R4, R4, R10 ;  /* 0x0000000a0404723e */ /* 0x000fea00000010ff */
[----:B------:R-:W-:Y:S04]  /*4210*/  STS [R240+0x10400], R4 ;  /* 0x01040004f0007388 */ /* 0x000fe80000000800 */
[----:B------:R-:W-:Y:S01]  /*4220*/  STS [R238+0x10000], R7 ;  /* 0x01000007ee007388 */ /* 0x000fe20000000800 */
[----:B--2---:R-:W-:Y:S05]  /*4230*/  F2FP.BF16.F32.PACK_AB R2, R15, R14 ;  /* 0x0000000e0f02723e */ /* 0x004fea00000010ff */
[----:B------:R3:W-:Y:S04]  /*4240*/  STS [R238+0x10400], R2 ;  /* 0x01040002ee007388 */ /* 0x0007e80000000800 */
[----:B------:R-:W-:Y:S04]  /*4250*/  STS [R239+0xf000], R20 ;  /* 0x00f00014ef007388 */ /* 0x000fe80000000800 */
[----:B------:R-:W-:Y:S04]  /*4260*/  STS [R239+0xf400], R17 ;  /* 0x00f40011ef007388 */ /* 0x000fe80000000800 */
[----:B------:R-:W-:Y:S04]  /*4270*/  STS [R235+0xf000], R18 ;  /* 0x00f00012eb007388 */ /* 0x000fe80000000800 */
[----:B------:R-:W-:Y:S04]  /*4280*/  STS [R235+0xf400], R16 ;  /* 0x00f40010eb007388 */ /* 0x000fe80000000800 */
[----:B------:R-:W-:Y:S04]  /*4290*/  STS [R239+0x10000], R6 ;  /* 0x01000006ef007388 */ /* 0x000fe80000000800 */
[----:B------:R2:W-:Y:S01]  /*42a0*/  STS [R239+0x10400], R0 ;  /* 0x01040000ef007388 */ /* 0x0005e20000000800 */
[----:B---3--:R-:W-:Y:S03]  /*42b0*/  IMAD R2, R141, UR41, RZ ;  /* 0x000000298d027c24 */ /* 0x008fe6000f8e02ff */
[----:B------:R-:W-:Y:S02]  /*42c0*/  STS [R235+0x10000], R8 ;  /* 0x01000008eb007388 */ /* 0x000fe40000000800 */
[----:B------:R-:W-:Y:S02]  /*42d0*/  LEA R2, -R2, RZ, 0x6 ;  /* 0x000000ff02027211 */ /* 0x000fe400078e31ff */
[----:B------:R-:W-:Y:S01]  /*42e0*/  STS [R235+0x10400], R5 ;  /* 0x01040005eb007388 */ /* 0x000fe20000000800 */
[----:B------:R-:W-:Y:S01]  /*42f0*/  BAR.SYNC.DEFER_BLOCKING 0x0 ;  /* 0x0000000000007b1d */ /* 0x000fe20000010000 */
[C---:B------:R-:W-:Y:S04]  /*4300*/  LEA R236, P0, R2.reuse, R236, 0x2 ;  /* 0x000000ec02ec7211 */ /* 0x040fe800078010ff */
[----:B------:R-:W-:Y:S02]  /*4310*/  LEA.HI.X.SX32 R237, R2, R237, 0x2, P0 ;  /* 0x000000ed02ed7211 */ /* 0x000fe400000f16ff */
[----:B--2---:R-:W-:Y:S01]  /*4320*/  LEA R0, R233, UR5, 0x1 ;  /* 0x00000005e9007c11 */ /* 0x004fe2000f8e08ff */
[----:B------:R-:W-:Y:S04]  /*4330*/  LDSM.16.MT88.4 R4, [R3+0x13000] ;  /* 0x013000000304783b */ /* 0x000fe80000004200 */
[----:B------:R-:W2:Y:S04]  /*4340*/  LDSM.16.MT88.4 R8, [R0+0x6000] ;  /* 0x006000000008783b */ /* 0x000ea80000004200 */
[----:B------:R-:W3:Y:S04]  /*4350*/  LDSM.16.MT88.4 R12, [R3+0x15000] ;  /* 0x01500000030c783b */ /* 0x000ee80000004200 */
[----:B------:R-:W4:Y:S04]  /*4360*/  LDSM.16.MT88.4 R16, [R0+0x7000] ;  /* 0x007000000010783b */ /* 0x000f280000004200 */
[----:B------:R-:W1:Y:S04]  /*4370*/  LDSM.16.MT88.4 R20, [R0+0x8000] ;  /* 0x008000000014783b */ /* 0x000e680000004200 */
[----:B------:R-:W-:Y:S04]  /*4380*/  LDSM.16.MT88.4 R24, [R3+0x13800] ;  /* 0x013800000318783b */ /* 0x000fe80000004200 */
[----:B------:R-:W1:Y:S04]  /*4390*/  LDSM.16.MT88.4 R28, [R0+0x6400] ;  /* 0x00640000001c783b */ /* 0x000e680000004200 */
[----:B------:R-:W1:Y:S04]  /*43a0*/  LDSM.16.MT88.4 R32, [R3+0x15800] ;  /* 0x015800000320783b */ /* 0x000e680000004200 */
[----:B------:R-:W1:Y:S04]  /*43b0*/  LDSM.16.MT88.4 R132, [R0+0x7400] ;  /* 0x007400000084783b */ /* 0x000e680000004200 */
[----:B------:R-:W1:Y:S01]  /*43c0*/  LDSM.16.MT88.4 R136, [R0+0x8400] ;  /* 0x008400000088783b */ /* 0x000e620000004200 */
[-C--:B--2---:R-:W-:Y:S06]  /*43d0*/  HMMA.16816.F32.BF16 R36, R4, R8.reuse, R36 ;  /* 0x000000080424723c */ /* 0x084fec0000041824 */
        /* <DEDUP_REMOVED lines=9> */
[-C--:B-1----:R-:W-:Y:S06]  /*4470*/  HMMA.16816.F32.BF16 R68, R4, R20.reuse, R68 ;  /* 0x000000140444723c */ /* 0x082fec0000041844 */
        /* <DEDUP_REMOVED lines=51> */
[----:B------:R-:W2:Y:S01]  /*47b0*/  LDL R141, [R1] ;  /* 0x00000000018d7983 */ /* 0x000ea20000100800 */
[----:B------:R-:W1:Y:S01]  /*47c0*/  LDC R4, c[0x0][0x420] ;  /* 0x00010800ff047b82 */ /* 0x000e620000000800 */
[----:B--2---:R-:W-:Y:S01]  /*47d0*/  LEA R2, R141, UR5, 0x1 ;  /* 0x000000058d027c11 */ /* 0x004fe2000f8e08ff */
[----:B-1----:R-:W-:Y:S05]  /*47e0*/  IMAD.U32 R4, R4, -0x40, RZ ;  /* 0xffffffc004047824 */ /* 0x002fea00078e00ff */
[C---:B------:R-:W-:Y:S04]  /*47f0*/  LEA R5, P0, R4.reuse, R242, 0x1 ;  /* 0x000000f204057211 */ /* 0x040fe800078008ff */
[----:B------:R-:W-:Y:S01]  /*4800*/  LEA.HI.X.SX32 R4, R4, R243, 0x1, P0 ;  /* 0x000000f304047211 */ /* 0x000fe200000f0eff */
[----:B------:R-:W-:Y:S04]  /*4810*/  IMAD.MOV.U32 R242, RZ, RZ, R5 ;  /* 0x000000fffff27224 */ /* 0x000fe800078e0005 */
[----:B------:R-:W-:Y:S05]  /*4820*/  IMAD.MOV.U32 R243, RZ, RZ, R4 ;  /* 0x000000fffff37224 */ /* 0x000fea00078e0004 */
[----:B------:R-:W-:Y:S01]  /*4830*/  @!PT LDS RZ, [RZ] ;  /* 0x00000000fffff984 */ /* 0x000fe20000000800 */
[----:B------:R-:W-:Y:S01]  /*4840*/  @!PT LDS RZ, [RZ] ;  /* 0x00000000fffff984 */ /* 0x000fe20000000800 */
[----:B------:R-:W-:Y:S01]  /*4850*/  @!PT LDS RZ, [RZ] ;  /* 0x00000000fffff984 */ /* 0x000fe20000000800 */
[----:B------:R1:W-:Y:S04]  /*4860*/  LDGSTS.E.BYPASS.LTC128B.128 [R2+0x6000], desc[UR38][R242.64] ;  /* 0x06000000f2027fae */ /* 0x0003e8000b901d66 */
[----:B------:R1:W-:Y:S04]  /*4870*/  LDGSTS.E.BYPASS.LTC128B.128 [R2+0x7000], desc[UR38][R242.64+0x40] ;  /* 0x07000040f2027fae */ /* 0x0003e8000b901d66 */
[----:B------:R1:W-:Y:S04]  /*4880*/  LDGSTS.E.BYPASS.LTC128B.128 [R2+0x8000], desc[UR38][R242.64+0x80] ;  /* 0x08000080f2027fae */ /* 0x0003e8000b901d66 */
[----:B------:R-:W0:Y:S02]  /*4890*/  LDGDEPBAR ;  /* 0x00000000000079af */ /* 0x000e240000000000 */
.L_x_48:
[----:B------:R-:W2:Y:S01]  /*48a0*/  LDL R160, [R1+0xc] ;  /* 0x00000c0001a07983 */ /* 0x000ea20000100800 */
[----:B------:R-:W-:Y:S02]  /*48b0*/  ULOP3.LUT UR40, UR8, 0x1, URZ, 0xc0, !UPT ;  /* 0x0000000108287892 */ /* 0x000fe4000f8ec03f */
[----:B------:R-:W-:Y:S01]  /*48c0*/  UISETP.GT.AND UP2, UPT, UR8, UR6, UPT ;  /* 0x000000060800728c */ /* 0x000fe2000bf44270 */
[----:B-1----:R-:W3:Y:S01]  /*48d0*/  LDL R2, [R1+0x10] ;  /* 0x0000100001027983 */ /* 0x002ee20000100800 */
[----:B------:R-:W-:Y:S02]  /*48e0*/  UISETP.NE.U32.AND UP0, UPT, UR40, 0x1, UPT ;  /* 0x000000012800788c */ /* 0x000fe4000bf05070 */
[----:B------:R-:W-:Y:S01]  /*48f0*/  UIADD3 UR8, UR8, -0x1, URZ ;  /* 0xffffffff08087890 */ /* 0x000fe2000fffe03f */
[----:B------:R-:W-:Y:S04]  /*4900*/  LDSM.16.M88.4 R24, [R228] ;  /* 0x00000000e418783b */ /* 0x000fe80000000200 */
[----:B------:R-:W1:Y:S04]  /*4910*/  LDSM.16.MT88.4 R8, [R0+0x9000] ;  /* 0x009000000008783b */ /* 0x000e680000004200 */
[----:B------:R-:W4:Y:S04]  /*4920*/  LDSM.16.MT88.4 R16, [R0+0xb000] ;  /* 0x00b000000010783b */ /* 0x000f280000004200 */
[----:B------:R-:W4:Y:S04]  /*4930*/  LDSM.16.MT88.4 R28, [R0+0xd000] ;  /* 0x00d00000001c783b */ /* 0x000f280000004200 */
[----:B------:R-:W-:Y:S04]  /*4940*/  LDSM.16.M88.4 R32, [R229] ;  /* 0x00000000e520783b */ /* 0x000fe80000000200 */
[----:B------:R-:W4:Y:S04]  /*4950*/  LDSM.16.MT88.4 R132, [R0+0x9400] ;  /* 0x009400000084783b */ /* 0x000f280000004200 */
[----:B------:R-:W4:Y:S04]  /*4960*/  LDSM.16.MT88.4 R136, [R0+0xb400] ;  /* 0x00b400000088783b */ /* 0x000f280000004200 */
[----:B------:R-:W4:Y:S04]  /*4970*/  LDSM.16.MT88.4 R140, [R0+0xd400] ;  /* 0x00d40000008c783b */ /* 0x000f280000004200 */
[----:B------:R-:W-:Y:S04]  /*4980*/  LDSM.16.M88.4 R144, [R231] ;  /* 0x00000000e790783b */ /* 0x000fe80000000200 */
[----:B------:R-:W4:Y:S04]  /*4990*/  LDSM.16.MT88.4 R148, [R0+0x9800] ;  /* 0x009800000094783b */ /* 0x000f280000004200 */
[----:B------:R-:W-:Y:S01]  /*49a0*/  LDSM.16.M88.4 R152, [R230] ;  /* 0x00000000e698783b */ /* 0x000fe20000000200 */
[C---:B-1----:R-:W-:Y:S03]  /*49b0*/  HMMA.16816.F32.BF16 R4, R24.reuse, R8, RZ ;  /* 0x000000081804723c */ /* 0x042fe600000418ff */
[----:B------:R-:W-:Y:S03]  /*49c0*/  LDSM.16.MT88.4 R156, [R0+0x9c00] ;  /* 0x009c0000009c783b */ /* 0x000fe60000004200 */
[C---:B------:R-:W-:Y:S06]  /*49d0*/  HMMA.16816.F32.BF16 R8, R24.reuse, R10, RZ ;  /* 0x0000000a1808723c */ /* 0x040fec00000418ff */
[C---:B----4-:R-:W-:Y:S06]  /*49e0*/  HMMA.16816.F32.BF16 R12, R24.reuse, R16, RZ ;  /* 0x00000010180c723c */ /* 0x050fec00000418ff */
[C---:B------:R-:W-:Y:S06]  /*49f0*/  HMMA.16816.F32.BF16 R16, R24.reuse, R18, RZ ;  /* 0x000000121810723c */ /* 0x040fec00000418ff */
[C---:B------:R-:W-:Y:S06]  /*4a00*/  HMMA.16816.F32.BF16 R20, R24.reuse, R28, RZ ;  /* 0x0000001c1814723c */ /* 0x040fec00000418ff */
[----:B------:R-:W-:Y:S01]  /*4a10*/  HMMA.16816.F32.BF16 R24, R24, R30, RZ ;  /* 0x0000001e1818723c */ /* 0x000fe200000418ff */
[----:B------:R-:W1:Y:S05]  /*4a20*/  LDSM.16.MT88.4 R28, [R0+0xb800] ;  /* 0x00b80000001c783b */ /* 0x000e6a0000004200 */
[C---:B------:R-:W-:Y:S06]  /*4a30*/  HMMA.16816.F32.BF16 R4, R32.reuse, R132, R4 ;  /* 0x000000842004723c */ /* 0x040fec0000041804 */
[C---:B------:R-:W-:Y:S01]  /*4a40*/  HMMA.16816.F32.BF16 R8, R32.reuse, R134, R8 ;  /* 0x000000862008723c */ /* 0x040fe20000041808 */
[----:B------:R-:W4:Y:S05]  /*4a50*/  LDSM.16.MT88.4 R132, [R0+0xd800] ;  /* 0x00d800000084783b */ /* 0x000f2a0000004200 */
[C---:B------:R-:W-:Y:S06]  /*4a60*/  HMMA.16816.F32.BF16 R12, R32.reuse, R136, R12 ;  /* 0x00000088200c723c */ /* 0x040fec000004180c */
[C---:B------:R-:W-:Y:S01]  /*4a70*/  HMMA.16816.F32.BF16 R16, R32.reuse, R138, R16 ;  /* 0x0000008a2010723c */ /* 0x040fe20000041810 */
[----:B------:R-:W-:Y:S05]  /*4a80*/  LDSM.16.MT88.4 R136, [R0+0xdc00] ;  /* 0x00dc00000088783b */ /* 0x000fea0000004200 */
[C---:B------:R-:W-:Y:S06]  /*4a90*/  HMMA.16816.F32.BF16 R20, R32.reuse, R140, R20 ;  /* 0x0000008c2014723c */ /* 0x040fec0000041814 */
[----:B------:R-:W-:Y:S01]  /*4aa0*/  HMMA.16816.F32.BF16 R24, R32, R142, R24 ;  /* 0x0000008e2018723c */ /* 0x000fe20000041818 */
[----:B------:R-:W4:Y:S04]  /*4ab0*/  LDSM.16.MT88.4 R32, [R0+0xbc00] ;  /* 0x00bc00000020783b */ /* 0x000f280000004200 */
[----:B------:R-:W-:Y:S01]  /*4ac0*/  LDSM.16.M88.4 R140, [R228+0x2000] ;  /* 0x00200000e48c783b */ /* 0x000fe20000000200 */
[C---:B------:R-:W-:Y:S06]  /*4ad0*/  HMMA.16816.F32.BF16 R4, R144.reuse, R148, R4 ;  /* 0x000000949004723c */ /* 0x040fec0000041804 */
[C---:B------:R-:W-:Y:S01]  /*4ae0*/  HMMA.16816.F32.BF16 R8, R144.reuse, R150, R8 ;  /* 0x000000969008723c */ /* 0x040fe20000041808 */
[----:B------:R-:W4:Y:S05]  /*4af0*/  LDSM.16.MT88.4 R148, [R0+0xa000] ;  /* 0x00a000000094783b */ /* 0x000f2a0000004200 */
[C---:B-1----:R-:W-:Y:S06]  /*4b00*/  HMMA.16816.F32.BF16 R12, R144.reuse, R28, R12 ;  /* 0x0000001c900c723c */ /* 0x042fec000004180c */
[C---:B------:R-:W-:Y:S01]  /*4b10*/  HMMA.16816.F32.BF16 R16, R144.reuse, R30, R16 ;  /* 0x0000001e9010723c */ /* 0x040fe20000041810 */
[----:B------:R-:W1:Y:S05]  /*4b20*/  LDSM.16.MT88.4 R28, [R0+0xc000] ;  /* 0x00c00000001c783b */ /* 0x000e6a0000004200 */
[C---:B----4-:R-:W-:Y:S06]  /*4b30*/  HMMA.16816.F32.BF16 R20, R144.reuse, R132, R20 ;  /* 0x000000849014723c */ /* 0x050fec0000041814 */
[----:B------:R-:W-:Y:S01]  /*4b40*/  HMMA.16816.F32.BF16 R24, R144, R134, R24 ;  /* 0x000000869018723c */ /* 0x000fe20000041818 */
[----:B------:R-:W4:Y:S04]  /*4b50*/  LDSM.16.MT88.4 R132, [R0+0xe000] ;  /* 0x00e000000084783b */ /* 0x000f280000004200 */
[----:B------:R-:W-:Y:S01]  /*4b60*/  LDSM.16.M88.4 R144, [R229+0x2000] ;  /* 0x00200000e590783b */ /* 0x000fe20000000200 */
[C---:B------:R-:W-:Y:S06]  /*4b70*/  HMMA.16816.F32.BF16 R4, R152.reuse, R156, R4 ;  /* 0x0000009c9804723c */ /* 0x040fec0000041804 */
[C---:B------:R-:W-:Y:S01]  /*4b80*/  HMMA.16816.F32.BF16 R8, R152.reuse, R158, R8 ;  /* 0x0000009e9808723c */ /* 0x040fe20000041808 */
[----:B------:R-:W4:Y:S05]  /*4b90*/  LDSM.16.MT88.4 R156, [R0+0xa400] ;  /* 0x00a40000009c783b */ /* 0x000f2a0000004200 */
[C---:B------:R-:W-:Y:S06]  /*4ba0*/  HMMA.16816.F32.BF16 R12, R152.reuse, R32, R12 ;  /* 0x00000020980c723c */ /* 0x040fec000004180c */
[C---:B------:R-:W-:Y:S01]  /*4bb0*/  HMMA.16816.F32.BF16 R16, R152.reuse, R34, R16 ;  /* 0x000000229810723c */ /* 0x040fe20000041810 */
[----:B------:R-:W4:Y:S05]  /*4bc0*/  LDSM.16.MT88.4 R32, [R0+0xc400] ;  /* 0x00c400000020783b */ /* 0x000f2a0000004200 */
[C---:B------:R-:W-:Y:S06]  /*4bd0*/  HMMA.16816.F32.BF16 R20, R152.reuse, R136, R20 ;  /* 0x000000889814723c */ /* 0x040fec0000041814 */
[----:B------:R-:W-:Y:S01]  /*4be0*/  HMMA.16816.F32.BF16 R24, R152, R138, R24 ;  /* 0x0000008a9818723c */ /* 0x000fe20000041818 */
[----:B------:R-:W4:Y:S04]  /*4bf0*/  LDSM.16.MT88.4 R136, [R0+0xe400] ;  /* 0x00e400000088783b */ /* 0x000f280000004200 */
[----:B------:R-:W-:Y:S01]  /*4c00*/  LDSM.16.MT88.4 R152, [R0+0xa800] ;  /* 0x00a800000098783b */ /* 0x000fe20000004200 */
[C---:B------:R-:W-:Y:S06]  /*4c10*/  HMMA.16816.F32.BF16 R4, R140.reuse, R148, R4 ;  /* 0x000000948c04723c */ /* 0x040fec0000041804 */
[C---:B------:R-:W-:Y:S01]  /*4c20*/  HMMA.16816.F32.BF16 R8, R140.reuse, R150, R8 ;  /* 0x000000968c08723c */ /* 0x040fe20000041808 */
[----:B------:R-:W4:Y:S05]  /*4c30*/  LDSM.16.M88.4 R148, [R231+0x2000] ;  /* 0x00200000e794783b */ /* 0x000f2a0000000200 */
        /* <DEDUP_REMOVED lines=9> */
[----:B------:R-:W2:Y:S05]  /*4cd0*/  LDSM.16.MT88.4 R156, [R0+0xac00] ;  /* 0x00ac0000009c783b */ /* 0x000eaa0000004200 */
[C---:B------:R-:W-:Y:S06]  /*4ce0*/  HMMA.16816.F32.BF16 R12, R144.reuse, R32, R12 ;  /* 0x00000020900c723c */ /* 0x040fec000004180c */
[C---:B------:R-:W-:Y:S01]  /*4cf0*/  HMMA.16816.F32.BF16 R16, R144.reuse, R34, R16 ;  /* 0x000000229010723c */ /* 0x040fe20000041810 */
[----:B------:R-:W3:Y:S05]  /*4d00*/  LDSM.16.MT88.4 R32, [R0+0xcc00] ;  /* 0x00cc00000020783b */ /* 0x000eea0000004200 */
[C---:B------:R-:W-:Y:S06]  /*4d10*/  HMMA.16816.F32.BF16 R20, R144.reuse, R136, R20 ;  /* 0x000000889014723c */ /* 0x040fec0000041814 */
[----:B------:R-:W-:Y:S01]  /*4d20*/  HMMA.16816.F32.BF16 R24, R144, R138, R24 ;  /* 0x0000008a9018723c */ /* 0x000fe20000041818 */
[----:B------:R4:W3:Y:S04]  /*4d30*/  LDSM.16.MT88.4 R136, [R0+0xec00] ;  /* 0x00ec00000088783b */ /* 0x0008e80000004200 */
[----:B------:R-:W-:Y:S01]  /*4d40*/  LDSM.16.MT88.4 R144, [R224+0x1c00] ;  /* 0x001c0000e090783b */ /* 0x000fe20000004200 */
[C---:B------:R-:W-:Y:S06]  /*4d50*/  HMMA.16816.F32.BF16 R4, R148.reuse, R152, R4 ;  /* 0x000000989404723c */ /* 0x040fec0000041804 */
[C---:B------:R-:W-:Y:S06]  /*4d60*/  HMMA.16816.F32.BF16 R8, R148.reuse, R154, R8 ;  /* 0x0000009a9408723c */ /* 0x040fec0000041808 */
[C---:B-1----:R-:W-:Y:S06]  /*4d70*/  HMMA.16816.F32.BF16 R12, R148.reuse, R28, R12 ;  /* 0x0000001c940c723c */ /* 0x042fec000004180c */
[C---:B------:R-:W-:Y:S01]  /*4d80*/  HMMA.16816.F32.BF16 R16, R148.reuse, R30, R16 ;  /* 0x0000001e9410723c */ /* 0x040fe20000041810 */
[----:B----4-:R-:W-:Y:S05]  /*4d90*/  IMAD.U32 R0, RZ, RZ, UR50 ;  /* 0x00000032ff007e24 */ /* 0x010fea000f8e00ff */
[C---:B------:R-:W-:Y:S01]  /*4da0*/  HMMA.16816.F32.BF16 R20, R148.reuse, R132, R20 ;  /* 0x000000849414723c */ /* 0x040fe20000041814 */
[----:B------:R-:W-:Y:S04]  /*4db0*/  IMAD.U32 R30, RZ, RZ, UR48 ;  /* 0x00000030ff1e7e24 */ /* 0x000fe8000f8e00ff */
[----:B------:R-:W-:Y:S01]  /*4dc0*/  IMAD.U32 R31, RZ, RZ, UR49 ;  /* 0x00000031ff1f7e24 */ /* 0x000fe2000f8e00ff */
[----:B------:R-:W-:Y:S01]  /*4dd0*/  HMMA.16816.F32.BF16 R24, R148, R134, R24 ;  /* 0x000000869418723c */ /* 0x000fe20000041818 */
[----:B------:R-:W-:Y:S04]  /*4de0*/  LDSM.16.MT88.4 R132, [R224+0x1400] ;  /* 0x00140000e084783b */ /* 0x000fe80000004200 */
[----:B--2---:R-:W-:Y:S01]  /*4df0*/  @P1 IADD3 R28, P0, R160, UR10, RZ ;  /* 0x0000000aa01c1c10 */ /* 0x004fe2000ff1e0ff */
[C---:B------:R-:W-:Y:S01]  /*4e00*/  HMMA.16816.F32.BF16 R4, R140.reuse, R156, R4 ;  /* 0x0000009c8c04723c */ /* 0x040fe20000041804 */
[----:B------:R-:W-:Y:S04]  /*4e10*/  @UP3 UIADD3 UR10, UP1, UR10, -0x100, URZ ;  /* 0xffffff000a0a3890 */ /* 0x000fe8000ff3e03f */
[----:B---3--:R-:W-:Y:S01]  /*4e20*/  @P1 IADD3.X R29, R2, UR9, RZ, P0, !PT ;  /* 0x00000009021d1c10 */ /* 0x008fe200087fe4ff */
[C---:B------:R-:W-:Y:S01]  /*4e30*/  HMMA.16816.F32.BF16 R8, R140.reuse, R158, R8 ;  /* 0x0000009e8c08723c */ /* 0x040fe20000041808 */
[----:B------:R-:W-:Y:S01]  /*4e40*/  IMAD.U32 R2, RZ, RZ, UR48 ;  /* 0x00000030ff027e24 */ /* 0x000fe2000f8e00ff */
[----:B------:R-:W-:Y:S02]  /*4e50*/  @UP3 UIADD3.X UR9, UR9, -0x1, URZ, UP1, !UPT ;  /* 0xffffffff09093890 */ /* 0x000fe40008ffe43f */
[----:B------:R-:W5:Y:S01]  /*4e60*/  @P1 LDG.E R250, desc[UR38][R28.64] ;  /* 0x000000261cfa1981 */ /* 0x000f62000c1e1900 */
[-C--:B------:R-:W-:Y:S01]  /*4e70*/  LEA R30, P0, R30, R236.reuse, 0x2 ;  /* 0x000000ec1e1e7211 */ /* 0x080fe200078010ff */
[C---:B------:R-:W-:Y:S02]  /*4e80*/  HMMA.16816.F32.BF16 R12, R140.reuse, R32, R12 ;  /* 0x000000208c0c723c */ /* 0x040fe4000004180c */
[----:B------:R-:W5:Y:S04]  /*4e90*/  @P1 LDG.E R249, desc[UR38][R28.64+0x20] ;  /* 0x000020261cf91981 */ /* 0x000f68000c1e1900 */
[C---:B------:R-:W-:Y:S01]  /*4ea0*/  HMMA.16816.F32.BF16 R16, R140.reuse, R34, R16 ;  /* 0x000000228c10723c */ /* 0x040fe20000041810 */
[----:B------:R-:W5:Y:S01]  /*4eb0*/  @P1 LDG.E R248, desc[UR38][R28.64+0x80] ;  /* 0x000080261cf81981 */ /* 0x000f62000c1e1900 */
[----:B------:R-:W-:Y:S03]  /*4ec0*/  IMAD.U32 R32, RZ, RZ, UR49 ;  /* 0x00000031ff207e24 */ /* 0x000fe6000f8e00ff */
[----:B------:R1:W5:Y:S01]  /*4ed0*/  @P1 LDG.E R247, desc[UR38][R28.64+0xa0] ;  /* 0x0000a0261cf71981 */ /* 0x000362000c1e1900 */
[C---:B------:R-:W-:Y:S03]  /*4ee0*/  HMMA.16816.F32.BF16 R20, R140.reuse, R136, R20 ;  /* 0x000000888c14723c */ /* 0x040fe60000041814 */
[----:B------:R2:W-:Y:S02]  /*4ef0*/  REDG.E.ADD.F32.FTZ.RN.STRONG.GPU desc[UR38][R236.64], R4 ;  /* 0x00000004ec0079a6 */ /* 0x0005e4000c10f3a6 */
[-C--:B------:R-:W-:Y:S01]  /*4f00*/  LEA R32, P1, R32, R236.reuse, 0x2 ;  /* 0x000000ec20207211 */ /* 0x080fe200078210ff */
[----:B------:R-:W-:Y:S01]  /*4f10*/  HMMA.16816.F32.BF16 R24, R140, R138, R24 ;  /* 0x0000008a8c18723c */ /* 0x000fe20000041818 */
[----:B------:R-:W-:Y:S04]  /*4f20*/  LDSM.16.MT88.4 R136, [R224+0x2400] ;  /* 0x00240000e088783b */ /* 0x000fe80000004200 */
[-C--:B------:R-:W-:Y:S01]  /*4f30*/  LEA.HI.X.SX32 R33, R31, R237.reuse, 0x2, P1 ;  /* 0x000000ed1f217211 */ /* 0x080fe200008f16ff */
[----:B------:R-:W-:Y:S01]  /*4f40*/  LDSM.16.MT88.4 R140, [R224+0x1800] ;  /* 0x00180000e08c783b */ /* 0x000fe20000004200 */
[-C--:B------:R-:W-:Y:S01]  /*4f50*/  LEA.HI.X.SX32 R31, R2, R237.reuse, 0x2, P0 ;  /* 0x000000ed021f7211 */ /* 0x080fe200000f16ff */
[----:B------:R-:W-:Y:S03]  /*4f60*/  IMAD.U32 R2, RZ, RZ, UR45 ;  /* 0x0000002dff027e24 */ /* 0x000fe6000f8e00ff */
[----:B-1----:R-:W-:Y:S05]  /*4f70*/  IMAD.U32 R28, RZ, RZ, UR50 ;  /* 0x00000032ff1c7e24 */ /* 0x002fea000f8e00ff */
[-C--:B------:R-:W-:Y:S01]  /*4f80*/  LEA R28, P2, R28, R236.reuse, 0x2 ;  /* 0x000000ec1c1c7211 */ /* 0x080fe200078410ff */
[----:B--2---:R-:W-:Y:S03]  /*4f90*/  IMAD.U32 R4, RZ, RZ, UR44 ;  /* 0x0000002cff047e24 */ /* 0x004fe6000f8e00ff */
[-C--:B------:R-:W-:Y:S01]  /*4fa0*/  LEA.HI.X.SX32 R29, R0, R237.reuse, 0x2, P2 ;  /* 0x000000ed001d7211 */ /* 0x080fe200010f16ff */
[----:B------:R-:W-:Y:S04]  /*4fb0*/  IMAD.U32 R0, RZ, RZ, UR47 ;  /* 0x0000002fff007e24 */ /* 0x000fe8000f8e00ff */
[----:B------:R1:W-:Y:S04]  /*4fc0*/  REDG.E.ADD.F32.FTZ.RN.STRONG.GPU desc[UR38][R28.64], R5 ;  /* 0x000000051c0079a6 */ /* 0x0003e8000c10f3a6 */
[----:B------:R2:W-:Y:S04]  /*4fd0*/  REDG.E.ADD.F32.FTZ.RN.STRONG.GPU desc[UR38][R32.64], R6 ;  /* 0x00000006200079a6 */ /* 0x0005e8000c10f3a6 */
[----:B------:R3:W-:Y:S01]  /*4fe0*/  REDG.E.ADD.F32.FTZ.RN.STRONG.GPU desc[UR38][R30.64], R7 ;  /* 0x000000071e0079a6 */ /* 0x0007e2000c10f3a6 */
[----:B-1----:R-:W-:Y:S02]  /*4ff0*/  IMAD.U32 R5, RZ, RZ, UR46 ;  /* 0x0000002eff057e24 */ /* 0x002fe4000f8e00ff */
[----:B--2---:R-:W-:Y:S02]  /*5000*/  IMAD.U32 R32, RZ, RZ, UR47 ;  /* 0x0000002fff207e24 */ /* 0x004fe4000f8e00ff */
[----:B------:R-:W-:Y:S02]  /*5010*/  IMAD.U32 R6, RZ, RZ, UR45 ;  /* 0x0000002dff067e24 */ /* 0x000fe4000f8e00ff */
[----:B---3--:R-:W-:Y:S01]  /*5020*/  IMAD.U32 R30, RZ, RZ, UR46 ;  /* 0x0000002eff1e7e24 */ /* 0x008fe2000f8e00ff */
[-C--:B------:R-:W-:Y:S02]  /*5030*/  LEA R32, P0, R32, R236.reuse, 0x2 ;  /* 0x000000ec20207211 */ /* 0x080fe400078010ff */
[-C--:B------:R-:W-:Y:S02]  /*5040*/  LEA R6, P1, R6, R236.reuse, 0x2 ;  /* 0x000000ec06067211 */ /* 0x080fe400078210ff */
[-C--:B------:R-:W-:Y:S02]  /*5050*/  LEA R30, P2, R30, R236.reuse, 0x2 ;  /* 0x000000ec1e1e7211 */ /* 0x080fe400078410ff */
[-C--:B------:R-:W-:Y:S01]  /*5060*/  LEA.HI.X.SX32 R33, R0, R237.reuse, 0x2, P0 ;  /* 0x000000ed00217211 */ /* 0x080fe200000f16ff */
[----:B------:R-:W-:Y:S01]  /*5070*/  IMAD.U32 R0, RZ, RZ, UR44 ;  /* 0x0000002cff007e24 */ /* 0x000fe2000f8e00ff */
[-C--:B------:R-:W-:Y:S02]  /*5080*/  LEA.HI.X.SX32 R31, R5, R237.reuse, 0x2, P2 ;  /* 0x000000ed051f7211 */ /* 0x080fe400010f16ff */
[-C--:B------:R-:W-:Y:S01]  /*5090*/  LEA R4, P0, R4, R236.reuse, 0x2 ;  /* 0x000000ec04047211 */ /* 0x080fe200078010ff */
[----:B------:R1:W-:Y:S01]  /*50a0*/  REDG.E.ADD.F32.FTZ.RN.STRONG.GPU desc[UR38][R32.64], R8 ;  /* 0x00000008200079a6 */ /* 0x0003e2000c10f3a6 */
[-C--:B------:R-:W-:Y:S01]  /*50b0*/  LEA.HI.X.SX32 R7, R2, R237.reuse, 0x2, P1 ;  /* 0x000000ed02077211 */ /* 0x080fe200008f16ff */
[----:B------:R-:W-:Y:S01]  /*50c0*/  IMAD.U32 R2, RZ, RZ, UR31 ;  /* 0x0000001fff027e24 */ /* 0x000fe2000f8e00ff */
[-C--:B------:R-:W-:Y:S01]  /*50d0*/  LEA.HI.X.SX32 R5, R0, R237.reuse, 0x2, P0 ;  /* 0x000000ed00057211 */ /* 0x080fe200000f16ff */
[----:B------:R-:W-:Y:S01]  /*50e0*/  REDG.E.ADD.F32.FTZ.RN.STRONG.GPU desc[UR38][R30.64], R9 ;  /* 0x000000091e0079a6 */ /* 0x000fe2000c10f3a6 */
[----:B------:R-:W-:Y:S03]  /*50f0*/  IMAD.U32 R0, RZ, RZ, UR30 ;  /* 0x0000001eff007e24 */ /* 0x000fe6000f8e00ff */
[----:B------:R2:W-:Y:S04]  /*5100*/  REDG.E.ADD.F32.FTZ.RN.STRONG.GPU desc[UR38][R6.64], R10 ;  /* 0x0000000a060079a6 */ /* 0x0005e8000c10f3a6 */
[----:B------:R3:W-:Y:S04]  /*5110*/  REDG.E.ADD.F32.FTZ.RN.STRONG.GPU desc[UR38][R4.64], R11 ;  /* 0x0000000b040079a6 */ /* 0x0007e8000c10f3a6 */
[----:B------:R4:W-:Y:S04]  /*5120*/  REDG.E.ADD.F32.FTZ.RN.STRONG.GPU desc[UR38][R236.64+0x80], R12 ;  /* 0x0000800cec0079a6 */ /* 0x0009e8000c10f3a6 */
[----:B------:R-:W-:Y:S04]  /*5130*/  REDG.E.ADD.F32.FTZ.RN.STRONG.GPU desc[UR38][R28.64+0x80], R13 ;  /* 0x0000800d1c0079a6 */ /* 0x000fe8000c10f3a6 */
[----:B------:R-:W-:Y:S01]  /*5140*/  LDSM.16.MT88.4 R32, [R3+0x11800] ;  /* 0x011800000320783b */ /* 0x000fe20000004200 */
[----:B-1----:R-:W-:Y:S05]  /*5150*/  IMAD.U32 R8, RZ, RZ, UR34 ;  /* 0x00000022ff087e24 */ /* 0x002fea000f8e00ff */
[-C--:B------:R-:W-:Y:S01]  /*5160*/  LEA R8, P2, R8, R236.reuse, 0x2 ;  /* 0x000000ec08087211 */ /* 0x080fe200078410ff */
[----:B--2---:R-:W-:Y:S02]  /*5170*/  IMAD.U32 R6, RZ, RZ, UR31 ;  /* 0x0000001fff067e24 */ /* 0x004fe4000f8e00ff */
[----:B------:R-:W-:Y:S02]  /*5180*/  IMAD.U32 R10, RZ, RZ, UR23 ;  /* 0x00000017ff0a7e24 */ /* 0x000fe4000f8e00ff */
[----:B---3--:R-:W-:Y:S01]  /*5190*/  IMAD.U32 R5, RZ, RZ, UR34 ;  /* 0x00000022ff057e24 */ /* 0x008fe2000f8e00ff */
[-C--:B------:R-:W-:Y:S01]  /*51a0*/  LEA R6, P1, R6, R236.reuse, 0x2 ;  /* 0x000000ec06067211 */ /* 0x080fe200078210ff */
[----:B------:R-:W-:Y:S02]  /*51b0*/  IMAD.U32 R4, RZ, RZ, UR30 ;  /* 0x0000001eff047e24 */ /* 0x000fe4000f8e00ff */
[----:B----4-:R-:W-:Y:S01]  /*51c0*/  IMAD.U32 R12, RZ, RZ, UR28 ;  /* 0x0000001cff0c7e24 */ /* 0x010fe2000f8e00ff */
[-C--:B------:R-:W-:Y:S02]  /*51d0*/  LEA.HI.X.SX32 R9, R5, R237.reuse, 0x2, P2 ;  /* 0x000000ed05097211 */ /* 0x080fe400010f16ff */
[-C--:B------:R-:W-:Y:S02]  /*51e0*/  LEA R4, P0, R4, R236.reuse, 0x2 ;  /* 0x000000ec04047211 */ /* 0x080fe400078010ff */
[-C--:B------:R-:W-:Y:S01]  /*51f0*/  LEA.HI.X.SX32 R7, R2, R237.reuse, 0x2, P1 ;  /* 0x000000ed02077211 */ /* 0x080fe200008f16ff */
[----:B------:R1:W-:Y:S01]  /*5200*/  REDG.E.ADD.F32.FTZ.RN.STRONG.GPU desc[UR38][R8.64], R14 ;  /* 0x0000000e080079a6 */ /* 0x0003e2000c10f3a6 */
[-C--:B------:R-:W-:Y:S01]  /*5210*/  LEA.HI.X.SX32 R5, R0, R237.reuse, 0x2, P0 ;  /* 0x000000ed00057211 */ /* 0x080fe200000f16ff */
[----:B------:R-:W-:Y:S01]  /*5220*/  IMAD.U32 R2, RZ, RZ, UR23 ;  /* 0x00000017ff027e24 */ /* 0x000fe2000f8e00ff */
[-C--:B------:R-:W-:Y:S01]  /*5230*/  LEA R10, P2, R10, R236.reuse, 0x2 ;  /* 0x000000ec0a0a7211 */ /* 0x080fe200078410ff */
[----:B------:R2:W-:Y:S01]  /*5240*/  REDG.E.ADD.F32.FTZ.RN.STRONG.GPU desc[UR38][R6.64], R15 ;  /* 0x0000000f060079a6 */ /* 0x0005e2000c10f3a6 */
[----:B------:R-:W-:Y:S02]  /*5250*/  IMAD.U32 R0, RZ, RZ, UR11 ;  /* 0x0000000bff007e24 */ /* 0x000fe4000f8e00ff */
[-C--:B------:R-:W-:Y:S01]  /*5260*/  LEA.HI.X.SX32 R11, R2, R237.reuse, 0x2, P2 ;  /* 0x000000ed020b7211 */ /* 0x080fe200010f16ff */
[----:B------:R3:W-:Y:S01]  /*5270*/  REDG.E.ADD.F32.FTZ.RN.STRONG.GPU desc[UR38][R4.64], R16 ;  /* 0x00000010040079a6 */ /* 0x0007e2000c10f3a6 */
[----:B------:R-:W-:Y:S03]  /*5280*/  IMAD.U32 R2, RZ, RZ, UR29 ;  /* 0x0000001dff027e24 */ /* 0x000fe6000f8e00ff */
[----:B------:R4:W-:Y:S01]  /*5290*/  REDG.E.ADD.F32.FTZ.RN.STRONG.GPU desc[UR38][R10.64], R17 ;  /* 0x000000110a0079a6 */ /* 0x0009e2000c10f3a6 */
[----:B-1----:R-:W-:Y:S02]  /*52a0*/  IMAD.U32 R8, RZ, RZ, UR11 ;  /* 0x0000000bff087e24 */ /* 0x002fe4000f8e00ff */
[----:B--2---:R-:W-:Y:S03]  /*52b0*/  IMAD.U32 R6, RZ, RZ, UR4 ;  /* 0x00000004ff067e24 */ /* 0x004fe6000f8e00ff */
[-C--:B------:R-:W-:Y:S01]  /*52c0*/  LEA R8, P1, R8, R236.reuse, 0x2 ;  /* 0x000000ec08087211 */ /* 0x080fe200078210ff */
[----:B---3--:R-:W-:Y:S01]  /*52d0*/  IMAD.U32 R5, RZ, RZ, UR4 ;  /* 0x00000004ff057e24 */ /* 0x008fe2000f8e00ff */
[-C--:B------:R-:W-:Y:S01]  /*52e0*/  LEA R6, P0, R6, R236.reuse, 0x2 ;  /* 0x000000ec06067211 */ /* 0x080fe200078010ff */
[----:B------:R-:W-:Y:S01]  /*52f0*/  IMAD.U32 R4, RZ, RZ, UR29 ;  /* 0x0000001dff047e24 */ /* 0x000fe2000f8e00ff */
[-C--:B------:R-:W-:Y:S01]  /*5300*/  LEA.HI.X.SX32 R9, R0, R237.reuse, 0x2, P1 ;  /* 0x000000ed00097211 */ /* 0x080fe200008f16ff */
[----:B----4-:R-:W-:Y:S01]  /*5310*/  IMAD.U32 R10, RZ, RZ, UR27 ;  /* 0x0000001bff0a7e24 */ /* 0x010fe2000f8e00ff */
[-C--:B------:R-:W-:Y:S01]  /*5320*/  LEA.HI.X.SX32 R7, R5, R237.reuse, 0x2, P0 ;  /* 0x000000ed05077211 */ /* 0x080fe200000f16ff */
[----:B------:R-:W-:Y:S01]  /*5330*/  IMAD.U32 R0, RZ, RZ, UR24 ;  /* 0x00000018ff007e24 */ /* 0x000fe2000f8e00ff */
[-C--:B------:R-:W-:Y:S01]  /*5340*/  LEA R4, P1, R4, R236.reuse, 0x2 ;  /* 0x000000ec04047211 */ /* 0x080fe200078210ff */
[----:B------:R1:W-:Y:S01]  /*5350*/  REDG.E.ADD.F32.FTZ.RN.STRONG.GPU desc[UR38][R8.64], R18 ;  /* 0x00000012080079a6 */ /* 0x0003e2000c10f3a6 */
[-C--:B------:R-:W-:Y:S02]  /*5360*/  LEA R12, P0, R12, R236.reuse, 0x2 ;  /* 0x000000ec0c0c7211 */ /* 0x080fe400078010ff */
[-C--:B------:R-:W-:Y:S01]  /*5370*/  LEA.HI.X.SX32 R5, R2, R237.reuse, 0x2, P1 ;  /* 0x000000ed02057211 */ /* 0x080fe200008f16ff */
[----:B------:R2:W-:Y:S01]  /*5380*/  REDG.E.ADD.F32.FTZ.RN.STRONG.GPU desc[UR38][R6.64], R19 ;  /* 0x00000013060079a6 */ /* 0x0005e2000c10f3a6 */
[-C--:B------:R-:W-:Y:S01]  /*5390*/  LEA R10, P3, R10, R236.reuse, 0x2 ;  /* 0x000000ec0a0a7211 */ /* 0x080fe200078610ff */
[----:B------:R-:W-:Y:S02]  /*53a0*/  IMAD.U32 R2, RZ, RZ, UR25 ;  /* 0x00000019ff027e24 */ /* 0x000fe4000f8e00ff */
[----:B------:R-:W-:Y:S04]  /*53b0*/  REDG.E.ADD.F32.FTZ.RN.STRONG.GPU desc[UR38][R236.64+0x100], R20 ;  /* 0x00010014ec0079a6 */ /* 0x000fe8000c10f3a6 */
[----:B------:R-:W-:Y:S04]  /*53c0*/  REDG.E.ADD.F32.FTZ.RN.STRONG.GPU desc[UR38][R28.64+0x100], R21 ;  /* 0x000100151c0079a6 */ /* 0x000fe8000c10f3a6 */
[----:B------:R3:W-:Y:S04]  /*53d0*/  REDG.E.ADD.F32.FTZ.RN.STRONG.GPU desc[UR38][R4.64], R22 ;  /* 0x00000016040079a6 */ /* 0x0007e8000c10f3a6 */
[----:B------:R-:W-:Y:S04]  /*53e0*/  LDSM.16.MT88.4 R16, [R224+0x1000] ;  /* 0x00100000e010783b */ /* 0x000fe80000004200 */
[----:B------:R-:W-:Y:S01]  /*53f0*/  LDSM.16.MT88.4 R28, [R3+0xf800] ;  /* 0x00f80000031c783b */ /* 0x000fe20000004200 */
[----:B-1----:R-:W-:Y:S02]  /*5400*/  IMAD.U32 R9, RZ, RZ, UR28 ;  /* 0x0000001cff097e24 */ /* 0x002fe4000f8e00ff */
[----:B------:R-:W-:Y:S02]  /*5410*/  IMAD.U32 R8, RZ, RZ, UR26 ;  /* 0x0000001aff087e24 */ /* 0x000fe4000f8e00ff */
[----:B--2---:R-:W-:Y:S01]  /*5420*/  IMAD.U32 R7, RZ, RZ, UR27 ;  /* 0x0000001bff077e24 */ /* 0x004fe2000f8e00ff */
[-C--:B------:R-:W-:Y:S01]  /*5430*/  LEA.HI.X.SX32 R13, R9, R237.reuse, 0x2, P0 ;  /* 0x000000ed090d7211 */ /* 0x080fe200000f16ff */
[----:B------:R-:W-:Y:S01]  /*5440*/  IMAD.U32 R6, RZ, RZ, UR25 ;  /* 0x00000019ff067e24 */ /* 0x000fe2000f8e00ff */
[-C--:B------:R-:W-:Y:S02]  /*5450*/  LEA R8, P2, R8, R236.reuse, 0x2 ;  /* 0x000000ec08087211 */ /* 0x080fe400078410ff */
[-C--:B------:R-:W-:Y:S01]  /*5460*/  LEA.HI.X.SX32 R11, R7, R237.reuse, 0x2, P3 ;  /* 0x000000ed070b7211 */ /* 0x080fe200018f16ff */
[----:B------:R-:W-:Y:S01]  /*5470*/  REDG.E.ADD.F32.FTZ.RN.STRONG.GPU desc[UR38][R12.64], R23 ;  /* 0x000000170c0079a6 */ /* 0x000fe2000c10f3a6 */
[-C--:B------:R-:W-:Y:S03]  /*5480*/  LEA R6, P1, R6, R236.reuse, 0x2 ;  /* 0x000000ec06067211 */ /* 0x080fe600078210ff */
[----:B------:R-:W-:Y:S01]  /*5490*/  REDG.E.ADD.F32.FTZ.RN.STRONG.GPU desc[UR38][R10.64], R24 ;  /* 0x000000180a0079a6 */ /* 0x000fe2000c10f3a6 */
[-C--:B------:R-:W-:Y:S01]  /*54a0*/  LEA.HI.X.SX32 R7, R2, R237.reuse, 0x2, P1 ;  /* 0x000000ed02077211 */ /* 0x080fe200008f16ff */
[----:B---3--:R-:W-:Y:S01]  /*54b0*/  IMAD.U32 R5, RZ, RZ, UR26 ;  /* 0x0000001aff057e24 */ /* 0x008fe2000f8e00ff */
[----:B------:R-:W-:Y:S01]  /*54c0*/  PLOP3.LUT P1, PT, PT, PT, UP0, 0x80, 0x0 ;  /* 0x000000000000781c */ /* 0x000fe20003f2f008 */
[----:B------:R-:W-:Y:S01]  /*54d0*/  IMAD.U32 R4, RZ, RZ, UR24 ;  /* 0x00000018ff047e24 */ /* 0x000fe2000f8e00ff */
[----:B------:R-:W-:Y:S01]  /*54e0*/  LDSM.16.MT88.4 R12, [R3+0x11000] ;  /* 0x01100000030c783b */ /* 0x000fe20000004200 */
[----:B------:R-:W-:Y:S01]  /*54f0*/  @UP3 UIADD3 UR22, UP0, UR22, -0x100, URZ ;  /* 0xffffff0016163890 */ /* 0x000fe2000ff1e03f */
[-C--:B------:R-:W-:Y:S02]  /*5500*/  LEA.HI.X.SX32 R9, R5, R237.reuse, 0x2, P2 ;  /* 0x000000ed05097211 */ /* 0x080fe400010f16ff */
[----:B------:R-:W-:Y:S01]  /*5510*/  LEA R4, P0, R4, R236, 0x2 ;  /* 0x000000ec04047211 */ /* 0x000fe200078010ff */
[----:B------:R-:W-:Y:S01]  /*5520*/  LDSM.16.MT88.4 R20, [R224+0x2000] ;  /* 0x00200000e014783b */ /* 0x000fe20000004200 */
[----:B------:R-:W-:Y:S02]  /*5530*/  @UP3 UIADD3.X UR7, UR7, -0x1, URZ, UP0, !UPT ;  /* 0xffffffff07073890 */ /* 0x000fe400087fe43f */
[----:B------:R-:W-:Y:S01]  /*5540*/  LEA.HI.X.SX32 R5, R0, R237, 0x2, P0 ;  /* 0x000000ed00057211 */ /* 0x000fe200000f16ff */
[----:B------:R-:W-:Y:S01]  /*5550*/  REDG.E.ADD.F32.FTZ.RN.STRONG.GPU desc[UR38][R8.64], R25 ;  /* 0x00000019080079a6 */ /* 0x000fe2000c10f3a6 */
[----:B------:R-:W-:Y:S01]  /*5560*/  PLOP3.LUT P0, PT, PT, PT, UP2, 0x80, 0x0 ;  /* 0x000000000000781c */ /* 0x000fe20003f0f028 */
[C---:B------:R-:W-:Y:S02]  /*5570*/  VIADD R0, R224.reuse, 0xffffd000 ;  /* 0xffffd000e0007836 */ /* 0x040fe40000000000 */
[----:B------:R-:W-:Y:S01]  /*5580*/  REDG.E.ADD.F32.FTZ.RN.STRONG.GPU desc[UR38][R6.64], R26 ;  /* 0x0000001a060079a6 */ /* 0x000fe2000c10f3a6 */
[----:B------:R-:W-:Y:S03]  /*5590*/  @P1 VIADD R0, R224, 0x3000 ;  /* 0x00003000e0001836 */ /* 0x000fe60000000000 */
[----:B------:R-:W-:Y:S04]  /*55a0*/  REDG.E.ADD.F32.FTZ.RN.STRONG.GPU desc[UR38][R4.64], R27 ;  /* 0x0000001b040079a6 */ /* 0x000fe8000c10f3a6 */
[----:B------:R-:W-:Y:S04]  /*55b0*/  LDSM.16.MT88.4 R4, [R3+0xf000] ;  /* 0x00f000000304783b */ /* 0x000fe80000004200 */
[----:B------:R-:W1:Y:S04]  /*55c0*/  LDSM.16.MT88.4 R8, [R224] ;  /* 0x00000000e008783b */ /* 0x000e680000004200 */
[----:B------:R-:W2:Y:S01]  /*55d0*/  LDSM.16.MT88.4 R24, [R224+0x400] ;  /* 0x00040000e018783b */ /* 0x000ea20000004200 */
[-C--:B-1----:R-:W-:Y:S06]  /*55e0*/  HMMA.16816.F32.BF16 R84, R4, R8.reuse, R84 ;  /* 0x000000080454723c */ /* 0x082fec0000041854 */
        /* <DEDUP_REMOVED lines=12> */
[----:B------:R-:W1:Y:S05]  /*56b0*/  LDSM.16.MT88.4 R12, [R224+0x800] ;  /* 0x00080000e00c783b */ /* 0x000e6a0000004200 */
[----:B------:R-:W-:Y:S01]  /*56c0*/  HMMA.16816.F32.BF16 R128, R4, R22, R128 ;  /* 0x000000160480723c */ /* 0x000fe20000041880 */
[----:B------:R-:W3:Y:S04]  /*56d0*/  LDSM.16.MT88.4 R4, [R224+0x2800] ;  /* 0x00280000e004783b */ /* 0x000ee80000004200 */
[----:B------:R-:W-:Y:S01]  /*56e0*/  LDSM.16.MT88.4 R20, [R3+0x10800] ;  /* 0x010800000314783b */ /* 0x000fe20000004200 */
[-C--:B--2---:R-:W-:Y:S06]  /*56f0*/  HMMA.16816.F32.BF16 R84, R28, R24.reuse, R84 ;  /* 0x000000181c54723c */ /* 0x084fec0000041854 */
[C---:B------:R-:W-:Y:S06]  /*5700*/  HMMA.16816.F32.BF16 R88, R32.reuse, R24, R88 ;  /* 0x000000182058723c */ /* 0x040fec0000041858 */
[-C--:B------:R-:W-:Y:S06]  /*5710*/  HMMA.16816.F32.BF16 R92, R32, R26.reuse, R92 ;  /* 0x0000001a205c723c */ /* 0x080fec000004185c */
[C---:B------:R-:W-:Y:S01]  /*5720*/  HMMA.16816.F32.BF16 R96, R28.reuse, R26, R96 ;  /* 0x0000001a1c60723c */ /* 0x040fe20000041860 */
[----:B------:R-:W2:Y:S05]  /*5730*/  LDSM.16.MT88.4 R24, [R224+0xc00] ;  /* 0x000c0000e018783b */ /* 0x000eaa0000004200 */
[-C--:B------:R-:W-:Y:S06]  /*5740*/  HMMA.16816.F32.BF16 R100, R28, R132.reuse, R100 ;  /* 0x000000841c64723c */ /* 0x080fec0000041864 */
[C---:B------:R-:W-:Y:S06]  /*5750*/  HMMA.16816.F32.BF16 R104, R32.reuse, R132, R104 ;  /* 0x000000842068723c */ /* 0x040fec0000041868 */
[-C--:B------:R-:W-:Y:S06]  /*5760*/  HMMA.16816.F32.BF16 R108, R32, R134.reuse, R108 ;  /* 0x00000086206c723c */ /* 0x080fec000004186c */
[C---:B------:R-:W-:Y:S01]  /*5770*/  HMMA.16816.F32.BF16 R112, R28.reuse, R134, R112 ;  /* 0x000000861c70723c */ /* 0x040fe20000041870 */
[----:B------:R-:W4:Y:S05]  /*5780*/  LDSM.16.MT88.4 R132, [R3+0x12800] ;  /* 0x012800000384783b */ /* 0x000f2a0000004200 */
[-C--:B------:R-:W-:Y:S06]  /*5790*/  HMMA.16816.F32.BF16 R116, R28, R136.reuse, R116 ;  /* 0x000000881c74723c */ /* 0x080fec0000041874 */
[C---:B------:R-:W-:Y:S06]  /*57a0*/  HMMA.16816.F32.BF16 R120, R32.reuse, R136, R120 ;  /* 0x000000882078723c */ /* 0x040fec0000041878 */
[-C--:B------:R-:W-:Y:S01]  /*57b0*/  HMMA.16816.F32.BF16 R124, R32, R138.reuse, R124 ;  /* 0x0000008a207c723c */ /* 0x080fe2000004187c */
[----:B------:R3:W4:Y:S05]  /*57c0*/  LDSM.16.MT88.4 R32, [R224+0x2c00] ;  /* 0x002c0000e020783b */ /* 0x00072a0000004200 */
[----:B------:R-:W-:Y:S06]  /*57d0*/  HMMA.16816.F32.BF16 R128, R28, R138, R128 ;  /* 0x0000008a1c80723c */ /* 0x000fec0000041880 */
[-C--:B-1----:R-:W-:Y:S06]  /*57e0*/  HMMA.16816.F32.BF16 R84, R8, R12.reuse, R84 ;  /* 0x0000000c0854723c */ /* 0x082fec0000041854 */
[C---:B------:R-:W-:Y:S06]  /*57f0*/  HMMA.16816.F32.BF16 R88, R16.reuse, R12, R88 ;  /* 0x0000000c1058723c */ /* 0x040fec0000041858 */
[-C--:B------:R-:W-:Y:S05]  /*5800*/  HMMA.16816.F32.BF16 R92, R16, R14.reuse, R92 ;  /* 0x0000000e105c723c */ /* 0x080fea000004185c */
[----:B---3--:R-:W-:Y:S01]  /*5810*/  IMAD.MOV.U32 R224, RZ, RZ, R0 ;  /* 0x000000ffffe07224 */ /* 0x008fe200078e0000 */
        /* <DEDUP_REMOVED lines=8> */
[----:B------:R-:W-:Y:S06]  /*58a0*/  HMMA.16816.F32.BF16 R128, R8, R6, R128 ;  /* 0x000000060880723c */ /* 0x000fec0000041880 */
[-C--:B--2---:R-:W-:Y:S06]  /*58b0*/  HMMA.16816.F32.BF16 R84, R20, R24.reuse, R84 ;  /* 0x000000181454723c */ /* 0x084fec0000041854 */
[C---:B----4-:R-:W-:Y:S06]  /*58c0*/  HMMA.16816.F32.BF16 R88, R132.reuse, R24, R88 ;  /* 0x000000188458723c */ /* 0x050fec0000041858 */
        /* <DEDUP_REMOVED lines=13> */
.L_x_46:
[----:B------:R-:W2:Y:S01]  /*59a0*/  LDL.64 R28, [R1+0x20] ;  /* 0x00002000011c7983 */ /* 0x000ea20000100a00 */
[----:B------:R-:W-:-:S03]  /*59b0*/  ULDC UR4, c[0x0][0x390] ;  /* 0x0000e40000047ab9 */ /* 0x000fc60000000800 */
[----:B------:R-:W3:Y:S01]  /*59c0*/  LDL R26, [R1] ;  /* 0x00000000011a7983 */ /* 0x000ee20000100800 */
        /* <DEDUP_REMOVED lines=18> */
[----:B------:R-:W-:-:S02]  /*5af0*/  F2FP.BF16.F32.PACK_AB R24, R24, R86 ;  /* 0x000000561818723e */ /* 0x000fc400000010ff */
[----:B------:R-:W-:Y:S02]  /*5b00*/  F2FP.BF16.F32.PACK_AB R21, R21, R96 ;  /* 0x000000601515723e */ /* 0x000fe400000010ff */
[----:B------:R-:W-:Y:S01]  /*5b10*/  F2FP.BF16.F32.PACK_AB R20, R20, R98 ;  /* 0x000000621414723e */ /* 0x000fe200000010ff */
[----:B------:R-:W-:Y:S01]  /*5b20*/  ULDC.64 UR6, c[0x0][0x3f0] ;  /* 0x0000fc0000067ab9 */ /* 0x000fe20000000a00 */
[----:B------:R-:W-:Y:S02]  /*5b30*/  F2FP.BF16.F32.PACK_AB R23, R23, R88 ;  /* 0x000000581717723e */ /* 0x000fe400000010ff */
[----:B------:R-:W-:Y:S01]  /*5b40*/  F2FP.BF16.F32.PACK_AB R22, R22, R90 ;  /* 0x0000005a1616723e */ /* 0x000fe200000010ff */
[----:B------:R-:W-:Y:S01]  /*5b50*/  FMUL.FTZ R100, R100, UR4 ;  /* 0x0000000464647c20 */ /* 0x000fe20008410000 */
[----:B------:R-:W-:Y:S01]  /*5b60*/  F2FP.BF16.F32.PACK_AB R19, R19, R92 ;  /* 0x0000005c1313723e */ /* 0x000fe200000010ff */
[----:B------:R-:W-:Y:S01]  /*5b70*/  FMUL.FTZ R17, R101, UR4 ;  /* 0x0000000465117c20 */ /* 0x000fe20008410000 */
[----:B------:R-:W-:Y:S01]  /*5b80*/  F2FP.BF16.F32.PACK_AB R18, R18, R94 ;  /* 0x0000005e1212723e */ /* 0x000fe200000010ff */
        /* <DEDUP_REMOVED lines=10> */
[----:B------:R-:W-:Y:S01]  /*5c30*/  STS [R251], R25 ;  /* 0x00000019fb007388 */ /* 0x000fe20000000800 */
[----:B------:R-:W-:Y:S01]  /*5c40*/  FMUL.FTZ R108, R108, UR4 ;  /* 0x000000046c6c7c20 */ /* 0x000fe20008410000 */
[----:B------:R-:W-:-:S02]  /*5c50*/  FMUL.FTZ R11, R109, UR4 ;  /* 0x000000046d0b7c20 */ /* 0x000fc40008410000 */
[----:B------:R-:W-:Y:S01]  /*5c60*/  STS [R251+0x200], R24 ;  /* 0x00020018fb007388 */ /* 0x000fe20000000800 */
[----:B------:R-:W-:Y:S01]  /*5c70*/  FMUL.FTZ R110, R110, UR4 ;  /* 0x000000046e6e7c20 */ /* 0x000fe20008410000 */
[----:B------:R-:W-:Y:S02]  /*5c80*/  FMUL.FTZ R10, R111, UR4 ;  /* 0x000000046f0a7c20 */ /* 0x000fe40008410000 */
[----:B------:R-:W-:Y:S01]  /*5c90*/  STS [R252], R21 ;  /* 0x00000015fc007388 */ /* 0x000fe20000000800 */
[----:B------:R-:W-:Y:S01]  /*5ca0*/  FMUL.FTZ R116, R116, UR4 ;  /* 0x0000000474747c20 */ /* 0x000fe20008410000 */
[----:B------:R-:W-:Y:S02]  /*5cb0*/  FMUL.FTZ R9, R117, UR4 ;  /* 0x0000000475097c20 */ /* 0x000fe40008410000 */
[----:B------:R-:W-:Y:S01]  /*5cc0*/  STS [R252+0x200], R20 ;  /* 0x00020014fc007388 */ /* 0x000fe20000000800 */
[----:B------:R-:W-:Y:S01]  /*5cd0*/  FMUL.FTZ R118, R118, UR4 ;  /* 0x0000000476767c20 */ /* 0x000fe20008410000 */
[----:B------:R-:W-:-:S02]  /*5ce0*/  FMUL.FTZ R8, R119, UR4 ;  /* 0x0000000477087c20 */ /* 0x000fc40008410000 */
[----:B------:R-:W-:Y:S01]  /*5cf0*/  STS [R251+0x1000], R23 ;  /* 0x00100017fb007388 */ /* 0x000fe20000000800 */
[----:B------:R-:W-:-:S03]  /*5d00*/  F2FP.BF16.F32.PACK_AB R17, R17, R100 ;  /* 0x000000641111723e */ /* 0x000fc600000010ff */
[----:B------:R-:W-:Y:S01]  /*5d10*/  STS [R251+0x1200], R22 ;  /* 0x00120016fb007388 */ /* 0x000fe20000000800 */
[----:B------:R-:W-:-:S03]  /*5d20*/  F2FP.BF16.F32.PACK_AB R16, R16, R102 ;  /* 0x000000661010723e */ /* 0x000fc600000010ff */
[----:B------:R-:W-:Y:S01]  /*5d30*/  STS [R252+0x1000], R19 ;  /* 0x00100013fc007388 */ /* 0x000fe20000000800 */
[----:B------:R-:W-:-:S03]  /*5d40*/  F2FP.BF16.F32.PACK_AB R13, R13, R112 ;  /* 0x000000700d0d723e */ /* 0x000fc600000010ff */
[----:B------:R1:W-:Y:S01]  /*5d50*/  STS [R252+0x1200], R18 ;  /* 0x00120012fc007388 */ /* 0x0003e20000000800 */
[----:B------:R-:W-:Y:S02]  /*5d60*/  F2FP.BF16.F32.PACK_AB R12, R12, R114 ;  /* 0x000000720c0c723e */ /* 0x000fe400000010ff */
[----:B------:R-:W-:Y:S02]  /*5d70*/  F2FP.BF16.F32.PACK_AB R15, R15, R104 ;  /* 0x000000680f0f723e */ /* 0x000fe400000010ff */
[----:B------:R-:W-:Y:S02]  /*5d80*/  F2FP.BF16.F32.PACK_AB R14, R14, R106 ;  /* 0x0000006a0e0e723e */ /* 0x000fe400000010ff */
[----:B------:R-:W-:Y:S02]  /*5d90*/  F2FP.BF16.F32.PACK_AB R11, R11, R108 ;  /* 0x0000006c0b0b723e */ /* 0x000fe400000010ff */
[----:B------:R-:W-:Y:S01]  /*5da0*/  F2FP.BF16.F32.PACK_AB R10, R10, R110 ;  /* 0x0000006e0a0a723e */ /* 0x000fe200000010ff */
[----:B------:R-:W-:Y:S01]  /*5db0*/  STS [R251+0x2000], R17 ;  /* 0x00200011fb007388 */ /* 0x000fe20000000800 */
[----:B------:R-:W-:-:S02]  /*5dc0*/  F2FP.BF16.F32.PACK_AB R9, R9, R116 ;  /* 0x000000740909723e */ /* 0x000fc400000010ff */
[----:B------:R-:W-:Y:S01]  /*5dd0*/  F2FP.BF16.F32.PACK_AB R8, R8, R118 ;  /* 0x000000760808723e */ /* 0x000fe200000010ff */
[----:B------:R4:W-:Y:S01]  /*5de0*/  STS [R251+0x2200], R16 ;  /* 0x00220010fb007388 */ /* 0x0009e20000000800 */
[----:B------:R-:W-:-:S03]  /*5df0*/  FMUL.FTZ R128, R128, UR4 ;  /* 0x0000000480807c20 */ /* 0x000fc60008410000 */
[----:B------:R-:W-:Y:S01]  /*5e00*/  STS [R252+0x2000], R13 ;  /* 0x0020000dfc007388 */ /* 0x000fe20000000800 */
[----:B-1----:R-:W1:Y:S03]  /*5e10*/  LDC.64 R18, c[0x0][0x450] ;  /* 0x00011400ff127b82 */ /* 0x002e660000000a00 */
[----:B------:R4:W-:Y:S01]  /*5e20*/  STS [R252+0x2200], R12 ;  /* 0x0022000cfc007388 */ /* 0x0009e20000000800 */
[----:B------:R-:W-:Y:S01]  /*5e30*/  FMUL.FTZ R5, R129, UR4 ;  /* 0x0000000481057c20 */ /* 0x000fe20008410000 */
[----:B------:R-:W-:Y:S02]  /*5e40*/  FMUL.FTZ R130, R130, UR4 ;  /* 0x0000000482827c20 */ /* 0x000fe40008410000 */
[----:B------:R-:W-:Y:S01]  /*5e50*/  STS [R251+0x3000], R15 ;  /* 0x0030000ffb007388 */ /* 0x000fe20000000800 */
[----:B------:R-:W-:-:S03]  /*5e60*/  FMUL.FTZ R4, R131, UR4 ;  /* 0x0000000483047c20 */ /* 0x000fc60008410000 */
[----:B------:R-:W-:Y:S01]  /*5e70*/  STS [R251+0x3200], R14 ;  /* 0x0032000efb007388 */ /* 0x000fe20000000800 */
[----:B------:R-:W-:Y:S01]  /*5e80*/  FMUL.FTZ R120, R120, UR4 ;  /* 0x0000000478787c20 */ /* 0x000fe20008410000 */
[----:B------:R-:W-:Y:S02]  /*5e90*/  FMUL.FTZ R7, R121, UR4 ;  /* 0x0000000479077c20 */ /* 0x000fe40008410000 */
[----:B------:R-:W-:Y:S01]  /*5ea0*/  STS [R252+0x3000], R11 ;  /* 0x0030000bfc007388 */ /* 0x000fe20000000800 */
[----:B------:R-:W-:Y:S01]  /*5eb0*/  FMUL.FTZ R122, R122, UR4 ;  /* 0x000000047a7a7c20 */ /* 0x000fe20008410000 */
[----:B------:R-:W-:Y:S01]  /*5ec0*/  FMUL.FTZ R6, R123, UR4 ;  /* 0x000000047b067c20 */ /* 0x000fe20008410000 */
[----:B------:R-:W-:Y:S01]  /*5ed0*/  FMUL.FTZ R124, R124, UR4 ;  /* 0x000000047c7c7c20 */ /* 0x000fe20008410000 */
[----:B------:R1:W-:Y:S01]  /*5ee0*/  STS [R252+0x3200], R10 ;  /* 0x0032000afc007388 */ /* 0x0003e20000000800 */
[----:B------:R-:W-:Y:S01]  /*5ef0*/  FMUL.FTZ R2, R125, UR4 ;  /* 0x000000047d027c20 */ /* 0x000fe20008410000 */
[----:B------:R-:W-:Y:S01]  /*5f00*/  FMUL.FTZ R126, R126, UR4 ;  /* 0x000000047e7e7c20 */ /* 0x000fe20008410000 */
[----:B------:R-:W-:Y:S01]  /*5f10*/  FMUL.FTZ R0, R127, UR4 ;  /* 0x000000047f007c20 */ /* 0x000fe20008410000 */
[----:B------:R-:W-:Y:S01]  /*5f20*/  STS [R251+0x4000], R9 ;  /* 0x00400009fb007388 */ /* 0x000fe20000000800 */
[----:B----4-:R-:W4:Y:S03]  /*5f30*/  LDC.64 R16, c[0x0][0x458] ;  /* 0x00011600ff107b82 */ /* 0x010f260000000a00 */
[----:B------:R1:W-:Y:S01]  /*5f40*/  STS [R251+0x4200], R8 ;  /* 0x00420008fb007388 */ /* 0x0003e20000000800 */
[----:B------:R-:W-:-:S02]  /*5f50*/  F2FP.BF16.F32.PACK_AB R5, R5, R128 ;  /* 0x000000800505723e */ /* 0x000fc400000010ff */
[----:B------:R-:W-:Y:S02]  /*5f60*/  F2FP.BF16.F32.PACK_AB R4, R4, R130 ;  /* 0x000000820404723e */ /* 0x000fe400000010ff */
[----:B------:R-:W-:Y:S01]  /*5f70*/  F2FP.BF16.F32.PACK_AB R7, R7, R120 ;  /* 0x000000780707723e */ /* 0x000fe200000010ff */
[----:B------:R-:W3:Y:S01]  /*5f80*/  LDC.64 R12, c[0x0][0x470] ;  /* 0x00011c00ff0c7b82 */ /* 0x000ee20000000a00 */
[----:B------:R-:W-:Y:S02]  /*5f90*/  F2FP.BF16.F32.PACK_AB R6, R6, R122 ;  /* 0x0000007a0606723e */ /* 0x000fe400000010ff */
[----:B------:R-:W-:Y:S02]  /*5fa0*/  F2FP.BF16.F32.PACK_AB R2, R2, R124 ;  /* 0x0000007c0202723e */ /* 0x000fe400000010ff */
[----:B------:R-:W-:Y:S02]  /*5fb0*/  F2FP.BF16.F32.PACK_AB R0, R0, R126 ;  /* 0x0000007e0000723e */ /* 0x000fe400000010ff */
[----:B------:R-:W-:-:S02]  /*5fc0*/  F2FP.BF16.F32.PACK_AB R36, R37, R36 ;  /* 0x000000242524723e */ /* 0x000fc400000010ff */
[----:B------:R-:W-:Y:S01]  /*5fd0*/  F2FP.BF16.F32.PACK_AB R38, R39, R38 ;  /* 0x000000262726723e */ /* 0x000fe200000010ff */
[----:B------:R-:W-:Y:S01]  /*5fe0*/  STS [R252+0x4000], R5 ;  /* 0x00400005fc007388 */ /* 0x000fe20000000800 */
[----:B------:R-:W-:Y:S01]  /*5ff0*/  F2FP.BF16.F32.PACK_AB R48, R49, R48 ;  /* 0x000000303130723e */ /* 0x000fe200000010ff */
[----:B-1----:R-:W1:Y:S08]  /*6000*/  LDC.64 R10, c[0x0][0x468] ;  /* 0x00011a00ff0a7b82 */ /* 0x002e700000000a00 */
[----:B------:R-:W4:Y:S01]  /*6010*/  LDC.64 R8, c[0x0][0x438] ;  /* 0x00010e00ff087b82 */ /* 0x000f220000000a00 */
[----:B------:R-:W-:Y:S01]  /*6020*/  F2FP.BF16.F32.PACK_AB R50, R51, R50 ;  /* 0x000000323332723e */ /* 0x000fe200000010ff */
[----:B------:R-:W-:Y:S01]  /*6030*/  STS [R252+0x4200], R4 ;  /* 0x00420004fc007388 */ /* 0x000fe20000000800 */
[----:B------:R-:W-:-:S02]  /*6040*/  F2FP.BF16.F32.PACK_AB R40, R41, R40 ;  /* 0x000000282928723e */ /* 0x000fc400000010ff */
[----:B------:R-:W-:Y:S01]  /*6050*/  F2FP.BF16.F32.PACK_AB R42, R43, R42 ;  /* 0x0000002a2b2a723e */ /* 0x000fe200000010ff */
[----:B------:R-:W-:Y:S01]  /*6060*/  STS [R251+0x5000], R7 ;  /* 0x00500007fb007388 */ /* 0x000fe20000000800 */
[----:B------:R-:W-:Y:S01]  /*6070*/  F2FP.BF16.F32.PACK_AB R44, R45, R44 ;  /* 0x0000002c2d2c723e */ /* 0x000fe200000010ff */
[----:B------:R-:W4:Y:S01]  /*6080*/  LDC.64 R14, c[0x0][0x440] ;  /* 0x00011000ff0e7b82 */ /* 0x000f220000000a00 */
[----:B------:R-:W-:Y:S01]  /*6090*/  F2FP.BF16.F32.PACK_AB R46, R47, R46 ;  /* 0x0000002e2f2e723e */ /* 0x000fe200000010ff */
[----:B------:R-:W-:Y:S01]  /*60a0*/  STS [R251+0x5200], R6 ;  /* 0x00520006fb007388 */ /* 0x000fe20000000800 */
[----:B------:R-:W-:Y:S02]  /*60b0*/  F2FP.BF16.F32.PACK_AB R52, R53, R52 ;  /* 0x000000343534723e */ /* 0x000fe400000010ff */
[----:B------:R-:W-:Y:S01]  /*60c0*/  F2FP.BF16.F32.PACK_AB R54, R55, R54 ;  /* 0x000000363736723e */ /* 0x000fe200000010ff */
[----:B------:R-:W-:Y:S01]  /*60d0*/  STS [R252+0x5000], R2 ;  /* 0x00500002fc007388 */ /* 0x000fe20000000800 */
[----:B------:R-:W-:-:S03]  /*60e0*/  F2FP.BF16.F32.PACK_AB R64, R65, R64 ;  /* 0x000000404140723e */ /* 0x000fc600000010ff */
[----:B------:R1:W-:Y:S01]  /*60f0*/  STS [R252+0x5200], R0 ;  /* 0x00520000fc007388 */ /* 0x0003e20000000800 */
[----:B------:R-:W-:-:S03]  /*6100*/  F2FP.BF16.F32.PACK_AB R66, R67, R66 ;  /* 0x000000424342723e */ /* 0x000fc600000010ff */
[----:B------:R-:W-:Y:S01]  /*6110*/  STS [R251+0x6000], R36 ;  /* 0x00600024fb007388 */ /* 0x000fe20000000800 */
        /* <DEDUP_REMOVED lines=10> */
[----:B-1----:R-:W-:Y:S01]  /*61c0*/  IMAD R0, R18, UR36, RZ ;  /* 0x0000002412007c24 */ /* 0x002fe2000f8e02ff */
[----:B------:R-:W-:Y:S02]  /*61d0*/  F2FP.BF16.F32.PACK_AB R70, R71, R70 ;  /* 0x000000464746723e */ /* 0x000fe400000010ff */
[----:B------:R-:W-:Y:S01]  /*61e0*/  STS [R252+0x7000], R44 ;  /* 0x0070002cfc007388 */ /* 0x000fe20000000800 */
[----:B------:R-:W-:-:S03]  /*61f0*/  F2FP.BF16.F32.PACK_AB R80, R81, R80 ;  /* 0x000000505150723e */ /* 0x000fc600000010ff */
[----:B------:R-:W-:Y:S01]  /*6200*/  STS [R252+0x7200], R46 ;  /* 0x0072002efc007388 */ /* 0x000fe20000000800 */
[----:B------:R-:W-:Y:S01]  /*6210*/  F2FP.BF16.F32.PACK_AB R82, R83, R82 ;  /* 0x000000525352723e */ /* 0x000fe200000010ff */
[----:B------:R-:W-:Y:S02]  /*6220*/  IMAD R0, R19, UR37, R0 ;  /* 0x0000002513007c24 */ /* 0x000fe4000f8e0200 */
[----:B------:R-:W-:Y:S01]  /*6230*/  STS [R251+0x8000], R52 ;  /* 0x00800034fb007388 */ /* 0x000fe20000000800 */
[----:B------:R-:W-:-:S03]  /*6240*/  F2FP.BF16.F32.PACK_AB R72, R73, R72 ;  /* 0x000000484948723e */ /* 0x000fc600000010ff */
[----:B------:R-:W-:Y:S01]  /*6250*/  STS [R251+0x8200], R54 ;  /* 0x00820036fb007388 */ /* 0x000fe20000000800 */
[----:B------:R-:W-:-:S03]  /*6260*/  F2FP.BF16.F32.PACK_AB R74, R75, R74 ;  /* 0x0000004a4b4a723e */ /* 0x000fc600000010ff */
[----:B------:R1:W-:Y:S01]  /*6270*/  STS [R252+0x8000], R64 ;  /* 0x00800040fc007388 */ /* 0x0003e20000000800 */
[----:B------:R-:W-:Y:S02]  /*6280*/  F2FP.BF16.F32.PACK_AB R76, R77, R76 ;  /* 0x0000004c4d4c723e */ /* 0x000fe400000010ff */
[----:B------:R-:W-:Y:S01]  /*6290*/  F2FP.BF16.F32.PACK_AB R78, R79, R78 ;  /* 0x0000004e4f4e723e */ /* 0x000fe200000010ff */
[----:B------:R-:W-:Y:S04]  /*62a0*/  STS [R252+0x8200], R66 ;  /* 0x00820042fc007388 */ /* 0x000fe80000000800 */
[----:B------:R-:W-:Y:S04]  /*62b0*/  STS [R251+0x9000], R56 ;  /* 0x00900038fb007388 */ /* 0x000fe80000000800 */
[----:B------:R-:W-:Y:S04]  /*62c0*/  STS [R251+0x9200], R58 ;  /* 0x0092003afb007388 */ /* 0x000fe80000000800 */
[----:B------:R-:W-:Y:S04]  /*62d0*/  STS [R252+0x9000], R60 ;  /* 0x0090003cfc007388 */ /* 0x000fe80000000800 */
[----:B------:R-:W-:Y:S01]  /*62e0*/  STS [R252+0x9200], R62 ;  /* 0x0092003efc007388 */ /* 0x000fe20000000800 */
[----:B-1----:R-:W1:Y:S03]  /*62f0*/  S2R R64, SR_TID.X ;  /* 0x0000000000407919 */ /* 0x002e660000002100 */
[----:B------:R-:W-:Y:S04]  /*6300*/  STS [R251+0xa000], R68 ;  /* 0x00a00044fb007388 */ /* 0x000fe80000000800 */
[----:B------:R-:W-:Y:S01]  /*6310*/  STS [R251+0xa200], R70 ;  /* 0x00a20046fb007388 */ /* 0x000fe20000000800 */
[----:B------:R-:W1:Y:S03]  /*6320*/  S2R R65, SR_TID.X ;  /* 0x0000000000417919 */ /* 0x000e660000002100 */
[----:B------:R-:W-:Y:S04]  /*6330*/  STS [R252+0xa000], R80 ;  /* 0x00a00050fc007388 */ /* 0x000fe80000000800 */
[----:B------:R-:W-:Y:S04]  /*6340*/  STS [R252+0xa200], R82 ;  /* 0x00a20052fc007388 */ /* 0x000fe80000000800 */
[----:B------:R-:W-:Y:S04]  /*6350*/  STS [R251+0xb000], R72 ;  /* 0x00b00048fb007388 */ /* 0x000fe80000000800 */
[----:B------:R-:W-:Y:S04]  /*6360*/  STS [R251+0xb200], R74 ;  /* 0x00b2004afb007388 */ /* 0x000fe80000000800 */
[----:B------:R-:W-:Y:S04]  /*6370*/  STS [R252+0xb000], R76 ;  /* 0x00b0004cfc007388 */ /* 0x000fe80000000800 */
[----:B------:R-:W-:Y:S01]  /*6380*/  STS [R252+0xb200], R78 ;  /* 0x00b2004efc007388 */ /* 0x000fe20000000800 */
[----:B------:R-:W-:Y:S01]  /*6390*/  IMAD R2, R10, UR18, RZ ;  /* 0x000000120a027c24 */ /* 0x000fe2000f8e02ff */
[----:B--2---:R-:W-:-:S02]  /*63a0*/  SHF.R.S32.HI R5, RZ, 0x1f, R28 ;  /* 0x0000001fff057819 */ /* 0x004fc4000001141c */
[----:B------:R-:W-:-:S05]  /*63b0*/  MOV R4, R28 ;  /* 0x0000001c00047202 */ /* 0x000fca0000000f00 */
[----:B------:R-:W-:-:S05]  /*63c0*/  IMAD.WIDE.U32 R6, R18, UR37, R4 ;  /* 0x0000002512067c25 */ /* 0x000fca000f8e0004 */
[----:B------:R-:W-:Y:S01]  /*63d0*/  IADD3 R7, R7, R0, RZ ;  /* 0x0000000007077210 */ /* 0x000fe20007ffe0ff */
[----:B----4-:R-:W-:-:S04]  /*63e0*/  IMAD R0, R8, UR17, RZ ;  /* 0x0000001108007c24 */ /* 0x010fc8000f8e02ff */
[----:B------:R-:W-:Y:S02]  /*63f0*/  IMAD R9, R9, UR12, R0 ;  /* 0x0000000c09097c24 */ /* 0x000fe4000f8e0200 */
[----:B------:R-:W-:-:S04]  /*6400*/  IMAD.WIDE.U32 R6, R8, UR12, R6 ;  /* 0x0000000c08067c25 */ /* 0x000fc8000f8e0006 */
[C---:B------:R-:W-:Y:S01]  /*6410*/  IMAD R0, R16.reuse, UR36, RZ ;  /* 0x0000002410007c24 */ /* 0x040fe2000f8e02ff */
[----:B------:R-:W-:Y:S01]  /*6420*/  IADD3 R7, R7, R9, RZ ;  /* 0x0000000907077210 */ /* 0x000fe20007ffe0ff */
[----:B------:R-:W-:-:S04]  /*6430*/  IMAD.WIDE.U32 R4, R16, UR37, R4 ;  /* 0x0000002510047c25 */ /* 0x000fc8000f8e0004 */
[----:B------:R-:W-:Y:S02]  /*6440*/  IMAD R0, R17, UR37, R0 ;  /* 0x0000002511007c24 */ /* 0x000fe4000f8e0200 */
[----:B------:R-:W-:Y:S02]  /*6450*/  IMAD R2, R11, UR13, R2 ;  /* 0x0000000d0b027c24 */ /* 0x000fe4000f8e0202 */
[----:B------:R-:W-:Y:S01]  /*6460*/  IMAD.WIDE.U32 R6, R10, UR13, R6 ;  /* 0x0000000d0a067c25 */ /* 0x000fe2000f8e0006 */
[----:B------:R-:W-:-:S03]  /*6470*/  IADD3 R5, R5, R0, RZ ;  /* 0x0000000005057210 */ /* 0x000fc60007ffe0ff */
[----:B------:R-:W-:Y:S01]  /*6480*/  IMAD R0, R14, UR17, RZ ;  /* 0x000000110e007c24 */ /* 0x000fe2000f8e02ff */
[----:B------:R-:W-:-:S03]  /*6490*/  IADD3 R7, R7, R2, RZ ;  /* 0x0000000207077210 */ /* 0x000fc60007ffe0ff */
[----:B------:R-:W-:Y:S01]  /*64a0*/  IMAD R2, R15, UR12, R0 ;  /* 0x0000000c0f027c24 */ /* 0x000fe2000f8e0200 */
[----:B---3--:R-:W-:Y:S01]  /*64b0*/  LEA R0, R26, UR5, 0x1 ;  /* 0x000000051a007c11 */ /* 0x008fe2000f8e08ff */
[----:B------:R-:W-:Y:S01]  /*64c0*/  BAR.SYNC.DEFER_BLOCKING 0x0 ;  /* 0x0000000000007b1d */ /* 0x000fe20000010000 */
[----:B------:R-:W-:Y:S01]  /*64d0*/  IMAD.WIDE.U32 R4, R14, UR12, R4 ;  /* 0x0000000c0e047c25 */ /* 0x000fe2000f8e0004 */
[----:B-1----:R-:W-:-:S03]  /*64e0*/  SHF.R.S32.HI R64, RZ, 0x1f, R64 ;  /* 0x0000001fff407819 */ /* 0x002fc60000011440 */
[----:B------:R-:W-:Y:S01]  /*64f0*/  IMAD R8, R12, UR18, RZ ;  /* 0x000000120c087c24 */ /* 0x000fe2000f8e02ff */
[----:B------:R-:W-:Y:S02]  /*6500*/  IADD3 R5, R5, R2, RZ ;  /* 0x0000000205057210 */ /* 0x000fe40007ffe0ff */
[----:B------:R-:W-:Y:S01]  /*6510*/  LEA.HI R64, R64, R65, RZ, 0x2 ;  /* 0x0000004140407211 */ /* 0x000fe200078f10ff */
[----:B------:R-:W-:Y:S02]  /*6520*/  IMAD R8, R13, UR13, R8 ;  /* 0x0000000d0d087c24 */ /* 0x000fe4000f8e0208 */
[----:B------:R-:W-:Y:S01]  /*6530*/  IMAD.WIDE.U32 R10, R12, UR13, R4 ;  /* 0x0000000d0c0a7c25 */ /* 0x000fe2000f8e0004 */
[----:B------:R-:W-:Y:S01]  /*6540*/  SHF.R.S32.HI R64, RZ, 0x2, R64 ;  /* 0x00000002ff407819 */ /* 0x000fe20000011440 */
[----:B------:R-:W1:Y:S04]  /*6550*/  LDS.128 R60, [R0+0x9000] ;  /* 0x00900000003c7984 */ /* 0x000e680000000c00 */
[----:B------:R-:W2:Y:S04]  /*6560*/  LDS.128 R56, [R0+0xb000] ;  /* 0x00b0000000387984 */ /* 0x000ea80000000c00 */
[----:B------:R-:W3:Y:S04]  /*6570*/  LDS.128 R52, [R0+0xd000] ;  /* 0x00d0000000347984 */ /* 0x000ee80000000c00 */
[----:B------:R-:W4:Y:S04]  /*6580*/  LDS.128 R48, [R0+0xa000] ;  /* 0x00a0000000307984 */ /* 0x000f280000000c00 */
[----:B------:R-:W4:Y:S04]  /*6590*/  LDS.128 R44, [R0+0xc000] ;  /* 0x00c00000002c7984 */ /* 0x000f280000000c00 */
[----:B------:R-:W4:Y:S01]  /*65a0*/  LDS.128 R40, [R0+0xe000] ;  /* 0x00e0000000287984 */ /* 0x000f220000000c00 */
[----:B------:R-:W-:-:S03]  /*65b0*/  SHF.R.S32.HI R9, RZ, 0x1f, R64 ;  /* 0x0000001fff097819 */ /* 0x000fc60000011440 */
[----:B------:R-:W4:Y:S04]  /*65c0*/  LDS.128 R36, [R0+0xf000] ;  /* 0x00f0000000247984 */ /* 0x000f280000000c00 */
[----:B------:R-:W4:Y:S04]  /*65d0*/  LDS.128 R28, [R0+0x11000] ;  /* 0x01100000001c7984 */ /* 0x000f280000000c00 */
[----:B------:R-:W4:Y:S04]  /*65e0*/  LDS.128 R20, [R0+0x13000] ;  /* 0x0130000000147984 */ /* 0x000f280000000c00 */
[----:B------:R-:W4:Y:S04]  /*65f0*/  LDS.128 R32, [R0+0x10000] ;  /* 0x0100000000207984 */ /* 0x000f280000000c00 */
[----:B------:R-:W4:Y:S04]  /*6600*/  LDS.128 R24, [R0+0x12000] ;  /* 0x0120000000187984 */ /* 0x000f280000000c00 */
[----:B------:R1:W4:Y:S01]  /*6610*/  LDS.128 R12, [R0+0x14000] ;  /* 0x01400000000c7984 */ /* 0x0003220000000c00 */
[----:B------:R-:W-:-:S02]  /*6620*/  IMAD R2, R9, R18, RZ ;  /* 0x0000001209027224 */ /* 0x000fc400078e02ff */
[----:B------:R-:W-:-:S04]  /*6630*/  IMAD.WIDE.U32 R4, R64, R18, R6 ;  /* 0x0000001240047225 */ /* 0x000fc800078e0006 */
[----:B------:R-:W-:Y:S01]  /*6640*/  IMAD R2, R64, R19, R2 ;  /* 0x0000001340027224 */ /* 0x000fe200078e0202 */
[----:B------:R-:W-:Y:S02]  /*6650*/  IADD3 R11, R11, R8, RZ ;  /* 0x000000080b0b7210 */ /* 0x000fe40007ffe0ff */
[----:B------:R-:W-:Y:S02]  /*6660*/  LEA R6, P0, R4, UR6, 0x1 ;  /* 0x0000000604067c11 */ /* 0x000fe4000f8008ff */
[----:B------:R-:W-:Y:S01]  /*6670*/  IADD3 R2, R5, R2, RZ ;  /* 0x0000000205027210 */ /* 0x000fe20007ffe0ff */
[----:B------:R-:W-:-:S03]  /*6680*/  IMAD.WIDE.U32 R10, R64, R16, R10 ;  /* 0x00000010400a7225 */ /* 0x000fc600078e000a */
[----:B------:R-:W-:Y:S01]  /*6690*/  LEA.HI.X R7, R4, UR7, R2, 0x1, P0 ;  /* 0x0000000704077c11 */ /* 0x000fe200080f0c02 */
[----:B------:R-:W-:Y:S01]  /*66a0*/  ULDC.64 UR6, c[0x0][0x3f8] ;  /* 0x0000fe0000067ab9 */ /* 0x000fe20000000a00 */
[----:B------:R-:W-:Y:S01]  /*66b0*/  LEA R8, P0, R18, R6, 0x7 ;  /* 0x0000000612087211 */ /* 0x000fe200078038ff */
[----:B-1----:R-:W-:-:S04]  /*66c0*/  IMAD R0, R9, R16, RZ ;  /* 0x0000001009007224 */ /* 0x002fc800078e02ff */
[----:B------:R-:W-:Y:S01]  /*66d0*/  IMAD R0, R64, R17, R0 ;  /* 0x0000001140007224 */ /* 0x000fe200078e0200 */
[----:B------:R-:W-:Y:S02]  /*66e0*/  LEA.HI.X R9, R18, R7, R19, 0x7, P0 ;  /* 0x0000000712097211 */ /* 0x000fe400000f3c13 */
[C---:B------:R-:W-:Y:S02]  /*66f0*/  LEA R4, P0, R10.reuse, UR6, 0x1 ;  /* 0x000000060a047c11 */ /* 0x040fe4000f8008ff */
[----:B------:R-:W-:Y:S01]  /*6700*/  IADD3 R0, R11, R0, RZ ;  /* 0x000000000b007210 */ /* 0x000fe20007ffe0ff */
[----:B------:R-:W-:Y:S03]  /*6710*/  STG.E.128 desc[UR38][R6.64], R60 ;  /* 0x0000003c06007986 */ /* 0x000fe6000c101d26 */
[----:B------:R-:W-:Y:S01]  /*6720*/  LEA.HI.X R5, R10, UR7, R0, 0x1, P0 ;  /* 0x000000070a057c11 */ /* 0x000fe200080f0c00 */
[----:B--2---:R-:W-:Y:S04]  /*6730*/  STG.E.128 desc[UR38][R6.64+0x40], R56 ;  /* 0x0000403806007986 */ /* 0x004fe8000c101d26 */
[----:B---3--:R1:W-:Y:S04]  /*6740*/  STG.E.128 desc[UR38][R6.64+0x80], R52 ;  /* 0x0000803406007986 */ /* 0x0083e8000c101d26 */
[----:B----4-:R2:W-:Y:S04]  /*6750*/  STG.E.128 desc[UR38][R8.64], R48 ;  /* 0x0000003008007986 */ /* 0x0105e8000c101d26 */
[----:B------:R2:W-:Y:S04]  /*6760*/  STG.E.128 desc[UR38][R8.64+0x40], R44 ;  /* 0x0000402c08007986 */ /* 0x0005e8000c101d26 */
[----:B------:R2:W-:Y:S04]  /*6770*/  STG.E.128 desc[UR38][R8.64+0x80], R40 ;  /* 0x0000802808007986 */ /* 0x0005e8000c101d26 */
[----:B------:R2:W-:Y:S04]  /*6780*/  STG.E.128 desc[UR38][R4.64], R36 ;  /* 0x0000002404007986 */ /* 0x0005e8000c101d26 */
[----:B------:R2:W-:Y:S04]  /*6790*/  STG.E.128 desc[UR38][R4.64+0x40], R28 ;  /* 0x0000401c04007986 */ /* 0x0005e8000c101d26 */
[----:B------:R2:W-:Y:S01]  /*67a0*/  STG.E.128 desc[UR38][R4.64+0x80], R20 ;  /* 0x0000801404007986 */ /* 0x0005e2000c101d26 */
[----:B-1----:R-:W-:-:S04]  /*67b0*/  LEA R6, P0, R16, R4, 0x7 ;  /* 0x0000000410067211 */ /* 0x002fc800078038ff */
[----:B------:R-:W-:-:S05]  /*67c0*/  LEA.HI.X R7, R16, R5, R17, 0x7, P0 ;  /* 0x0000000510077211 */ /* 0x000fca00000f3c11 */
[----:B------:R2:W-:Y:S04]  /*67d0*/  STG.E.128 desc[UR38][R6.64], R32 ;  /* 0x0000002006007986 */ /* 0x0005e8000c101d26 */
[----:B------:R2:W-:Y:S04]  /*67e0*/  STG.E.128 desc[UR38][R6.64+0x40], R24 ;  /* 0x0000401806007986 */ /* 0x0005e8000c101d26 */
[----:B------:R2:W-:Y:S02]  /*67f0*/  STG.E.128 desc[UR38][R6.64+0x80], R12 ;  /* 0x0000800c06007986 */ /* 0x0005e4000c101d26 */
.L_x_43:
[----:B------:R-:W-:Y:S02]  /*6800*/  ULDC UR6, c[0x0][0x2c8] ;  /* 0x0000b20000067ab9 */ /* 0x000fe40000000800 */
[----:B------:R-:W-:-:S04]  /*6810*/  UIADD3 UR6, UR6, 0x7f, URZ ;  /* 0x0000007f06067890 */ /* 0x000fc8000fffe03f */
[----:B------:R-:W-:-:S04]  /*6820*/  USHF.R.S32.HI UR4, URZ, 0x1f, UR6 ;  /* 0x0000001f3f047899 */ /* 0x000fc80008011406 */
[----:B------:R-:W-:-:S03]  /*6830*/  ULEA.HI UR4, UR4, UR6, URZ, 0x7 ;  /* 0x0000000604047291 */ /* 0x000fc6000f8f383f */
[----:B------:R-:W-:Y:S01]  /*6840*/  ULDC UR6, c[0x0][0xc] ;  /* 0x0000030000067ab9 */ /* 0x000fe20000000800 */
[----:B------:R-:W-:Y:S02]  /*6850*/  USHF.R.S32.HI UR4, URZ, 0x7, UR4 ;  /* 0x000000073f047899 */ /* 0x000fe40008011404 */
[----:B------:R-:W-:-:S04]  /*6860*/  UIADD3 UR16, UR6, UR16, URZ ;  /* 0x0000001006107290 */ /* 0x000fc8000fffe03f */
[----:B------:R-:W-:-:S06]  /*6870*/  UISETP.GE.AND UP0, UPT, UR16, UR4, UPT ;  /* 0x000000041000728c */ /* 0x000fcc000bf06270 */
[----:B------:R-:W-:-:S13]  /*6880*/  PLOP3.LUT P0, PT, PT, PT, UP0, 0x80, 0x0 ;  /* 0x000000000000781c */ /* 0x000fda0003f0f008 */
[----:B------:R-:W-:Y:S05]  /*6890*/  @P0 BRA `(.L_x_50) ;  /* 0x0000000000040947 */ /* 0x000fea0003800000 */
[----:B------:R-:W-:Y:S05]  /*68a0*/  BRA `(.L_x_51) ;  /* 0xffffffa000f07947 */ /* 0x000fea000383ffff */
.L_x_50:
[----:B------:R-:W-:Y:S05]  /*68b0*/  EXIT ;  /* 0x000000000000794d */ /* 0x000fea0003800000 */
.L_x_52:
        /* <DEDUP_REMOVED lines=12> */
.L_x_669:


//--------------------- .text._ZN5flash44flash_bwd_dq_dk_dv_loop_seqk_parallel_kernelI23Flash_bwd_kernel_traitsILi96ELi64ELi128ELi8ELi2ELi4ELi4ELb1ELb0EN7cutlass10bfloat16_tE19Flash_kernel_traitsILi96ELi64ELi128ELi8ES3_EELb0ELb1ELb0ELb0ELb0ELb1ELb0EEEvNS_16Flash_bwd_paramsE --------------------------
	.section	.text._ZN5flash44flash_bwd_dq_dk_dv_loop_seqk_parallel_kernelI23Flash_bwd_kernel_traitsILi96ELi64ELi128ELi8ELi2ELi4ELi4ELb1ELb0EN7cutlass10bfloat16_tE19Flash_kernel_traitsILi96ELi64ELi128ELi8ES3_EELb0ELb1ELb0ELb0ELb0ELb1ELb0EEEvNS_16Flash_bwd_paramsE,"ax",@progbits
	.align	128
        .global         _ZN5flash44flash_bwd_dq_dk_dv_loop_seqk_parallel_kernelI23Flash_bwd_kernel_traitsILi96ELi64ELi128ELi8ELi2ELi4ELi4ELb1ELb0EN7cutlass10bfloat16_tE19Flash_kernel_traitsILi96ELi64ELi128ELi8ES3_EELb0ELb1ELb0ELb0ELb0ELb1ELb0EEEvNS_16Flash_bwd_paramsE
        .type           _ZN5flash44flash_bwd_dq_dk_dv_loop_seqk_parallel_kernelI23Flash_bwd_kernel_traitsILi96ELi64ELi128ELi8ELi2ELi4ELi4ELb1ELb0EN7cutlass10bfloat16_tE19Flash_kernel_traitsILi96ELi64ELi128ELi8ES3_EELb0ELb1ELb0ELb0ELb0ELb1ELb0EEEvNS_16Flash_bwd_paramsE,@function
        .size           _ZN5flash44flash_bwd_dq_dk_dv_loop_seqk_parallel_kernelI23Flash_bwd_kernel_traitsILi96ELi64ELi128ELi8ELi2ELi4ELi4ELb1ELb0EN7cutlass10bfloat16_tE19Flash_kernel_traitsILi96ELi64ELi128ELi8ES3_EELb0ELb1ELb0ELb0ELb0ELb1ELb0EEEvNS_16Flash_bwd_paramsE,(.L_x_670 - _ZN5flash44flash_bwd_dq_dk_dv_loop_seqk_parallel_kernelI23Flash_bwd_kernel_traitsILi96ELi64ELi128ELi8ELi2ELi4ELi4ELb1ELb0EN7cutlass10bfloat16_tE19Flash_kernel_traitsILi96ELi64ELi128ELi8ES3_EELb0ELb1ELb0ELb0ELb0ELb1ELb0EEEvNS_16Flash_bwd_paramsE)
        .other          _ZN5flash44flash_bwd_dq_dk_dv_loop_seqk_parallel_kernelI23Flash_bwd_kernel_traitsILi96ELi64ELi128ELi8ELi2ELi4ELi4ELb1ELb0EN7cutlass10bfloat16_tE19Flash_kernel_traitsILi96ELi64ELi128ELi8ES3_EELb0ELb1ELb0ELb0ELb0ELb1ELb0EEEvNS_16Flash_bwd_paramsE,@"STO_CUDA_ENTRY STV_DEFAULT"
_ZN5flash44flash_bwd_dq_dk_dv_loop_seqk_parallel_kernelI23Flash_bwd_kernel_traitsILi96ELi64ELi128ELi8ELi2ELi4ELi4ELb1ELb0EN7cutlass10bfloat16_tE19Flash_kernel_traitsILi96ELi64ELi128ELi8ES3_EELb0ELb1ELb0ELb0ELb0ELb1ELb0EEEvNS_16Flash_bwd_paramsE:
.text._ZN5flash44flash_bwd_dq_dk_dv_loop_seqk_parallel_kernelI23Flash_bwd_kernel_traitsILi96ELi64ELi128ELi8ELi2ELi4ELi4ELb1ELb0EN7cutlass10bfloat16_tE19Flash_kernel_traitsILi96ELi64ELi128ELi8ES3_EELb0ELb1ELb0ELb0ELb0ELb1ELb0EEEvNS_16Flash_bwd_paramsE:
        /* <DEDUP_REMOVED lines=16> */
[----:B------:R-:W-:Y:S02]  /*0100*/  IMAD.MOV.U32 R232, RZ, RZ, 0x20 ;  /* 0x00000020ffe87424 */ /* 0x000fe400078e00ff */
        /* <DEDUP_REMOVED lines=11> */
[----:B-1----:R-:W-:Y:S02]  /*01c0*/  LOP3.LUT R0, R2, 0xfffffff0, RZ, 0xc0, !PT ;  /* 0xfffffff002007812 */ /* 0x002fe400078ec0ff */
[----:B------:R-:W-:Y:S02]  /*01d0*/  SHF.R.S32.HI R6, RZ, 0x4, R2 ;  /* 0x00000004ff067819 */ /* 0x000fe40000011402 */
[----:B------:R-:W-:Y:S01]  /*01e0*/  SHF.R.S32.HI R4, RZ, 0x3, R18 ;  /* 0x00000003ff047819 */ /* 0x000fe20000011412 */
[----:B------:R-:W-:Y:S01]  /*01f0*/  IMAD.IADD R0, R13, 0x1, -R0 ;  /* 0x000000010d007824 */ /* 0x000fe200078e0a00 */
[----:B------:R-:W-:-:S02]  /*0200*/  LOP3.LUT R5, R11, 0xfffffffc, RZ, 0xc0, !PT ;  /* 0xfffffffc0b057812 */ /* 0x000fc400078ec0ff */
[----:B------:R-:W-:Y:S01]  /*0210*/  LEA.HI R3, R2, R6, RZ, 0x1 ;  /* 0x0000000602037211 */ /* 0x000fe200078f08ff */
[----:B------:R-:W-:Y:S01]  /*0220*/  IMAD.SHL.U32 R2, R4, 0x40, RZ ;  /* 0x0000004004027824 */ /* 0x000fe200078e00ff */
[----:B------:R-:W-:Y:S01]  /*0230*/  SHF.R.S32.HI R17, RZ, 0x2, R11 ;  /* 0x00000002ff117819 */ /* 0x000fe2000001140b */
[----:B------:R-:W-:Y:S01]  /*0240*/  IMAD.IADD R15, R13, 0x1, -R5 ;  /* 0x000000010d0f7824 */ /* 0x000fe200078e0a05 */
[----:B------:R-:W-:Y:S02]  /*0250*/  LOP3.LUT R8, R3, 0xfffffffe, RZ, 0xc0, !PT ;  /* 0xfffffffe03087812 */ /* 0x000fe400078ec0ff */
[----:B------:R-:W-:Y:S01]  /*0260*/  SHF.R.S32.HI R3, RZ, 0x1f, R0 ;  /* 0x0000001fff037819 */ /* 0x000fe20000011400 */
[----:B------:R-:W-:Y:S01]  /*0270*/  IMAD.SHL.U32 R20, R15, 0x8, RZ ;  /* 0x000000080f147824 */ /* 0x000fe200078e00ff */
[----:B------:R-:W-:Y:S01]  /*0280*/  LEA.HI R5, R0, R0, RZ, 0x1 ;  /* 0x0000000000057211 */ /* 0x000fe200078f08ff */
[----:B------:R-:W-:Y:S01]  /*0290*/  IMAD.IADD R14, R6, 0x1, -R8 ;  /* 0x00000001060e7824 */ /* 0x000fe200078e0a08 */
[----:B------:R-:W-:-:S02]  /*02a0*/  LOP3.LUT R2, R2, 0xc0, RZ, 0xc0, !PT ;  /* 0x000000c002027812 */ /* 0x000fc400078ec0ff */
[----:B------:R-:W-:Y:S01]  /*02b0*/  LEA.HI R16, R3, R0, RZ, 0x3 ;  /* 0x0000000003107211 */ /* 0x000fe200078f18ff */
[----:B------:R1:W-:Y:S01]  /*02c0*/  STL [R1+0x28], R20 ;  /* 0x0000281401007387 */ /* 0x0003e20000100800 */
[----:B------:R-:W-:Y:S02]  /*02d0*/  LOP3.LUT R3, R5, 0x7fffffe, RZ, 0xc0, !PT ;  /* 0x07fffffe05037812 */ /* 0x000fe400078ec0ff */
[----:B------:R-:W-:Y:S02]  /*02e0*/  SHF.R.U32.HI R7, RZ, 0x3, R2 ;  /* 0x00000003ff077819 */ /* 0x000fe40000011602 */
[----:B------:R-:W-:Y:S01]  /*02f0*/  LOP3.LUT R4, R2, 0x18, R20, 0xf8, !PT ;  /* 0x0000001802047812 */ /* 0x000fe200078ef814 */
[----:B------:R-:W-:Y:S01]  /*0300*/  IMAD.IADD R21, R0, 0x1, -R3 ;  /* 0x0000000100157824 */ /* 0x000fe200078e0a03 */
[----:B------:R-:W-:Y:S02]  /*0310*/  LOP3.LUT R2, R16, 0xfffffff8, RZ, 0xc0, !PT ;  /* 0xfffffff810027812 */ /* 0x000fe400078ec0ff */
[----:B------:R-:W-:-:S02]  /*0320*/  LOP3.LUT R3, R18, 0xfffffff8, RZ, 0xc0, !PT ;  /* 0xfffffff812037812 */ /* 0x000fc400078ec0ff */
[----:B------:R-:W-:Y:S02]  /*0330*/  LOP3.LUT R12, R4, R7, RZ, 0x3c, !PT ;  /* 0x00000007040c7212 */ /* 0x000fe400078e3cff */
[----:B------:R-:W-:Y:S01]  /*0340*/  SHF.R.S32.HI R7, RZ, 0x1, R5 ;  /* 0x00000001ff077819 */ /* 0x000fe20000011405 */
[----:B------:R-:W-:Y:S01]  /*0350*/  IMAD.IADD R8, R13, 0x1, -R3 ;  /* 0x000000010d087824 */ /* 0x000fe200078e0a03 */
[----:B------:R-:W-:Y:S02]  /*0360*/  SHF.R.S32.HI R4, RZ, 0x1f, R5 ;  /* 0x0000001fff047819 */ /* 0x000fe40000011405 */
[----:B------:R-:W-:-:S04]  /*0370*/  LEA.HI R9, R19, R13, RZ, 0x5 ;  /* 0x0000000d13097211 */ /* 0x000fc800078f28ff */
[----:B------:R-:W-:Y:S01]  /*0380*/  SHF.R.S32.HI R24, RZ, 0x5, R9 ;  /* 0x00000005ff187819 */ /* 0x000fe20000011409 */
[----:B-1----:R-:W-:Y:S01]  /*0390*/  IMAD.IADD R20, R0, 0x1, -R2 ;  /* 0x0000000100147824 */ /* 0x002fe200078e0a02 */
[----:B------:R-:W-:Y:S02]  /*03a0*/  LEA.HI R2, R19, R13, RZ, 0x6 ;  /* 0x0000000d13027211 */ /* 0x000fe400078f30ff */
[----:B------:R-:W-:Y:S02]  /*03b0*/  SHF.R.S32.HI R0, RZ, 0x1f, R11 ;  /* 0x0000001fff007819 */ /* 0x000fe4000001140b */
[----:B------:R-:W-:Y:S02]  /*03c0*/  SHF.R.S32.HI R10, RZ, 0x6, R2 ;  /* 0x00000006ff0a7819 */ /* 0x000fe40000011402 */
[-C--:B------:R-:W-:Y:S02]  /*03d0*/  LEA.HI R2, R11, R17.reuse, RZ, 0x1 ;  /* 0x000000110b027211 */ /* 0x080fe400078f08ff */
[----:B------:R-:W-:-:S02]  /*03e0*/  LEA.HI R0, R0, R17, RZ, 0x3 ;  /* 0x0000001100007211 */ /* 0x000fc400078f18ff */
[----:B------:R-:W-:Y:S02]  /*03f0*/  LEA.HI R11, R8, R8, RZ, 0x1 ;  /* 0x00000008080b7211 */ /* 0x000fe400078f08ff */
[----:B------:R-:W-:Y:S02]  /*0400*/  LOP3.LUT R3, R2, 0x7fffffe, RZ, 0xc0, !PT ;  /* 0x07fffffe02037812 */ /* 0x000fe400078ec0ff */
[----:B------:R-:W-:Y:S02]  /*0410*/  LOP3.LUT R0, R0, 0xfffffff8, RZ, 0xc0, !PT ;  /* 0xfffffff800007812 */ /* 0x000fe400078ec0ff */
[----:B------:R-:W-:Y:S01]  /*0420*/  LOP3.LUT R2, R11, 0x3fffffe, RZ, 0xc0, !PT ;  /* 0x03fffffe0b027812 */ /* 0x000fe200078ec0ff */
[C---:B------:R-:W-:Y:S01]  /*0430*/  IMAD.IADD R6, R17.reuse, 0x1, -R3 ;  /* 0x0000000111067824 */ /* 0x040fe200078e0a03 */
[----:B------:R-:W-:Y:S01]  /*0440*/  LEA.HI R3, R4, R7, RZ, 0x2 ;  /* 0x0000000704037211 */ /* 0x000fe200078f10ff */
[----:B------:R-:W-:Y:S02]  /*0450*/  IMAD.IADD R5, R17, 0x1, -R0 ;  /* 0x0000000111057824 */ /* 0x000fe400078e0a00 */
[----:B------:R-:W-:-:S02]  /*0460*/  IMAD.IADD R2, R8, 0x1, -R2 ;  /* 0x0000000108027824 */ /* 0x000fc400078e0a02 */
[----:B------:R-:W-:Y:S01]  /*0470*/  IMAD R0, R10, 0x4, R14 ;  /* 0x000000040a007824 */ /* 0x000fe200078e020e */
[C---:B------:R-:W-:Y:S01]  /*0480*/  LOP3.LUT P4, RZ, R5.reuse, 0x2, RZ, 0xc0, !PT ;  /* 0x0000000205ff7812 */ /* 0x040fe2000788c0ff */
[----:B------:R-:W-:Y:S01]  /*0490*/  IMAD R4, R24, 0x8, R6 ;  /* 0x0000000818047824 */ /* 0x000fe200078e0206 */
[----:B------:R-:W-:Y:S01]  /*04a0*/  LOP3.LUT R6, R5, 0x1, RZ, 0xc0, !PT ;  /* 0x0000000105067812 */ /* 0x000fe200078ec0ff */
[----:B------:R-:W-:Y:S01]  /*04b0*/  IMAD R226, R0, 0x8, R2 ;  /* 0x0000000800e27824 */ /* 0x000fe200078e0202 */
[----:B------:R-:W-:Y:S01]  /*04c0*/  LOP3.LUT R0, R3, 0xfffffffc, RZ, 0xc0, !PT ;  /* 0xfffffffc03007812 */ /* 0x000fe200078ec0ff */
[----:B------:R-:W-:Y:S01]  /*04d0*/  IMAD.U32 R22, R4, 0x20, R12 ;  /* 0x0000002004167824 */ /* 0x000fe200078e000c */
[----:B------:R-:W-:Y:S01]  /*04e0*/  LOP3.LUT R3, R9, 0xffffffe0, RZ, 0xc0, !PT ;  /* 0xffffffe009037812 */ /* 0x000fe200078ec0ff */
[----:B------:R-:W-:Y:S01]  /*04f0*/  IMAD.SHL.U32 R4, R13, 0x2, RZ ;  /* 0x000000020d047824 */ /* 0x000fe200078e00ff */
[----:B------:R-:W-:Y:S01]  /*0500*/  LEA.HI R2, R19, R13, RZ, 0x7 ;  /* 0x0000000d13027211 */ /* 0x000fe200078f38ff */
[----:B------:R-:W-:Y:S01]  /*0510*/  IMAD.IADD R17, R7, 0x1, -R0 ;  /* 0x0000000107117824 */ /* 0x000fe200078e0a00 */
[----:B------:R-:W-:Y:S01]  /*0520*/  SHF.R.S32.HI R0, RZ, 0x1f, R9 ;  /* 0x0000001fff007819 */ /* 0x000fe20000011409 */
[----:B------:R-:W-:Y:S01]  /*0530*/  IMAD.IADD R23, R13, 0x1, -R3 ;  /* 0x000000010d177824 */ /* 0x000fe200078e0a03 */
[-C--:B------:R-:W-:Y:S01]  /*0540*/  LEA.HI R3, R9, R24.reuse, RZ, 0x1 ;  /* 0x0000001809037211 */ /* 0x080fe200078f08ff */
[----:B------:R-:W-:Y:S01]  /*0550*/  IMAD.SHL.U32 R10, R10, 0x20, RZ ;  /* 0x000000200a0a7824 */ /* 0x000fe200078e00ff */
[----:B------:R-:W-:Y:S01]  /*0560*/  LEA.HI R0, R0, R24, RZ, 0x2 ;  /* 0x0000001800007211 */ /* 0x000fe200078f10ff */
[----:B------:R-:W-:Y:S01]  /*0570*/  STL [R1+0x30], R22 ;  /* 0x0000301601007387 */ /* 0x000fe20000100800 */
[----:B------:R-:W-:-:S02]  /*0580*/  SHF.R.S32.HI R13, RZ, 0x7, R2 ;  /* 0x00000007ff0d7819 */ /* 0x000fc40000011402 */
[----:B------:R-:W-:Y:S01]  /*0590*/  LOP3.LUT R2, R3, 0xfffffffe, RZ, 0xc0, !PT ;  /* 0xfffffffe03027812 */ /* 0x000fe200078ec0ff */
[----:B------:R-:W-:Y:S01]  /*05a0*/  IMAD.SHL.U32 R3, R8, 0x40, RZ ;  /* 0x0000004008037824 */ /* 0x000fe200078e00ff */
[----:B------:R-:W-:Y:S01]  /*05b0*/  LOP3.LUT R4, R10, 0x6, R4, 0xf8, !PT ;  /* 0x000000060a047812 */ /* 0x000fe200078ef804 */
[----:B------:R-:W-:Y:S01]  /*05c0*/  IMAD.SHL.U32 R8, R15, 0x2, RZ ;  /* 0x000000020f087824 */ /* 0x000fe200078e00ff */
[----:B------:R-:W-:Y:S01]  /*05d0*/  LOP3.LUT R0, R0, 0xfffffffc, RZ, 0xc0, !PT ;  /* 0xfffffffc00007812 */ /* 0x000fe200078ec0ff */
[C---:B------:R-:W-:Y:S01]  /*05e0*/  IMAD.IADD R15, R24.reuse, 0x1, -R2 ;  /* 0x00000001180f7824 */ /* 0x040fe200078e0a02 */
[----:B------:R-:W-:Y:S01]  /*05f0*/  LEA.HI R12, R5, R5, RZ, 0x1 ;  /* 0x00000005050c7211 */ /* 0x000fe200078f08ff */
[----:B------:R-:W-:Y:S01]  /*0600*/  STL [R1+0x34], R23 ;  /* 0x0000341701007387 */ /* 0x000fe20000100800 */
[----:B------:R-:W-:Y:S01]  /*0610*/  SHF.R.S32.HI R2, RZ, 0x1, R11 ;  /* 0x00000001ff027819 */ /* 0x000fe2000001140b */
[----:B------:R-:W-:Y:S01]  /*0620*/  IMAD.IADD R0, R24, 0x1, -R0 ;  /* 0x0000000118007824 */ /* 0x000fe200078e0a00 */
[----:B------:R-:W-:Y:S01]  /*0630*/  ISETP.NE.U32.AND P5, PT, R6, 0x1, PT ;  /* 0x000000010600780c */ /* 0x000fe20003fa5070 */
[----:B------:R1:W-:Y:S01]  /*0640*/  STL [R1+0x1c], R4 ;  /* 0x00001c0401007387 */ /* 0x0003e20000100800 */
[----:B------:R-:W-:Y:S01]  /*0650*/  LOP3.LUT R7, R3, 0x1c0, RZ, 0xc0, !PT ;  /* 0x000001c003077812 */ /* 0x000fe200078ec0ff */
[----:B------:R-:W-:Y:S01]  /*0660*/  IMAD.SHL.U32 R6, R2, 0x40, RZ ;  /* 0x0000004002067824 */ /* 0x000fe200078e00ff */
[----:B------:R-:W-:Y:S01]  /*0670*/  SHF.R.S32.HI R3, RZ, 0x3, R16 ;  /* 0x00000003ff037819 */ /* 0x000fe20000011410 */
[----:B------:R-:W-:Y:S01]  /*0680*/  IMAD R11, R0, 0x200, R8 ;  /* 0x00000200000b7824 */ /* 0x000fe200078e0208 */
[----:B------:R-:W-:Y:S01]  /*0690*/  LOP3.LUT P6, RZ, R2, 0x2, RZ, 0xc0, !PT ;  /* 0x0000000202ff7812 */ /* 0x000fe200078cc0ff */
[----:B------:R-:W-:Y:S01]  /*06a0*/  IMAD.SHL.U32 R2, R0, 0x10, RZ ;  /* 0x0000001000027824 */ /* 0x000fe200078e00ff */
[----:B------:R-:W-:Y:S01]  /*06b0*/  SEL R235, R235, 0x10, !P5 ;  /* 0x00000010ebeb7807 */ /* 0x000fe20006800000 */
[----:B------:R-:W-:Y:S01]  /*06c0*/  IMAD R21, R3, 0x8, R21 ;  /* 0x0000000803157824 */ /* 0x000fe200078e0215 */
[----:B------:R-:W-:Y:S01]  /*06d0*/  R2P PR, R20, 0x6 ;  /* 0x0000000614007804 */ /* 0x000fe20000000000 */
[----:B------:R-:W-:Y:S01]  /*06e0*/  IMAD R19, R0, 0x2, R3 ;  /* 0x0000000200137824 */ /* 0x000fe200078e0203 */
[----:B------:R-:W-:-:S02]  /*06f0*/  LOP3.LUT R3, R7, 0x30, R2, 0xf8, !PT ;  /* 0x0000003007037812 */ /* 0x000fc400078ef802 */
[----:B------:R-:W-:Y:S02]  /*0700*/  LOP3.LUT R2, R6, 0xc0, RZ, 0xc0, !PT ;  /* 0x000000c006027812 */ /* 0x000fe400078ec0ff */
[----:B------:R-:W-:Y:S02]  /*0710*/  LOP3.LUT R9, R3, 0x8, R18, 0xf8, !PT ;  /* 0x0000000803097812 */ /* 0x000fe400078ef812 */
[----:B------:R-:W-:Y:S02]  /*0720*/  SHF.R.U32.HI R6, RZ, 0x3, R7 ;  /* 0x00000003ff067819 */ /* 0x000fe40000011607 */
[----:B------:R-:W-:Y:S02]  /*0730*/  SEL R229, R232, 0xffffffe0, !P1 ;  /* 0xffffffe0e8e57807 */ /* 0x000fe40004800000 */
[----:B------:R-:W-:Y:S02]  /*0740*/  SEL R230, R230, 0x40, P2 ;  /* 0x00000040e6e67807 */ /* 0x000fe40001000000 */
[----:B------:R-:W-:-:S02]  /*0750*/  SEL R227, R232, 0xffffffe0, !P6 ;  /* 0xffffffe0e8e37807 */ /* 0x000fc40007000000 */
[----:B-1----:R-:W-:Y:S02]  /*0760*/  LOP3.LUT R4, R12, 0x3fffffe, RZ, 0xc0, !PT ;  /* 0x03fffffe0c047812 */ /* 0x002fe400078ec0ff */
[----:B------:R-:W-:Y:S02]  /*0770*/  LOP3.LUT P0, RZ, R17, 0x2, RZ, 0xc0, !PT ;  /* 0x0000000211ff7812 */ /* 0x000fe4000780c0ff */
[----:B------:R-:W-:Y:S01]  /*0780*/  LEA R244, R22, UR4, 0x1 ;  /* 0x0000000416f47c11 */ /* 0x000fe2000f8e08ff */
[C---:B------:R-:W-:Y:S01]  /*0790*/  IMAD.IADD R16, R5.reuse, 0x1, -R4 ;  /* 0x0000000105107824 */ /* 0x040fe200078e0a04 */
[----:B------:R-:W-:Y:S01]  /*07a0*/  SEL R232, R232, 0xffffffe0, !P0 ;  /* 0xffffffe0e8e87807 */ /* 0x000fe20004000000 */
[----:B------:R-:W-:Y:S01]  /*07b0*/  IMAD.SHL.U32 R4, R5, 0x40, RZ ;  /* 0x0000004005047824 */ /* 0x000fe200078e00ff */
[----:B------:R-:W-:Y:S01]  /*07c0*/  LOP3.LUT R5, R2, 0x8, R18, 0xf8, !PT ;  /* 0x0000000802057812 */ /* 0x000fe200078ef812 */
[----:B------:R-:W-:-:S03]  /*07d0*/  IMAD R11, R16, 0x20, R11 ;  /* 0x00000020100b7824 */ /* 0x000fc600078e020b */
[----:B------:R-:W-:Y:S02]  /*07e0*/  LOP3.LUT R0, R4, 0x1c0, RZ, 0xc0, !PT ;  /* 0x000001c004007812 */ /* 0x000fe400078ec0ff */
[----:B------:R-:W-:Y:S02]  /*07f0*/  SHF.R.U32.HI R4, RZ, 0x3, R2 ;  /* 0x00000003ff047819 */ /* 0x000fe40000011602 */
[----:B------:R-:W-:Y:S02]  /*0800*/  LOP3.LUT R3, R0, 0x20, R10, 0xf8, !PT ;  /* 0x0000002000037812 */ /* 0x000fe400078ef80a */
[----:B------:R-:W-:Y:S01]  /*0810*/  SHF.R.U32.HI R2, RZ, 0x3, R0 ;  /* 0x00000003ff027819 */ /* 0x000fe20000011600 */
[----:B------:R-:W-:Y:S01]  /*0820*/  IMAD R0, R13, 0x1000, R8 ;  /* 0x000010000d007824 */ /* 0x000fe200078e0208 */
[----:B------:R-:W-:Y:S02]  /*0830*/  LOP3.LUT R4, R5, R4, RZ, 0x3c, !PT ;  /* 0x0000000405047212 */ /* 0x000fe400078e3cff */
[----:B------:R-:W-:Y:S01]  /*0840*/  LOP3.LUT R2, R3, R2, RZ, 0x3c, !PT ;  /* 0x0000000203027212 */ /* 0x000fe200078e3cff */
[----:B------:R-:W-:Y:S01]  /*0850*/  IMAD R0, R15, 0x400, R0 ;  /* 0x000004000f007824 */ /* 0x000fe200078e0200 */
[----:B------:R-:W-:Y:S01]  /*0860*/  LOP3.LUT R5, R9, R6, RZ, 0x3c, !PT ;  /* 0x0000000609057212 */ /* 0x000fe200078e3cff */
[----:B------:R-:W-:Y:S01]  /*0870*/  IMAD.SHL.U32 R3, R20, 0x40, RZ ;  /* 0x0000004014037824 */ /* 0x000fe200078e00ff */
[----:B------:R-:W-:Y:S01]  /*0880*/  SHF.R.S32.HI R10, RZ, 0x1f, R23 ;  /* 0x0000001fff0a7819 */ /* 0x000fe20000011417 */
[----:B------:R-:W-:-:S02]  /*0890*/  IMAD.IADD R238, R2, 0x1, R0 ;  /* 0x0000000102ee7824 */ /* 0x000fc400078e0200 */
[----:B------:R-:W-:Y:S01]  /*08a0*/  IMAD.SHL.U32 R0, R13, 0x8, RZ ;  /* 0x000000080d007824 */ /* 0x000fe200078e00ff */
[----:B------:R-:W-:Y:S01]  /*08b0*/  LOP3.LUT R3, R3, 0x1c0, RZ, 0xc0, !PT ;  /* 0x000001c003037812 */ /* 0x000fe200078ec0ff */
[----:B------:R-:W-:Y:S01]  /*08c0*/  IMAD.SHL.U32 R2, R17, 0x40, RZ ;  /* 0x0000004011027824 */ /* 0x000fe200078e00ff */
[----:B------:R-:W-:Y:S01]  /*08d0*/  LEA R238, R238, UR4, 0x1 ;  /* 0x00000004eeee7c11 */ /* 0x000fe2000f8e08ff */
[----:B------:R-:W-:Y:S01]  /*08e0*/  IMAD.U32 R226, R226, 0x20, R4 ;  /* 0x00000020e2e27824 */ /* 0x000fe200078e0004 */
[----:B------:R-:W-:Y:S01]  /*08f0*/  LOP3.LUT R7, R0, 0x8, RZ, 0xc0, !PT ;  /* 0x0000000800077812 */ /* 0x000fe200078ec0ff */
[C---:B------:R-:W-:Y:S01]  /*0900*/  IMAD.SHL.U32 R4, R14.reuse, 0x8, RZ ;  /* 0x000000080e047824 */ /* 0x040fe200078e00ff */
[----:B------:R-:W-:Y:S01]  /*0910*/  SHF.R.S32.HI R0, RZ, 0x1, R12 ;  /* 0x00000001ff007819 */ /* 0x000fe2000001140c */
[----:B------:R-:W-:Y:S01]  /*0920*/  IMAD.SHL.U32 R9, R14, 0x10, RZ ;  /* 0x000000100e097824 */ /* 0x000fe200078e00ff */
[----:B------:R-:W-:Y:S01]  /*0930*/  LOP3.LUT R2, R2, 0xc0, RZ, 0xc0, !PT ;  /* 0x000000c002027812 */ /* 0x000fe200078ec0ff */
[----:B------:R-:W-:Y:S01]  /*0940*/  IMAD R5, R14, 0x200, R5 ;  /* 0x000002000e057824 */ /* 0x000fe200078e0205 */
[C---:B------:R-:W-:Y:S01]  /*0950*/  LOP3.LUT P3, RZ, R0.reuse, 0x2, RZ, 0xc0, !PT ;  /* 0x0000000200ff7812 */ /* 0x040fe2000786c0ff */
[----:B------:R-:W-:Y:S01]  /*0960*/  IMAD.SHL.U32 R0, R0, 0x40, RZ ;  /* 0x0000004000007824 */ /* 0x000fe200078e00ff */
[----:B------:R-:W-:Y:S01]  /*0970*/  LOP3.LUT R4, R4, 0x8, RZ, 0xc0, !PT ;  /* 0x0000000804047812 */ /* 0x000fe200078ec0ff */
[C---:B------:R-:W-:Y:S01]  /*0980*/  VIADD R237, R238.reuse, 0x20 ;  /* 0x00000020eeed7836 */ /* 0x040fe20000000000 */
[----:B------:R-:W-:Y:S01]  /*0990*/  SHF.R.U32.HI R228, RZ, 0x3, R3 ;  /* 0x00000003ffe47819 */ /* 0x000fe20000011603 */
[----:B------:R-:W-:Y:S01]  /*09a0*/  @P4 VIADD R237, R238, 0xffffffe0 ;  /* 0xffffffe0eeed4836 */ /* 0x000fe20000000000 */
[----:B------:R-:W-:Y:S01]  /*09b0*/  LOP3.LUT R0, R0, 0xc0, RZ, 0xc0, !PT ;  /* 0x000000c000007812 */ /* 0x000fe200078ec0ff */
[----:B------:R-:W-:Y:S01]  /*09c0*/  IMAD.IADD R236, R238, 0x1, R235 ;  /* 0x00000001eeec7824 */ /* 0x000fe200078e02eb */
[----:B------:R-:W-:Y:S01]  /*09d0*/  SHF.R.U32.HI R6, RZ, 0x3, R2 ;  /* 0x00000003ff067819 */ /* 0x000fe20000011602 */
[----:B------:R-:W-:Y:S01]  /*09e0*/  IMAD.IADD R235, R235, 0x1, R237 ;  /* 0x00000001ebeb7824 */ /* 0x000fe200078e02ed */
[----:B------:R-:W-:-:S02]  /*09f0*/  SHF.R.U32.HI R8, RZ, 0x3, R0 ;  /* 0x00000003ff087819 */ /* 0x000fc40000011600 */
[----:B------:R-:W-:Y:S02]  /*0a00*/  LOP3.LUT R9, R7, 0x10, R9, 0xf8, !PT ;  /* 0x0000001007097812 */ /* 0x000fe400078ef809 */
[----:B------:R-:W-:Y:S02]  /*0a10*/  LOP3.LUT R8, R8, R0, R7, 0x1e, !PT ;  /* 0x0000000008087212 */ /* 0x000fe400078e1e07 */
[----:B------:R-:W-:Y:S02]  /*0a20*/  LEA.HI R0, R10, R23, RZ, 0x2 ;  /* 0x000000170a007211 */ /* 0x000fe400078f10ff */
[--C-:B------:R-:W-:Y:S01]  /*0a30*/  LOP3.LUT R228, R228, R3, R4.reuse, 0x1e, !PT ;  /* 0x00000003e4e47212 */ /* 0x100fe200078e1e04 */
[----:B------:R-:W-:Y:S01]  /*0a40*/  IMAD.IADD R8, R8, 0x1, R11 ;  /* 0x0000000108087824 */ /* 0x000fe200078e020b */
[C---:B------:R-:W-:Y:S02]  /*0a50*/  LOP3.LUT R3, R6.reuse, R2, R4, 0x1e, !PT ;  /* 0x0000000206037212 */ /* 0x040fe400078e1e04 */
[----:B------:R-:W-:Y:S01]  /*0a60*/  SHF.R.S32.HI R4, RZ, 0x2, R0 ;  /* 0x00000002ff047819 */ /* 0x000fe20000011400 */
[----:B------:R-:W-:Y:S01]  /*0a70*/  IMAD.SHL.U32 R0, R21, 0x20, RZ ;  /* 0x0000002015007824 */ /* 0x000fe200078e00ff */
[----:B------:R-:W-:Y:S01]  /*0a80*/  LOP3.LUT R2, R6, R9, R2, 0x1e, !PT ;  /* 0x0000000906027212 */ /* 0x000fe200078e1e02 */
[----:B------:R-:W-:Y:S01]  /*0a90*/  IMAD.U32 R228, R19, 0x200, R228 ;  /* 0x0000020013e47824 */ /* 0x000fe200078e00e4 */
[----:B------:R-:W-:Y:S01]  /*0aa0*/  LEA R226, R226, UR4, 0x1 ;  /* 0x00000004e2e27c11 */ /* 0x000fe2000f8e08ff */
[----:B------:R-:W-:-:S02]  /*0ab0*/  IMAD R7, R15, 0x10, R4 ;  /* 0x000000100f077824 */ /* 0x000fc400078e0204 */
[----:B------:R-:W-:Y:S02]  /*0ac0*/  IMAD R4, R15, 0x200, R0 ;  /* 0x000002000f047824 */ /* 0x000fe400078e0200 */
[----:B------:R-:W-:Y:S01]  /*0ad0*/  IMAD.IADD R233, R0, 0x1, R2 ;  /* 0x0000000100e97824 */ /* 0x000fe200078e0202 */
[----:B------:R-:W-:Y:S01]  /*0ae0*/  STL [R1+0x20], R7 ;  /* 0x0000200701007387 */ /* 0x000fe20000100800 */
[----:B------:R-:W-:Y:S01]  /*0af0*/  IMAD.U32 R0, RZ, RZ, UR5 ;  /* 0x00000005ff007e24 */ /* 0x000fe2000f8e00ff */
[----:B------:R-:W-:Y:S01]  /*0b00*/  USHF.R.S32.HI UR5, URZ, 0x1f, UR50 ;  /* 0x0000001f3f057899 */ /* 0x000fe20008011432 */
[----:B------:R-:W-:Y:S01]  /*0b10*/  IMAD.U32 R2, RZ, RZ, UR6 ;  /* 0x00000006ff027e24 */ /* 0x000fe2000f8e00ff */
[----:B------:R-:W-:Y:S01]  /*0b20*/  USHF.R.S32.HI UR6, URZ, 0x1f, UR60 ;  /* 0x0000001f3f067899 */ /* 0x000fe2000801143c */
[----:B------:R-:W-:Y:S01]  /*0b30*/  IMAD.IADD R234, R4, 0x1, R3 ;  /* 0x0000000104ea7824 */ /* 0x000fe200078e0203 */
[----:B------:R-:W-:Y:S01]  /*0b40*/  LEA R3, R5, UR4, 0x1 ;  /* 0x0000000405037c11 */ /* 0x000fe2000f8e08ff */
[----:B------:R-:W-:-:S02]  /*0b50*/  IMAD.IADD R227, R227, 0x1, R226 ;  /* 0x00000001e3e37824 */ /* 0x000fc400078e02e2 */
[----:B------:R-:W-:Y:S01]  /*0b60*/  IMAD.U32 R0, RZ, RZ, UR5 ;  /* 0x00000005ff007e24 */ /* 0x000fe2000f8e00ff */
[----:B------:R-:W-:Y:S01]  /*0b70*/  UIADD3 UR5, UR4, 0xf000, URZ ;  /* 0x0000f00004057890 */ /* 0x000fe2000fffe03f */
[----:B------:R-:W-:Y:S02]  /*0b80*/  VIADD R0, R7, 0xffffffc0 ;  /* 0xffffffc007007836 */ /* 0x000fe40000000000 */
[----:B------:R-:W-:Y:S01]  /*0b90*/  IMAD.U32 R2, RZ, RZ, UR6 ;  /* 0x00000006ff027e24 */ /* 0x000fe2000f8e00ff */
[----:B------:R-:W-:Y:S02]  /*0ba0*/  UIADD3 UR6, UR4, 0x9000, URZ ;  /* 0x0000900004067890 */ /* 0x000fe4000fffe03f */
[----:B------:R-:W-:Y:S02]  /*0bb0*/  SHF.R.S32.HI R2, RZ, 0x1f, R0 ;  /* 0x0000001fff027819 */ /* 0x000fe40000011400 */
[----:B------:R-:W-:Y:S02]  /*0bc0*/  LEA R228, R228, UR5, 0x1 ;  /* 0x00000005e4e47c11 */ /* 0x000fe4000f8e08ff */
[C---:B------:R-:W-:Y:S01]  /*0bd0*/  SHF.L.U64.HI R2, R0.reuse, 0x2, R2 ;  /* 0x0000000200027819 */ /* 0x040fe20000010202 */
[----:B------:R-:W-:-:S02]  /*0be0*/  IMAD.SHL.U32 R0, R0, 0x4, RZ ;  /* 0x0000000400007824 */ /* 0x000fc400078e00ff */
[C---:B------:R-:W-:Y:S02]  /*0bf0*/  IMAD.IADD R229, R228.reuse, 0x1, R229 ;  /* 0x00000001e4e57824 */ /* 0x040fe400078e02e5 */
[----:B------:R1:W-:Y:S01]  /*0c00*/  STL [R1+0x18], R2 ;  /* 0x0000180201007387 */ /* 0x0003e20000100800 */
[--C-:B------:R-:W-:Y:S02]  /*0c10*/  IMAD.IADD R231, R228, 0x1, R230.reuse ;  /* 0x00000001e4e77824 */ /* 0x100fe400078e02e6 */
[----:B------:R-:W-:Y:S01]  /*0c20*/  IMAD.IADD R230, R229, 0x1, R230 ;  /* 0x00000001e5e67824 */ /* 0x000fe200078e02e6 */
[----:B------:R2:W-:Y:S01]  /*0c30*/  STL [R1+0x14], R0 ;  /* 0x0000140001007387 */ /* 0x0005e20000100800 */
[----:B-1----:R-:W-:Y:S01]  /*0c40*/  LEA R2, R8, UR6, 0x1 ;  /* 0x0000000608027c11 */ /* 0x002fe2000f8e08ff */
[----:B------:R-:W-:-:S04]  /*0c50*/  ULDC.64 UR6, c[0x0][0x208] ;  /* 0x0000820000067ab9 */ /* 0x000fc80000000a00 */
[C---:B--2---:R-:W-:Y:S01]  /*0c60*/  VIADD R0, R2.reuse, 0x20 ;  /* 0x0000002002007836 */ /* 0x044fe20000000000 */
[----:B------:R1:W-:Y:S01]  /*0c70*/  STL [R1], R2 ;  /* 0x0000000201007387 */ /* 0x0003e20000100800 */
[----:B------:R-:W-:-:S05]  /*0c80*/  @P3 VIADD R0, R2, 0xffffffe0 ;  /* 0xffffffe002003836 */ /* 0x000fca0000000000 */
[----:B------:R1:W-:Y:S02]  /*0c90*/  STL [R1+0x4], R0 ;  /* 0x0000040001007387 */ /* 0x0003e40000100800 */
.L_x_81:
        /* <DEDUP_REMOVED lines=16> */
[----:B--2---:R-:W-:Y:S01]  /*0da0*/  IMAD.U32 R4, RZ, RZ, UR8 ;  /* 0x00000008ff047e24 */ /* 0x004fe2000f8e00ff */
        /* <DEDUP_REMOVED lines=11> */
[----:B------:R-:W-:Y:S01]  /*0e60*/  PLOP3.LUT P3, PT, PT, PT, UP2, 0x80, 0x0 ;  /* 0x000000000000781c */ /* 0x000fe20003f6f028 */
[----:B------:R-:W-:-:S02]  /*0e70*/  UIADD3 UR8, UP0, UR16, UR12, URZ ;  /* 0x0000000c10087290 */ /* 0x000fc4000ff1e03f */
[----:B------:R-:W-:Y:S01]  /*0e80*/  UISETP.EQ.OR.EX UP4, UPT, UR13, URZ, !UP1, UP4 ;  /* 0x0000003f0d00728c */ /* 0x000fe2000cf82740 */
[----:B------:R-:W2:Y:S01]  /*0e90*/  @P1 LDG.E R8, desc[UR6][R6.64] ;  /* 0x0000000606081981 */ /* 0x000ea2000c1e1900 */
[----:B------:R-:W-:Y:S01]  /*0ea0*/  UIADD3.X UR5, UR5, UR13, URZ, UP0, !UPT ;  /* 0x0000000d05057290 */ /* 0x000fe200087fe43f */
[----:B------:R-:W-:Y:S01]  /*0eb0*/  UMOV UR37, URZ ;  /* 0x0000003f00257c82 */ /* 0x000fe20008000000 */
[----:B------:R-:W-:Y:S02]  /*0ec0*/  @!UP3 ULDC.64 UR10, c[0x0][0x318] ;  /* 0x0000c600000abab9 */ /* 0x000fe40000000a00 */
[----:B------:R-:W-:Y:S01]  /*0ed0*/  PLOP3.LUT P2, PT, PT, PT, UP4, 0x80, 0x0 ;  /* 0x000000000000781c */ /* 0x000fe20003f4f048 */
[----:B----4-:R3:W4:Y:S02]  /*0ee0*/  @P0 LDG.E R6, desc[UR6][R4.64] ;  /* 0x0000000604060981 */ /* 0x010724000c1e1900 */
[----:B---3--:R-:W-:Y:S02]  /*0ef0*/  IMAD.U32 R4, RZ, RZ, UR15 ;  /* 0x0000000fff047e24 */ /* 0x008fe4000f8e00ff */
[----:B------:R-:W-:-:S05]  /*0f00*/  IMAD.U32 R5, RZ, RZ, UR14 ;  /* 0x0000000eff057e24 */ /* 0x000fca000f8e00ff */
[----:B------:R-:W3:Y:S04]  /*0f10*/  @P3 LDG.E R7, desc[UR6][R4.64] ;  /* 0x0000000604073981 */ /* 0x000ee8000c1e1900 */
[----:B-1---5:R1:W5:Y:S02]  /*0f20*/  @P3 LDG.E R0, desc[UR6][R4.64+0x4] ;  /* 0x0000040604003981 */ /* 0x022364000c1e1900 */
[----:B-1----:R-:W-:Y:S02]  /*0f30*/  IMAD.U32 R4, RZ, RZ, UR8 ;  /* 0x00000008ff047e24 */ /* 0x002fe4000f8e00ff */
[----:B------:R-:W-:Y:S01]  /*0f40*/  IMAD.U32 R5, RZ, RZ, UR5 ;  /* 0x00000005ff057e24 */ /* 0x000fe2000f8e00ff */
[----:B------:R-:W-:Y:S01]  /*0f50*/  @!UP3 UISETP.NE.U32.AND UP0, UPT, UR10, URZ, UPT ;  /* 0x0000003f0a00b28c */ /* 0x000fe2000bf05070 */
[----:B------:R-:W-:-:S03]  /*0f60*/  @!UP3 ULDC UR5, c[0x0][0x2cc] ;  /* 0x0000b3000005bab9 */ /* 0x000fc60000000800 */
[----:B------:R-:W5:Y:S01]  /*0f70*/  @!P2 LDG.E R2, desc[UR6][R4.64] ;  /* 0x000000060402a981 */ /* 0x000f62000c1e1900 */
[----:B------:R-:W-:Y:S01]  /*0f80*/  @!UP3 UISETP.NE.AND.EX UP0, UPT, UR11, URZ, UPT, UP0 ;  /* 0x0000003f0b00b28c */ /* 0x000fe2000bf05300 */
[----:B------:R-:W-:Y:S01]  /*0f90*/  UMOV UR9, 0xffffffff ;  /* 0xffffffff00097882 */ /* 0x000fe20000000000 */
[----:B------:R-:W-:Y:S02]  /*0fa0*/  UMOV UR40, 0xffffffff ;  /* 0xffffffff00287882 */ /* 0x000fe40000000000 */
[----:B------:R-:W-:Y:S02]  /*0fb0*/  @!UP3 USEL UR10, UR5, URZ, UP0 ;  /* 0x0000003f050ab287 */ /* 0x000fe40008000000 */
[----:B------:R-:W-:Y:S01]  /*0fc0*/  USHF.L.U32 UR39, UR38, 0x7, URZ ;  /* 0x0000000726277899 */ /* 0x000fe2000800063f */
[----:B------:R-:W-:Y:S01]  /*0fd0*/  ULDC UR5, c[0x0][0x2c8] ;  /* 0x0000b20000057ab9 */ /* 0x000fe20000000800 */
[----:B--2---:R-:W-:Y:S02]  /*0fe0*/  @P1 R2UR UR37, R8 ;  /* 0x00000000082512ca */ /* 0x004fe400000e0000 */
[----:B----4-:R-:W-:-:S02]  /*0ff0*/  @P0 R2UR UR8, R6 ;  /* 0x00000000060802ca */ /* 0x010fc400000e0000 */
[----:B------:R-:W-:-:S04]  /*1000*/  ISETP.NE.U32.AND P0, PT, RZ, UR12, PT ;  /* 0x0000000cff007c0c */ /* 0x000fc8000bf05070 */
[----:B------:R-:W-:-:S07]  /*1010*/  ISETP.NE.AND.EX P0, PT, RZ, UR13, PT, P0 ;  /* 0x0000000dff007c0c */ /* 0x000fce000bf05300 */
[----:B------:R-:W-:Y:S01]  /*1020*/  @UP3 UIADD3 UR8, UR8, -UR37, URZ ;  /* 0x8000002508083290 */ /* 0x000fe2000fffe03f */
[----:B---3--:R-:W-:Y:S02]  /*1030*/  @P3 R2UR UR9, R7 ;  /* 0x00000000070932ca */ /* 0x008fe400000e0000 */
        /* <DEDUP_REMOVED lines=9> */
.L_x_53:
        /* <DEDUP_REMOVED lines=9> */
[----:B------:R-:W-:Y:S01]  /*1160*/  USHF.R.S32.HI UR48, URZ, 0x1f, UR50 ;  /* 0x0000001f3f307899 */ /* 0x000fe20008011432 */
[----:B------:R-:W-:Y:S01]  /*1170*/  ULDC.64 UR10, c[0x0][0x228] ;  /* 0x00008a00000a7ab9 */ /* 0x000fe20000000a00 */
[----:B------:R-:W-:Y:S01]  /*1180*/  ULDC.64 UR12, c[0x0][0x488] ;  /* 0x00012200000c7ab9 */ /* 0x000fe20000000a00 */
[----:B------:R-:W-:Y:S02]  /*1190*/  UIMAD.WIDE.U32 UR16, UR50, UR10, URZ ;  /* 0x0000000a321072a5 */ /* 0x000fe4000f8e003f */
[----:B------:R-:W2:Y:S01]  /*11a0*/  S2UR UR5, SR_CTAID.X ;  /* 0x00000000000579c3 */ /* 0x000ea20000002500 */
[----:B------:R-:W-:Y:S01]  /*11b0*/  UIMAD UR10, UR48, UR10, URZ ;  /* 0x0000000a300a72a4 */ /* 0x000fe2000f8e023f */
        /* <DEDUP_REMOVED lines=8> */
[----:B------:R-:W-:Y:S01]  /*1240*/  @!UP1 UIMAD.WIDE.U32 UR34, UR50, UR10, URZ ;  /* 0x0000000a322292a5 */ /* 0x000fe2000f8e003f */
[----:B-1----:R-:W-:Y:S01]  /*1250*/  IABS R6, R7 ;  /* 0x0000000700067213 */ /* 0x002fe20000000000 */
[----:B------:R-:W-:Y:S01]  /*1260*/  UIMAD UR20, UR9, UR45, URZ ;  /* 0x0000002d091472a4 */ /* 0x000fe2000f8e023f */
[----:B------:R-:W-:Y:S01]  /*1270*/  ISETP.NE.AND P3, PT, R7, RZ, PT ;  /* 0x000000ff0700720c */ /* 0x000fe20003f65270 */
[----:B------:R-:W-:Y:S01]  /*1280*/  UIADD3 UR52, UR17, UR30, URZ ;  /* 0x0000001e11347290 */ /* 0x000fe2000fffe03f */
[----:B------:R-:W1:Y:S01]  /*1290*/  I2F.RP R4, R6 ;  /* 0x0000000600047306 */ /* 0x000e620000209400 */
[----:B------:R-:W-:Y:S01]  /*12a0*/  ULDC.U8 UR22, c[0x0][0x3d8] ;  /* 0x0000f60000167ab9 */ /* 0x000fe20000000000 */
[----:B------:R-:W-:-:S02]  /*12b0*/  USHF.L.U64.HI UR18, UR50, 0x7, UR48 ;  /* 0x0000000732127899 */ /* 0x000fc40008010230 */
[----:B--2---:R-:W-:Y:S02]  /*12c0*/  UIMAD.WIDE.U32 UR28, UR5, UR12, URZ ;  /* 0x0000000c051c72a5 */ /* 0x004fe4000f8e003f */
[----:B------:R-:W-:Y:S02]  /*12d0*/  UISETP.NE.AND UP3, UPT, UR22, URZ, UPT ;  /* 0x0000003f1600728c */ /* 0x000fe4000bf65270 */
        /* <DEDUP_REMOVED lines=20> */
[----:B------:R-:W-:Y:S02]  /*1420*/  UIMAD UR14, UR11, UR12, URZ ;  /* 0x0000000c0b0e72a4 */ /* 0x000fe4000f8e023f */
[----:B------:R-:W-:Y:S02]  /*1430*/  UIADD3 UR5, UR13, UR5, URZ ;  /* 0x000000050d057290 */ /* 0x000fe4000fffe03f */
[----:B------:R-:W-:Y:S02]  /*1440*/  ULOP3.LUT UR15, UR19, 0xffffffc0, URZ, 0xc0, !UPT ;  /* 0xffffffc0130f7892 */ /* 0x000fe4000f8ec03f */
[----:B------:R-:W-:Y:S01]  /*1450*/  UIMAD.WIDE.U32 UR16, UR10, UR12, URZ ;  /* 0x0000000c0a1072a5 */ /* 0x000fe2000f8e003f */
[----:B-1----:R-:W-:Y:S01]  /*1460*/  IMAD.MOV R0, RZ, RZ, -R5 ;  /* 0x000000ffff007224 */ /* 0x002fe200078e0a05 */
[----:B------:R-:W-:Y:S01]  /*1470*/  UIMAD UR5, UR10, UR5, UR14 ;  /* 0x000000050a0572a4 */ /* 0x000fe2000f8e020e */
[----:B------:R-:W-:Y:S01]  /*1480*/  IMAD.MOV.U32 R4, RZ, RZ, RZ ;  /* 0x000000ffff047224 */ /* 0x000fe200078e00ff */
[----:B------:R-:W-:Y:S01]  /*1490*/  UIADD3 UR20, UR15, -0x40, URZ ;  /* 0xffffffc00f147890 */ /* 0x000fe2000fffe03f */
[----:B------:R-:W-:Y:S01]  /*14a0*/  IMAD R0, R0, R6, RZ ;  /* 0x0000000600007224 */ /* 0x000fe200078e02ff */
[----:B------:R-:W-:-:S02]  /*14b0*/  UISETP.NE.AND UP0, UPT, UR40, -0x1, UPT ;  /* 0xffffffff2800788c */ /* 0x000fc4000bf05270 */
[----:B------:R-:W-:Y:S01]  /*14c0*/  USEL UR31, UR18, URZ, UP2 ;  /* 0x0000003f121f7287 */ /* 0x000fe20009000000 */
[----:B------:R-:W-:Y:S01]  /*14d0*/  IMAD.HI.U32 R0, R5, R0, R4 ;  /* 0x0000000005007227 */ /* 0x000fe200078e0004 */
[----:B------:R-:W-:Y:S02]  /*14e0*/  UIADD3 UR51, UR17, UR5, URZ ;  /* 0x0000000511337290 */ /* 0x000fe4000fffe03f */
[----:B------:R-:W-:Y:S02]  /*14f0*/  UIMAD.WIDE.U32 UR12, UR10, UR9, URZ ;  /* 0x000000090a0c72a5 */ /* 0x000fe4000f8e003f */
[----:B------:R-:W-:Y:S01]  /*1500*/  UIADD3 UR5, UP2, UR20, UR29, URZ ;  /* 0x0000001d14057290 */ /* 0x000fe2000ff5e03f */
[----:B------:R-:W-:Y:S01]  /*1510*/  IMAD.HI.U32 R0, R0, R2, RZ ;  /* 0x0000000200007227 */ /* 0x000fe200078e00ff */
[----:B------:R-:W-:Y:S01]  /*1520*/  USHF.R.S32.HI UR18, URZ, 0x1f, UR20 ;  /* 0x0000001f3f127899 */ /* 0x000fe20008011414 */
[----:B------:R-:W-:Y:S02]  /*1530*/  ULDC UR47, c[0x0][0x2c4] ;  /* 0x0000b100002f7ab9 */ /* 0x000fe40000000800 */
[----:B------:R-:W-:Y:S01]  /*1540*/  IMAD.MOV R4, RZ, RZ, -R0 ;  /* 0x000000ffff047224 */ /* 0x000fe200078e0a00 */
[----:B------:R-:W-:-:S02]  /*1550*/  UIMAD UR14, UR11, UR9, URZ ;  /* 0x000000090b0e72a4 */ /* 0x000fc4000f8e023f */
[----:B------:R-:W-:Y:S01]  /*1560*/  @!UP1 UIADD3 UR54, UR35, UR32, URZ ;  /* 0x0000002023369290 */ /* 0x000fe2000fffe03f */
[C---:B------:R-:W-:Y:S01]  /*1570*/  IMAD R2, R6.reuse, R4, R2 ;  /* 0x0000000406027224 */ /* 0x040fe200078e0202 */
[----:B------:R-:W-:Y:S02]  /*1580*/  USEL UR59, UR16, UR12, !UP1 ;  /* 0x0000000c103b7287 */ /* 0x000fe4000c800000 */
[----:B------:R-:W-:Y:S02]  /*1590*/  UIMAD UR11, UR11, UR5, URZ ;  /* 0x000000050b0b72a4 */ /* 0x000fe4000f8e023f */
[----:B------:R-:W-:Y:S01]  /*15a0*/  ISETP.GT.U32.AND P1, PT, R6, R2, PT ;  /* 0x000000020600720c */ /* 0x000fe20003f24070 */
[----:B------:R-:W-:Y:S02]  /*15b0*/  UIMAD.WIDE.U32 UR32, UR10, UR5, URZ ;  /* 0x000000050a2072a5 */ /* 0x000fe4000f8e003f */
[----:B------:R-:W-:Y:S02]  /*15c0*/  UIADD3.X UR12, UR18, UR31, URZ, UP2, !UPT ;  /* 0x0000001f120c7290 */ /* 0x000fe400097fe43f */
[----:B------:R-:W-:Y:S01]  /*15d0*/  @UP3 UIMAD UR5, UR50, UR47, URZ ;  /* 0x0000002f320532a4 */ /* 0x000fe2000f8e023f */
[----:B------:R-:W-:Y:S01]  /*15e0*/  ULDC.U8 UR23, c[0x0][0x480] ;  /* 0x0001200000177ab9 */ /* 0x000fe20000000000 */
[----:B------:R-:W-:-:S02]  /*15f0*/  @UP0 UIADD3 UR21, UR37, UR40, URZ ;  /* 0x0000002825150290 */ /* 0x000fc4000fffe03f */
[----:B------:R-:W-:Y:S02]  /*1600*/  @UP0 UIADD3 UR26, UR37, UR40, URZ ;  /* 0x00000028251a0290 */ /* 0x000fe4000fffe03f */
[----:B------:R-:W-:Y:S02]  /*1610*/  UIMAD UR16, UR10, UR12, UR11 ;  /* 0x0000000c0a1072a4 */ /* 0x000fe4000f8e020b */
[-C--:B------:R-:W-:Y:S01]  /*1620*/  @!P1 IADD3 R2, R2, -R6.reuse, RZ ;  /* 0x8000000602029210 */ /* 0x080fe20007ffe0ff */
[----:B------:R-:W-:Y:S01]  /*1630*/  @!P1 VIADD R0, R0, 0x1 ;  /* 0x0000000100009836 */ /* 0x000fe20000000000 */
[----:B------:R-:W-:Y:S01]  /*1640*/  PLOP3.LUT P1, PT, PT, PT, UP0, 0x80, 0x0 ;  /* 0x000000000000781c */ /* 0x000fe20003f2f008 */
[----:B------:R-:W-:Y:S01]  /*1650*/  UIMAD UR53, UR60, UR24, URZ ;  /* 0x000000183c3572a4 */ /* 0x000fe2000f8e023f */
[----:B------:R-:W-:Y:S01]  /*1660*/  ISETP.GE.U32.AND P0, PT, R2, R6, PT ;  /* 0x000000060200720c */ /* 0x000fe20003f06070 */
[----:B------:R-:W-:Y:S01]  /*1670*/  UISETP.NE.AND UP4, UPT, UR23, URZ, UPT ;  /* 0x0000003f1700728c */ /* 0x000fe2000bf85270 */
[----:B------:R-:W-:Y:S01]  /*1680*/  LOP3.LUT R2, R7, UR60, RZ, 0x3c, !PT ;  /* 0x0000003c07027c12 */ /* 0x000fe2000f8e3cff */
[----:B------:R-:W-:Y:S01]  /*1690*/  @UP3 USEL UR10, UR5, UR9, !UP1 ;  /* 0x00000009050a3287 */ /* 0x000fe2000c800000 */
[----:B------:R-:W-:-:S02]  /*16a0*/  @UP0 ULDC.64 UR24, c[0x0][0x248] ;  /* 0x0000920000180ab9 */ /* 0x000fc40000000a00 */
[----:B------:R-:W-:Y:S01]  /*16b0*/  ISETP.GE.AND P2, PT, R2, RZ, PT ;  /* 0x000000ff0200720c */ /* 0x000fe20003f46270 */
[----:B------:R-:W-:Y:S01]  /*16c0*/  @UP0 ULDC.64 UR22, c[0x0][0x250] ;  /* 0x0000940000160ab9 */ /* 0x000fe20000000a00 */
[----:B------:R-:W-:Y:S01]  /*16d0*/  @UP1 UIADD3 UR51, UR13, UR14, URZ ;  /* 0x0000000e0d331290 */ /* 0x000fe2000fffe03f */
[----:B------:R-:W-:Y:S01]  /*16e0*/  @UP3 ULDC UR5, c[0x0][0x2e4] ;  /* 0x0000b90000053ab9 */ /* 0x000fe20000000800 */
[----:B------:R-:W-:Y:S02]  /*16f0*/  @UP0 UIMAD.WIDE.U32 UR14, UR21, UR24, URZ ;  /* 0x00000018150e02a5 */ /* 0x000fe4000f8e003f */
[----:B------:R-:W-:Y:S01]  /*1700*/  @UP0 UIMAD.WIDE.U32 UR12, UR26, UR22, URZ ;  /* 0x000000161a0c02a5 */ /* 0x000fe2000f8e003f */
[----:B------:R-:W-:Y:S01]  /*1710*/  @P0 VIADD R0, R0, 0x1 ;  /* 0x0000000100000836 */ /* 0x000fe20000000000 */
[----:B------:R-:W-:Y:S01]  /*1720*/  @UP3 UIMAD UR31, UR60, UR5, UR10 ;  /* 0x000000053c1f32a4 */ /* 0x000fe2000f8e020a */
[----:B------:R-:W-:Y:S01]  /*1730*/  PLOP3.LUT P0, PT, PT, PT, UP3, 0x80, 0x0 ;  /* 0x000000000000781c */ /* 0x000fe20003f0f038 */
[----:B------:R-:W-:-:S02]  /*1740*/  @!UP3 UIMAD UR5, UR50, UR46, UR60 ;  /* 0x0000002e3205b2a4 */ /* 0x000fc4000f8e023c */
[----:B------:R-:W-:Y:S01]  /*1750*/  @UP0 UIMAD UR21, UR21, UR25, URZ ;  /* 0x00000019151502a4 */ /* 0x000fe2000f8e023f */
[----:B------:R-:W-:Y:S01]  /*1760*/  @!P2 IADD3 R0, -R0, RZ, RZ ;  /* 0x000000ff0000a210 */ /* 0x000fe20007ffe1ff */
[----:B------:R-:W-:Y:S01]  /*1770*/  @UP0 UIMAD UR11, UR26, UR23, URZ ;  /* 0x000000171a0b02a4 */ /* 0x000fe2000f8e023f */
[----:B------:R-:W-:Y:S01]  /*1780*/  @!P3 LOP3.LUT R0, RZ, R7, RZ, 0x33, !PT ;  /* 0x00000007ff00b212 */ /* 0x000fe200078e33ff */
[----:B------:R-:W-:Y:S02]  /*1790*/  USEL UR56, UR36, URZ, UP4 ;  /* 0x0000003f24387287 */ /* 0x000fe4000a000000 */
[----:B------:R-:W-:Y:S02]  /*17a0*/  @!UP3 UIMAD UR31, UR5, UR47, URZ ;  /* 0x0000002f051fb2a4 */ /* 0x000fe4000f8e023f */
[----:B------:R-:W-:Y:S02]  /*17b0*/  USHF.R.S32.HI UR41, URZ, 0x1f, UR39 ;  /* 0x0000001f3f297899 */ /* 0x000fe40008011427 */
[----:B------:R-:W-:-:S02]  /*17c0*/  USHF.R.S32.HI UR58, URZ, 0x1f, UR53 ;  /* 0x0000001f3f3a7899 */ /* 0x000fc40008011435 */
[----:B------:R-:W-:Y:S02]  /*17d0*/  USEL UR57, UR28, URZ, UP4 ;  /* 0x0000003f1c397287 */ /* 0x000fe4000a000000 */
[----:B------:R-:W-:Y:S02]  /*17e0*/  USHF.R.S32.HI UR46, URZ, 0x6, UR19 ;  /* 0x000000063f2e7899 */ /* 0x000fe40008011413 */
[----:B------:R-:W-:Y:S02]  /*17f0*/  @UP0 UIADD3 UR48, UR13, UR11, URZ ;  /* 0x0000000b0d300290 */ /* 0x000fe4000fffe03f */
[----:B------:R-:W-:Y:S02]  /*1800*/  UIADD3 UR55, UR33, UR16, URZ ;  /* 0x0000001021377290 */ /* 0x000fe4000fffe03f */
[----:B------:R-:W-:Y:S01]  /*1810*/  @UP0 UIADD3 UR49, UR15, UR21, URZ ;  /* 0x000000150f310290 */ /* 0x000fe2000fffe03f */
[----:B------:R-:W-:Y:S01]  /*1820*/  @UP0 UMOV UR47, UR14 ;  /* 0x0000000e002f0c82 */ /* 0x000fe20008000000 */
[----:B------:R-:W-:Y:S01]  /*1830*/  @UP0 UMOV UR36, UR12 ;  /* 0x0000000c00240c82 */ /* 0x000fe20008000000 */
[----:B------:R-:W-:Y:S09]  /*1840*/  @P1 BRA `(.L_x_55) ;  /* 0x0000000000341947 */ /* 0x000ff20003800000 */
        /* <DEDUP_REMOVED lines=13> */
.L_x_55:
        /* <DEDUP_REMOVED lines=14> */
.L_x_56:
[----:B------:R-:W-:Y:S01]  /*1a00*/  @UP1 UMOV UR11, UR42 ;  /* 0x0000002a000b1c82 */ /* 0x000fe20008000000 */
[----:B------:R-:W-:Y:S01]  /*1a10*/  @!UP1 UMOV UR11, UR34 ;  /* 0x00000022000b9c82 */ /* 0x000fe20008000000 */
[----:B------:R-:W-:Y:S01]  /*1a20*/  SHF.R.S32.HI R10, RZ, 0x1f, R0 ;  /* 0x0000001fff0a7819 */ /* 0x000fe20000011400 */
[----:B------:R-:W-:Y:S06]  /*1a30*/  @!P0 BRA `(.L_x_57) ;  /* 0x0000000000208947 */ /* 0x000fec0003800000 */
[----:B------:R-:W-:Y:S01]  /*1a40*/  ULDC UR10, c[0x0][0x2d4] ;  /* 0x0000b500000a7ab9 */ /* 0x000fe20000000800 */
[----:B------:R-:W-:Y:S01]  /*1a50*/  ULDC UR5, c[0x0][0x2c0] ;  /* 0x0000b00000057ab9 */ /* 0x000fe20000000800 */
[----:B------:R-:W-:-:S03]  /*1a60*/  @!UP1 UIMAD UR9, UR50, UR10, URZ ;  /* 0x0000000a320992a4 */ /* 0x000fc6000f8e023f */
[----:B------:R-:W-:Y:S02]  /*1a70*/  ULDC UR10, c[0x0][0x2e4] ;  /* 0x0000b900000a7ab9 */ /* 0x000fe40000000800 */
[----:B------:R-:W-:Y:S02]  /*1a80*/  ULEA UR10, UR5, UR10, 0x7 ;  /* 0x0000000a050a7291 */ /* 0x000fe4000f8e383f */
[----:B------:R-:W-:-:S04]  /*1a90*/  ULEA UR5, UR50, UR9, 0x7 ;  /* 0x0000000932057291 */ /* 0x000fc8000f8e383f */
[----:B------:R-:W-:Y:S01]  /*1aa0*/  UIMAD UR5, UR10, UR60, UR5 ;  /* 0x0000003c0a0572a4 */ /* 0x000fe2000f8e0205 */
[----:B------:R-:W-:Y:S11]  /*1ab0*/  BRA `(.L_x_58) ;  /* 0x0000000000107947 */ /* 0x000ff60003800000 */
.L_x_57:
[----:B------:R-:W-:Y:S01]  /*1ac0*/  ULDC UR5, c[0x0][0x270] ;  /* 0x00009c0000057ab9 */ /* 0x000fe20000000800 */
[----:B------:R-:W-:Y:S01]  /*1ad0*/  ULDC UR9, c[0x0][0x2d4] ;  /* 0x0000b50000097ab9 */ /* 0x000fe20000000800 */
[----:B------:R-:W-:-:S04]  /*1ae0*/  UIMAD UR5, UR50, UR5, UR60 ;  /* 0x00000005320572a4 */ /* 0x000fc8000f8e023c */
[----:B------:R-:W-:-:S12]  /*1af0*/  UIMAD UR5, UR5, UR9, URZ ;  /* 0x00000009050572a4 */ /* 0x000fd8000f8e023f */
.L_x_58:
[----:B------:R-:W2:Y:S01]  /*1b00*/  LDL.64 R4, [R1+0x28] ;  /* 0x0000280001047983 */ /* 0x000ea20000100a00 */
[----:B------:R-:W-:Y:S01]  /*1b10*/  ULDC UR10, c[0x0][0x270] ;  /* 0x00009c00000a7ab9 */ /* 0x000fe20000000800 */
[----:B------:R-:W-:Y:S02]  /*1b20*/  ULDC UR9, c[0x0][0x2dc] ;  /* 0x0000b70000097ab9 */ /* 0x000fe40000000800 */
[----:B------:R1:W2:Y:S01]  /*1b30*/  LDL.64 R14, [R1+0x28] ;  /* 0x00002800010e7983 */ /* 0x0002a20000100a00 */
[----:B------:R-:W-:Y:S02]  /*1b40*/  UIADD3 UR29, UR20, UR5, URZ ;  /* 0x00000005141d7290 */ /* 0x000fe4000fffe03f */
[----:B------:R-:W-:Y:S01]  /*1b50*/  UIADD3 UR5, -UR8, UR27, UR39 ;  /* 0x0000001b08057290 */ /* 0x000fe2000fffe127 */
[----:B------:R-:W3:Y:S01]  /*1b60*/  LDL R16, [R1+0x34] ;  /* 0x0000340001107983 */ /* 0x000ee20000100800 */
[----:B------:R-:W-:Y:S01]  /*1b70*/  UIMAD UR30, UR9, UR10, URZ ;  /* 0x0000000a091e72a4 */ /* 0x000fe2000f8e023f */
[----:B------:R-:W-:Y:S01]  /*1b80*/  ULDC.64 UR12, c[0x0][0x420] ;  /* 0x00010800000c7ab9 */ /* 0x000fe20000000a00 */
[----:B------:R-:W4:Y:S01]  /*1b90*/  S2R R26, SR_TID.X ;  /* 0x00000000001a7919 */ /* 0x000f220000002100 */
[----:B------:R-:W-:Y:S01]  /*1ba0*/  ULDC UR10, c[0x0][0x398] ;  /* 0x0000e600000a7ab9 */ /* 0x000fe20000000800 */
[----:B------:R-:W-:Y:S01]  /*1bb0*/  ULDC.64 UR14, c[0x0][0x258] ;  /* 0x00009600000e7ab9 */ /* 0x000fe20000000a00 */
[----:B------:R-:W-:Y:S01]  /*1bc0*/  ULDC.64 UR16, c[0x0][0x428] ;  /* 0x00010a0000107ab9 */ /* 0x000fe20000000a00 */
[----:B------:R-:W5:Y:S01]  /*1bd0*/  S2R R27, SR_TID.X ;  /* 0x00000000001b7919 */ /* 0x000f620000002100 */
[----:B------:R-:W1:Y:S01]  /*1be0*/  S2R R11, SR_TID.X ;  /* 0x00000000000b7919 */ /* 0x000e620000002100 */
[----:B------:R-:W1:Y:S01]  /*1bf0*/  S2R R12, SR_TID.X ;  /* 0x00000000000c7919 */ /* 0x000e620000002100 */
[----:B------:R-:W-:-:S02]  /*1c00*/  USHF.R.S32.HI UR9, URZ, 0x1f, UR60 ;  /* 0x0000001f3f097899 */ /* 0x000fc4000801143c */
[----:B------:R-:W-:Y:S01]  /*1c10*/  USHF.L.U32 UR26, UR30, 0x6, URZ ;  /* 0x000000061e1a7899 */ /* 0x000fe2000800063f */
[----:B------:R-:W-:Y:S01]  /*1c20*/  ULDC.64 UR34, c[0x0][0x478] ;  /* 0x00011e0000227ab9 */ /* 0x000fe20000000a00 */
[----:B----4-:R-:W-:-:S04]  /*1c30*/  SHF.R.S32.HI R26, RZ, 0x1f, R26 ;  /* 0x0000001fff1a7819 */ /* 0x010fc8000001141a */
[----:B-----5:R-:W-:-:S04]  /*1c40*/  LEA.HI R26, R26, R27, RZ, 0x2 ;  /* 0x0000001b1a1a7211 */ /* 0x020fc800078f10ff */
[----:B------:R-:W-:-:S04]  /*1c50*/  SHF.R.S32.HI R26, RZ, 0x2, R26 ;  /* 0x00000002ff1a7819 */ /* 0x000fc8000001141a */
[----:B------:R-:W-:Y:S02]  /*1c60*/  SHF.R.S32.HI R13, RZ, 0x1f, R26 ;  /* 0x0000001fff0d7819 */ /* 0x000fe4000001141a */
[----:B------:R-:W-:Y:S01]  /*1c70*/  IADD3 R2, P2, R26, UR20, RZ ;  /* 0x000000141a027c10 */ /* 0x000fe2000ff5e0ff */
[----:B------:R-:W-:-:S03]  /*1c80*/  UIADD3 UR10, UR5, -UR10, URZ ;  /* 0x8000000a050a7290 */ /* 0x000fc6000fffe03f */
[----:B------:R-:W-:Y:S01]  /*1c90*/  IADD3.X R6, R13, UR18, RZ, P2, !PT ;  /* 0x000000120d067c10 */ /* 0x000fe200097fe4ff */
[----:B------:R-:W-:Y:S01]  /*1ca0*/  UIMAD UR5, UR18, UR12, URZ ;  /* 0x0000000c120572a4 */ /* 0x000fe2000f8e023f */
[----:B-1----:R-:W-:Y:S01]  /*1cb0*/  SHF.R.S32.HI R11, RZ, 0x1f, R11 ;  /* 0x0000001fff0b7819 */ /* 0x002fe2000001140b */
[----:B------:R-:W-:Y:S01]  /*1cc0*/  UIMAD UR18, UR9, UR14, URZ ;  /* 0x0000000e091272a4 */ /* 0x000fe2000f8e023f */
[----:B------:R-:W-:Y:S02]  /*1cd0*/  IMAD.U32 R9, RZ, RZ, UR12 ;  /* 0x0000000cff097e24 */ /* 0x000fe4000f8e00ff */
[----:B------:R-:W-:Y:S01]  /*1ce0*/  IMAD R8, R6, UR44, RZ ;  /* 0x0000002c06087c24 */ /* 0x000fe2000f8e02ff */
[----:B------:R-:W-:Y:S01]  /*1cf0*/  UIMAD UR5, UR20, UR13, UR5 ;  /* 0x0000000d140572a4 */ /* 0x000fe2000f8e0205 */
[----:B------:R-:W-:Y:S01]  /*1d00*/  LEA.HI R11, R11, R12, RZ, 0x5 ;  /* 0x0000000c0b0b7211 */ /* 0x000fe200078f28ff */
[----:B------:R-:W-:Y:S02]  /*1d10*/  UIMAD UR28, UR60, UR15, UR18 ;  /* 0x0000000f3c1c72a4 */ /* 0x000fe4000f8e0212 */
[----:B------:R-:W-:Y:S01]  /*1d20*/  UIADD3 UR19, UP2, UP1, UR32, UR26, UR53 ;  /* 0x0000001a20137290 */ /* 0x000fe2000f95e035 */
[----:B------:R-:W-:-:S02]  /*1d30*/  SHF.R.S32.HI R11, RZ, 0x5, R11 ;  /* 0x00000005ff0b7819 */ /* 0x000fc4000001140b */
[----:B------:R-:W-:Y:S01]  /*1d40*/  ULDC.64 UR32, c[0x0][0x2b0] ;  /* 0x0000ac0000207ab9 */ /* 0x000fe20000000a00 */
[----:B------:R-:W-:Y:S01]  /*1d50*/  BSSY B1, `(.L_x_54) ;  /* 0x0000635000017945 */ /* 0x000fe20003800000 */
[----:B--2---:R-:W-:-:S05]  /*1d60*/  IMAD.MOV.U32 R14, RZ, RZ, R4 ;  /* 0x000000ffff0e7224 */ /* 0x004fca00078e0004 */
[----:B------:R-:W-:Y:S02]  /*1d70*/  SHF.R.S32.HI R15, RZ, 0x1f, R14 ;  /* 0x0000001fff0f7819 */ /* 0x000fe4000001140e */
[----:B------:R-:W-:Y:S01]  /*1d80*/  IADD3 R4, P0, R14, UR11, RZ ;  /* 0x0000000b0e047c10 */ /* 0x000fe2000ff1e0ff */
[----:B------:R-:W-:-:S03]  /*1d90*/  UIMAD UR11, UR9, UR16, URZ ;  /* 0x00000010090b72a4 */ /* 0x000fc6000f8e023f */
[----:B------:R-:W-:Y:S01]  /*1da0*/  IADD3.X R5, R15, UR54, RZ, P0, !PT ;  /* 0x000000360f057c10 */ /* 0x000fe200087fe4ff */
[----:B------:R-:W-:Y:S01]  /*1db0*/  IMAD.WIDE.U32 R6, R2, UR44, R14 ;  /* 0x0000002c02067c25 */ /* 0x000fe2000f8e000e */
[----:B------:R-:W-:Y:S02]  /*1dc0*/  UIMAD UR15, UR60, UR17, UR11 ;  /* 0x000000113c0f72a4 */ /* 0x000fe4000f8e020b */
[----:B------:R-:W-:Y:S01]  /*1dd0*/  USHF.R.S32.HI UR9, URZ, 0x1f, UR26 ;  /* 0x0000001f3f097899 */ /* 0x000fe2000801141a */
[----:B------:R-:W-:Y:S01]  /*1de0*/  IMAD.WIDE.U32 R4, R9, UR20, R4 ;  /* 0x0000001409047c25 */ /* 0x000fe2000f8e0004 */
[----:B------:R-:W-:Y:S01]  /*1df0*/  USHF.R.S32.HI UR17, URZ, 0x1f, UR10 ;  /* 0x0000001f3f117899 */ /* 0x000fe2000801140a */
[----:B------:R-:W-:Y:S02]  /*1e00*/  IADD3 R6, P0, R6, UR61, RZ ;  /* 0x0000003d06067c10 */ /* 0x000fe4000ff1e0ff */
[----:B------:R-:W-:Y:S01]  /*1e10*/  IMAD R2, R2, UR45, R8 ;  /* 0x0000002d02027c24 */ /* 0x000fe2000f8e0208 */
[----:B------:R-:W-:Y:S01]  /*1e20*/  ULEA.HI UR17, UR17, UR10, URZ, 0x6 ;  /* 0x0000000a11117291 */ /* 0x000fe2000f8f303f */
[----:B------:R-:W-:Y:S01]  /*1e30*/  VIADD R5, R5, UR5 ;  /* 0x0000000505057c36 */ /* 0x000fe20008000000 */
[----:B------:R-:W-:Y:S01]  /*1e40*/  UIADD3.X UR5, UR55, UR9, UR58, UP2, UP1 ;  /* 0x0000000937057290 */ /* 0x000fe200097e243a */
[----:B---3--:R-:W-:Y:S01]  /*1e50*/  IMAD R8, R11, UR30, R16 ;  /* 0x0000001e0b087c24 */ /* 0x008fe2000f8e0210 */
[----:B------:R-:W-:Y:S01]  /*1e60*/  IADD3.X R7, R7, UR52, R2, P0, !PT ;  /* 0x0000003407077c10 */ /* 0x000fe200087fe402 */
[----:B------:R-:W-:Y:S01]  /*1e70*/  UIADD3 UR9, UP2, UP1, UR57, UR19, UR59 ;  /* 0x0000001339097290 */ /* 0x000fe2000f95e03b */
[----:B------:R-:W-:Y:S01]  /*1e80*/  IMAD.U32 R2, RZ, RZ, UR14 ;  /* 0x0000000eff027e24 */ /* 0x000fe2000f8e00ff */
[----:B------:R-:W-:-:S02]  /*1e90*/  USHF.R.S32.HI UR17, URZ, 0x6, UR17 ;  /* 0x000000063f117899 */ /* 0x000fc40008011411 */
[----:B------:R-:W-:Y:S01]  /*1ea0*/  UIADD3.X UR5, UR56, UR5, UR51, UP2, UP1 ;  /* 0x0000000538057290 */ /* 0x000fe200097e2433 */
[----:B------:R-:W-:Y:S01]  /*1eb0*/  IMAD.WIDE.U32 R6, R2, UR60, R6 ;  /* 0x0000003c02067c25 */ /* 0x000fe2000f8e0006 */
[C---:B------:R-:W-:Y:S01]  /*1ec0*/  IADD3 R2, P0, R8.reuse, UR9, RZ ;  /* 0x0000000908027c10 */ /* 0x040fe2000ff1e0ff */
[----:B------:R-:W-:Y:S01]  /*1ed0*/  UISETP.LT.AND UP1, UPT, URZ, UR17, UPT ;  /* 0x000000113f00728c */ /* 0x000fe2000bf21270 */
[----:B------:R-:W-:Y:S02]  /*1ee0*/  ULDC.64 UR10, c[0x0][0x400] ;  /* 0x00010000000a7ab9 */ /* 0x000fe40000000a00 */
[----:B------:R-:W-:Y:S01]  /*1ef0*/  LEA.HI.X.SX32 R8, R8, UR5, 0x1, P0 ;  /* 0x0000000508087c11 */ /* 0x000fe200080f0eff */
[----:B------:R-:W-:Y:S01]  /*1f00*/  USEL UR17, URZ, UR17, !UP1 ;  /* 0x000000113f117287 */ /* 0x000fe2000c800000 */
[C---:B------:R-:W-:Y:S01]  /*1f10*/  LEA R246, P0, R2.reuse, UR10, 0x2 ;  /* 0x0000000a02f67c11 */ /* 0x040fe2000f8010ff */
[----:B------:R-:W-:Y:S01]  /*1f20*/  IMAD.U32 R9, RZ, RZ, UR16 ;  /* 0x00000010ff097e24 */ /* 0x000fe2000f8e00ff */
[----:B------:R-:W-:Y:S01]  /*1f30*/  ULDC.64 UR18, c[0x0][0x210] ;  /* 0x0000840000127ab9 */ /* 0x000fe20000000a00 */
[----:B------:R-:W-:Y:S01]  /*1f40*/  UISETP.GT.AND UP1, UPT, UR46, UR17, UPT ;  /* 0x000000112e00728c */ /* 0x000fe2000bf24270 */
[----:B------:R-:W-:Y:S01]  /*1f50*/  LEA.HI.X R245, R2, UR11, R8, 0x2, P0 ;  /* 0x0000000b02f57c11 */ /* 0x000fe200080f1408 */
[----:B------:R-:W-:Y:S01]  /*1f60*/  VIADD R7, R7, UR28 ;  /* 0x0000001c07077c36 */ /* 0x000fe20008000000 */
[----:B------:R1:W-:Y:S01]  /*1f70*/  STL [R1+0x2c], R15 ;  /* 0x00002c0f01007387 */ /* 0x0003e20000100800 */
[----:B------:R-:W-:Y:S01]  /*1f80*/  IMAD.WIDE.U32 R4, R9, UR60, R4 ;  /* 0x0000003c09047c25 */ /* 0x000fe2000f8e0004 */
[----:B------:R-:W-:Y:S01]  /*1f90*/  LEA R242, P0, R6, UR18, 0x1 ;  /* 0x0000001206f27c11 */ /* 0x000fe2000f8008ff */
[----:B------:R-:W-:-:S02]  /*1fa0*/  UIADD3 UR14, UR20, UR31, URZ ;  /* 0x0000001f140e7290 */ /* 0x000fc4000fffe03f */
[----:B------:R-:W-:Y:S01]  /*1fb0*/  VIADD R5, R5, UR15 ;  /* 0x0000000f05057c36 */ /* 0x000fe20008000000 */
[----:B------:R-:W-:Y:S01]  /*1fc0*/  LEA.HI.X R243, R6, UR19, R7, 0x1, P0 ;  /* 0x0000001306f37c11 */ /* 0x000fe200080f0c07 */
[----:B------:R-:W-:Y:S01]  /*1fd0*/  IMAD R2, R13, UR12, RZ ;  /* 0x0000000c0d027c24 */ /* 0x000fe2000f8e02ff */
[----:B------:R-:W-:Y:S01]  /*1fe0*/  PLOP3.LUT P0, PT, PT, PT, UP1, 0x80, 0x0 ;  /* 0x000000000000781c */ /* 0x000fe20003f0f018 */
[C---:B------:R-:W-:Y:S01]  /*1ff0*/  IMAD.WIDE.U32 R4, R26.reuse, UR12, R4 ;  /* 0x0000000c1a047c25 */ /* 0x040fe2000f8e0004 */
[----:B------:R-:W-:Y:S01]  /*2000*/  UIMAD.WIDE UR10, UR14, 0x4, UR32 ;  /* 0x000000040e0a78a5 */ /* 0x000fe2000f8e0220 */
[----:B------:R-:W-:Y:S02]  /*2010*/  ULDC.64 UR20, c[0x0][0x3e0] ;  /* 0x0000f80000147ab9 */ /* 0x000fe40000000a00 */
[----:B------:R-:W-:Y:S01]  /*2020*/  IMAD R2, R26, UR13, R2 ;  /* 0x0000000d1a027c24 */ /* 0x000fe2000f8e0202 */
[----:B------:R-:W-:Y:S01]  /*2030*/  UIMAD.WIDE UR14, UR29, 0x4, UR34 ;  /* 0x000000041d0e78a5 */ /* 0x000fe2000f8e0222 */
[----:B------:R-:W-:-:S02]  /*2040*/  LEA R240, P2, R4, UR20, 0x1 ;  /* 0x0000001404f07c11 */ /* 0x000fc4000f8408ff */
[----:B------:R-:W-:Y:S01]  /*2050*/  IMAD.IADD R2, R5, 0x1, R2 ;  /* 0x0000000105027824 */ /* 0x000fe200078e0202 */
[----:B------:R-:W-:Y:S01]  /*2060*/  UIADD3 UR5, UR46, -0x1, URZ ;  /* 0xffffffff2e057890 */ /* 0x000fe2000fffe03f */
[----:B------:R-:W-:Y:S02]  /*2070*/  UMOV UR12, UR10 ;  /* 0x0000000a000c7c82 */ /* 0x000fe40008000000 */
[----:B------:R-:W-:Y:S01]  /*2080*/  UMOV UR13, UR15 ;  /* 0x0000000f000d7c82 */ /* 0x000fe20008000000 */
[----:B------:R-:W-:Y:S01]  /*2090*/  LEA.HI.X R241, R4, UR21, R2, 0x1, P2 ;  /* 0x0000001504f17c11 */ /* 0x000fe200090f0c02 */
[----:B------:R-:W-:Y:S07]  /*20a0*/  @P0 BRA `(.L_x_59) ;  /* 0x0000000800140947 */ /* 0x000fee0003800000 */
        /* <DEDUP_REMOVED lines=20> */
.L_x_60:
        /* <DEDUP_REMOVED lines=20> */
.L_x_61:
[----:B------:R-:W-:Y:S01]  /*2330*/  UIMAD UR5, UR41, UR10, URZ ;  /* 0x0000000a290572a4 */ /* 0x000fe2000f8e023f */
[----:B------:R-:W-:Y:S01]  /*2340*/  IMAD.U32 R4, RZ, RZ, UR10 ;  /* 0x0000000aff047e24 */ /* 0x000fe2000f8e00ff */
[----:B------:R-:W-:Y:S01]  /*2350*/  UIMAD UR8, UR38, -0x80, UR8 ;  /* 0xffffff80260878a4 */ /* 0x000fe2000f8e0208 */
[----:B------:R-:W-:Y:S01]  /*2360*/  VIADD R2, R26, 0x40 ;  /* 0x000000401a027836 */ /* 0x000fe20000000000 */
[----:B------:R-:W-:Y:S01]  /*2370*/  UIMAD UR5, UR39, UR11, UR5 ;  /* 0x0000000b270572a4 */ /* 0x000fe2000f8e0205 */
[----:B------:R-:W-:Y:S01]  /*2380*/  IMAD.WIDE.U32 R4, R4, UR39, R14 ;  /* 0x0000002704047c25 */ /* 0x000fe2000f8e000e */
[----:B------:R-:W-:Y:S01]  /*2390*/  USHF.R.S32.HI UR19, URZ, 0x1f, UR60 ;  /* 0x0000001f3f137899 */ /* 0x000fe2000801143c */
[----:B------:R-:W-:Y:S01]  /*23a0*/  BSSY B0, `(.L_x_62) ;  /* 0x0000019000007945 */ /* 0x000fe20003800000 */
[----:B------:R-:W-:Y:S01]  /*23b0*/  ULDC.64 UR14, c[0x0][0x468] ;  /* 0x00011a00000e7ab9 */ /* 0x000fe20000000a00 */
[----:B------:R-:W-:Y:S02]  /*23c0*/  ISETP.GE.AND P1, PT, R26, UR8, PT ;  /* 0x000000081a007c0c */ /* 0x000fe4000bf26270 */
[----:B------:R-:W-:Y:S01]  /*23d0*/  MOV R0, UR5 ;  /* 0x0000000500007c02 */ /* 0x000fe20008000f00 */
[----:B------:R-:W-:Y:S01]  /*23e0*/  UIMAD UR5, UR19, UR14, URZ ;  /* 0x0000000e130572a4 */ /* 0x000fe2000f8e023f */
[----:B------:R-:W-:-:S03]  /*23f0*/  IADD3 R6, P0, R4, UR9, RZ ;  /* 0x0000000904067c10 */ /* 0x000fc6000ff1e0ff */
[----:B------:R-:W-:Y:S01]  /*2400*/  UIMAD UR15, UR60, UR15, UR5 ;  /* 0x0000000f3c0f72a4 */ /* 0x000fe2000f8e0205 */
[----:B------:R-:W-:Y:S02]  /*2410*/  IADD3.X R7, R5, UR18, R0, P0, !PT ;  /* 0x0000001205077c10 */ /* 0x000fe400087fe400 */
[----:B------:R-:W-:Y:S02]  /*2420*/  MOV R0, UR14 ;  /* 0x0000000e00007c02 */ /* 0x000fe40008000f00 */
[----:B------:R-:W-:-:S03]  /*2430*/  ISETP.GE.AND P0, PT, R2, UR8, PT ;  /* 0x0000000802007c0c */ /* 0x000fc6000bf06270 */
[----:B------:R-:W-:-:S04]  /*2440*/  IMAD.WIDE.U32 R6, R0, UR60, R6 ;  /* 0x0000003c00067c25 */ /* 0x000fc8000f8e0006 */
[----:B------:R-:W-:Y:S01]  /*2450*/  VIADD R2, R7, UR15 ;  /* 0x0000000f07027c36 */ /* 0x000fe20008000000 */
[----:B------:R-:W-:Y:S06]  /*2460*/  @P1 BRA `(.L_x_63) ;  /* 0x0000000000301947 */ /* 0x000fec0003800000 */
[----:B------:R-:W-:Y:S01]  /*2470*/  MOV R4, R6 ;  /* 0x0000000600047202 */ /* 0x000fe20000000f00 */
[----:B------:R-:W-:Y:S01]  /*2480*/  IMAD R0, R13, UR10, RZ ;  /* 0x0000000a0d007c24 */ /* 0x000fe2000f8e02ff */
[----:B------:R-:W-:Y:S01]  /*2490*/  MOV R5, R2 ;  /* 0x0000000200057202 */ /* 0x000fe20000000f00 */
[----:B------:R-:W-:Y:S02]  /*24a0*/  ULDC.64 UR14, c[0x0][0x3f0] ;  /* 0x0000fc00000e7ab9 */ /* 0x000fe40000000a00 */
[C---:B------:R-:W-:Y:S02]  /*24b0*/  IMAD R0, R26.reuse, UR11, R0 ;  /* 0x0000000b1a007c24 */ /* 0x040fe4000f8e0200 */
[----:B------:R-:W-:-:S05]  /*24c0*/  IMAD.WIDE.U32 R8, R26, UR10, R4 ;  /* 0x0000000a1a087c25 */ /* 0x000fca000f8e0004 */
[----:B------:R-:W-:Y:S02]  /*24d0*/  IADD3 R0, R9, R0, RZ ;  /* 0x0000000009007210 */ /* 0x000fe40007ffe0ff */
[----:B------:R-:W-:-:S04]  /*24e0*/  LEA R4, P2, R8, UR14, 0x1 ;  /* 0x0000000e08047c11 */ /* 0x000fc8000f8408ff */
[----:B------:R-:W-:-:S05]  /*24f0*/  LEA.HI.X R5, R8, UR15, R0, 0x1, P2 ;  /* 0x0000000f08057c11 */ /* 0x000fca00090f0c00 */
[----:B------:R2:W-:Y:S04]  /*2500*/  STG.E.128 desc[UR6][R4.64], RZ ;  /* 0x000000ff04007986 */ /* 0x0005e8000c101d06 */
[----:B------:R2:W-:Y:S04]  /*2510*/  STG.E.128 desc[UR6][R4.64+0x40], RZ ;  /* 0x000040ff04007986 */ /* 0x0005e8000c101d06 */
[----:B------:R2:W-:Y:S02]  /*2520*/  STG.E.128 desc[UR6][R4.64+0x80], RZ ;  /* 0x000080ff04007986 */ /* 0x0005e4000c101d06 */
.L_x_63:
[----:B------:R-:W-:Y:S05]  /*2530*/  BSYNC B0 ;  /* 0x0000000000007941 */ /* 0x000fea0003800000 */
.L_x_62:
[----:B------:R-:W-:Y:S04]  /*2540*/  BSSY B0, `(.L_x_64) ;  /* 0x000000f000007945 */ /* 0x000fe80003800000 */
[----:B------:R-:W-:Y:S05]  /*2550*/  @P0 BRA `(.L_x_65) ;  /* 0x0000000000340947 */ /* 0x000fea0003800000 */
[----:B------:R-:W-:Y:S01]  /*2560*/  IADD3 R0, P2, R26, 0x40, RZ ;  /* 0x000000401a007810 */ /* 0x000fe20007f5e0ff */
[----:B------:R-:W-:Y:S01]  /*2570*/  ULDC.64 UR8, c[0x0][0x3f0] ;  /* 0x0000fc0000087ab9 */ /* 0x000fe20000000a00 */
[----:B------:R-:W-:Y:S02]  /*2580*/  MOV R7, R2 ;  /* 0x0000000200077202 */ /* 0x000fe40000000f00 */
[----:B--2---:R-:W-:Y:S01]  /*2590*/  IADD3.X R4, RZ, R13, RZ, P2, !PT ;  /* 0x0000000dff047210 */ /* 0x004fe200017fe4ff */
[----:B------:R-:W-:-:S04]  /*25a0*/  IMAD.WIDE.U32 R6, R0, UR10, R6 ;  /* 0x0000000a00067c25 */ /* 0x000fc8000f8e0006 */
[----:B------:R-:W-:-:S04]  /*25b0*/  IMAD R4, R4, UR10, RZ ;  /* 0x0000000a04047c24 */ /* 0x000fc8000f8e02ff */
[----:B------:R-:W-:Y:S01]  /*25c0*/  IMAD R0, R0, UR11, R4 ;  /* 0x0000000b00007c24 */ /* 0x000fe2000f8e0204 */
[----:B------:R-:W-:-:S04]  /*25d0*/  LEA R4, P2, R6, UR8, 0x1 ;  /* 0x0000000806047c11 */ /* 0x000fc8000f8408ff */
[----:B------:R-:W-:-:S04]  /*25e0*/  IADD3 R0, R7, R0, RZ ;  /* 0x0000000007007210 */ /* 0x000fc80007ffe0ff */
[----:B------:R-:W-:-:S05]  /*25f0*/  LEA.HI.X R5, R6, UR9, R0, 0x1, P2 ;  /* 0x0000000906057c11 */ /* 0x000fca00090f0c00 */
[----:B------:R3:W-:Y:S04]  /*2600*/  STG.E.128 desc[UR6][R4.64], RZ ;  /* 0x000000ff04007986 */ /* 0x0007e8000c101d06 */
[----:B------:R3:W-:Y:S04]  /*2610*/  STG.E.128 desc[UR6][R4.64+0x40], RZ ;  /* 0x000040ff04007986 */ /* 0x0007e8000c101d06 */
[----:B------:R3:W-:Y:S02]  /*2620*/  STG.E.128 desc[UR6][R4.64+0x80], RZ ;  /* 0x000080ff04007986 */ /* 0x0007e4000c101d06 */
.L_x_65:
[----:B------:R-:W-:Y:S05]  /*2630*/  BSYNC B0 ;  /* 0x0000000000007941 */ /* 0x000fea0003800000 */
.L_x_64:
[----:B------:R-:W-:Y:S01]  /*2640*/  UIMAD UR5, UR41, UR12, URZ ;  /* 0x0000000c290572a4 */ /* 0x000fe2000f8e023f */
[----:B--23--:R-:W-:Y:S01]  /*2650*/  IMAD.U32 R4, RZ, RZ, UR12 ;  /* 0x0000000cff047e24 */ /* 0x00cfe2000f8e00ff */
        /* <DEDUP_REMOVED lines=26> */
.L_x_67:
[----:B------:R-:W-:Y:S05]  /*2800*/  BSYNC B0 ;  /* 0x0000000000007941 */ /* 0x000fea0003800000 */
.L_x_66:
        /* <DEDUP_REMOVED lines=13> */
[----:B------:R2:W-:Y:S01]  /*28e0*/  STG.E.128 desc[UR6][R4.64+0x80], RZ ;  /* 0x000080ff04007986 */ /* 0x0005e2000c101d06 */
[----:B------:R-:W-:Y:S05]  /*28f0*/  BRA `(.L_x_68) ;  /* 0x0000005400e87947 */ /* 0x000fea0003800000 */
.L_x_59:
[----:B------:R-:W2:Y:S01]  /*2900*/  LDL R24, [R1+0x20] ;  /* 0x0000200001187983 */ /* 0x000ea20000100800 */
[----:B------:R-:W-:Y:S01]  /*2910*/  UIMAD UR9, UR41, UR22, URZ ;  /* 0x00000016290972a4 */ /* 0x000fe2000f8e023f */
[----:B------:R-:W-:Y:S02]  /*2920*/  IMAD.U32 R6, RZ, RZ, UR22 ;  /* 0x00000016ff067e24 */ /* 0x000fe4000f8e00ff */
[----:B------:R-:W3:Y:S01]  /*2930*/  LDL R25, [R1+0x30] ;  /* 0x0000300001197983 */ /* 0x000ee20000100800 */
[----:B------:R-:W-:Y:S01]  /*2940*/  UIMAD UR15, UR39, UR23, UR9 ;  /* 0x00000017270f72a4 */ /* 0x000fe2000f8e0209 */
[--C-:B------:R-:W-:Y:S01]  /*2950*/  IMAD.WIDE.U32 R6, R6, UR39, R14.reuse ;  /* 0x0000002706067c25 */ /* 0x100fe2000f8e000e */
[----:B------:R-:W-:Y:S02]  /*2960*/  UIMAD UR10, UR41, UR24, URZ ;  /* 0x00000018290a72a4 */ /* 0x000fe4000f8e023f */
[----:B------:R-:W-:Y:S01]  /*2970*/  UIMAD UR9, UR38, -0x80, UR8 ;  /* 0xffffff80260978a4 */ /* 0x000fe2000f8e0208 */
[----:B------:R-:W-:Y:S01]  /*2980*/  IMAD.U32 R4, RZ, RZ, UR24 ;  /* 0x00000018ff047e24 */ /* 0x000fe2000f8e00ff */
[----:B------:R-:W-:Y:S01]  /*2990*/  UIMAD UR10, UR39, UR25, UR10 ;  /* 0x00000019270a72a4 */ /* 0x000fe2000f8e020a */
[----:B------:R-:W-:Y:S01]  /*29a0*/  VIADD R9, R26, 0x40 ;  /* 0x000000401a097836 */ /* 0x000fe20000000000 */
[----:B------:R-:W-:Y:S01]  /*29b0*/  IADD3 R8, P0, R6, UR36, RZ ;  /* 0x0000002406087c10 */ /* 0x000fe2000ff1e0ff */
[----:B------:R-:W-:Y:S01]  /*29c0*/  IMAD.U32 R2, RZ, RZ, UR15 ;  /* 0x0000000fff027e24 */ /* 0x000fe2000f8e00ff */
[----:B------:R-:W-:Y:S01]  /*29d0*/  ULDC.64 UR20, c[0x0][0x268] ;  /* 0x00009a0000147ab9 */ /* 0x000fe20000000a00 */
[----:B------:R-:W-:Y:S01]  /*29e0*/  IMAD.WIDE.U32 R4, R4, UR39, R14 ;  /* 0x0000002704047c25 */ /* 0x000fe2000f8e000e */
[----:B------:R-:W-:Y:S01]  /*29f0*/  ISETP.GE.AND P2, PT, R9, UR9, PT ;  /* 0x0000000909007c0c */ /* 0x000fe2000bf46270 */
[----:B------:R-:W-:Y:S01]  /*2a00*/  ULDC.64 UR18, c[0x0][0x260] ;  /* 0x0000980000127ab9 */ /* 0x000fe20000000a00 */
[----:B------:R-:W-:Y:S01]  /*2a10*/  IADD3.X R9, R7, UR48, R2, P0, !PT ;  /* 0x0000003007097c10 */ /* 0x000fe200087fe402 */
[----:B------:R-:W-:Y:S01]  /*2a20*/  IMAD.U32 R2, RZ, RZ, UR10 ;  /* 0x0000000aff027e24 */ /* 0x000fe2000f8e00ff */
[----:B------:R-:W-:Y:S01]  /*2a30*/  IADD3 R6, P0, R4, UR47, RZ ;  /* 0x0000002f04067c10 */ /* 0x000fe2000ff1e0ff */
[----:B------:R-:W-:-:S03]  /*2a40*/  IMAD R4, R10, UR20, RZ ;  /* 0x000000140a047c24 */ /* 0x000fc6000f8e02ff */
[----:B------:R-:W-:Y:S01]  /*2a50*/  IADD3.X R7, R5, UR49, R2, P0, !PT ;  /* 0x0000003105077c10 */ /* 0x000fe200087fe402 */
[----:B------:R-:W-:Y:S01]  /*2a60*/  IMAD R2, R10, UR18, RZ ;  /* 0x000000120a027c24 */ /* 0x000fe2000f8e02ff */
[----:B------:R-:W-:Y:S01]  /*2a70*/  ISETP.GE.AND P3, PT, R26, UR9, PT ;  /* 0x000000091a007c0c */ /* 0x000fe2000bf66270 */
[C---:B------:R-:W-:Y:S01]  /*2a80*/  IMAD R10, R0.reuse, UR21, R4 ;  /* 0x00000015000a7c24 */ /* 0x040fe2000f8e0204 */
[----:B------:R-:W-:Y:S01]  /*2a90*/  UIMAD UR9, UR5, -0x40, UR27 ;  /* 0xffffffc0050978a4 */ /* 0x000fe2000f8e021b */
[----:B------:R-:W-:Y:S01]  /*2aa0*/  IMAD.WIDE.U32 R4, R0, UR20, R8 ;  /* 0x0000001400047c25 */ /* 0x000fe2000f8e0008 */
[----:B------:R-:W-:Y:S01]  /*2ab0*/  @!P2 IADD3 R14, P0, R26, 0x40, RZ ;  /* 0x000000401a0ea810 */ /* 0x000fe20007f1e0ff */
[----:B------:R-:W4:Y:S02]  /*2ac0*/  @!P2 LDC.64 R18, c[0x0][0x220] ;  /* 0x00008800ff12ab82 */ /* 0x000f240000000a00 */
[C---:B------:R-:W-:Y:S02]  /*2ad0*/  IMAD R8, R0.reuse, UR19, R2 ;  /* 0x0000001300087c24 */ /* 0x040fe4000f8e0202 */
[----:B------:R-:W-:-:S04]  /*2ae0*/  IMAD.WIDE.U32 R6, R0, UR18, R6 ;  /* 0x0000001200067c25 */ /* 0x000fc8000f8e0006 */
[----:B------:R-:W4:Y:S01]  /*2af0*/  @!P3 LDC.64 R16, c[0x0][0x220] ;  /* 0x00008800ff10bb82 */ /* 0x000f220000000a00 */
[----:B------:R-:W-:Y:S02]  /*2b00*/  IMAD.IADD R5, R5, 0x1, R10 ;  /* 0x0000000105057824 */ /* 0x000fe400078e020a */
[----:B------:R-:W-:-:S05]  /*2b10*/  IMAD.IADD R7, R7, 0x1, R8 ;  /* 0x0000000107077824 */ /* 0x000fca00078e0208 */
[----:B------:R-:W4:Y:S01]  /*2b20*/  @!P3 LDC.64 R22, c[0x0][0x218] ;  /* 0x00008600ff16bb82 */ /* 0x000f220000000a00 */
[----:B------:R-:W-:Y:S02]  /*2b30*/  @!P2 IMAD.MOV.U32 R8, RZ, RZ, R4 ;  /* 0x000000ffff08a224 */ /* 0x000fe400078e0004 */
[----:B------:R-:W-:Y:S01]  /*2b40*/  @!P2 IMAD.MOV.U32 R9, RZ, RZ, R5 ;  /* 0x000000ffff09a224 */ /* 0x000fe200078e0005 */
[----:B------:R-:W-:Y:S01]  /*2b50*/  ULEA.HI UR10, UR5, UR5, URZ, 0x1 ;  /* 0x00000005050a7291 */ /* 0x000fe2000f8f083f */
[----:B------:R-:W-:Y:S02]  /*2b60*/  @!P2 IMAD.MOV.U32 R10, RZ, RZ, R6 ;  /* 0x000000ffff0aa224 */ /* 0x000fe400078e0006 */
[----:B------:R-:W-:Y:S01]  /*2b70*/  @!P2 IMAD.MOV.U32 R11, RZ, RZ, R7 ;  /* 0x000000ffff0ba224 */ /* 0x000fe200078e0007 */
[----:B------:R-:W-:-:S04]  /*2b80*/  ULOP3.LUT UR10, UR10, 0xfffffffe, URZ, 0xc0, !UPT ;  /* 0xfffffffe0a0a7892 */ /* 0x000fc8000f8ec03f */
[----:B------:R-:W-:-:S04]  /*2b90*/  UIADD3 UR10, UR5, -UR10, URZ ;  /* 0x8000000a050a7290 */ /* 0x000fc8000fffe03f */
[----:B------:R-:W-:Y:S01]  /*2ba0*/  UISETP.NE.AND UP0, UPT, UR10, 0x1, UPT ;  /* 0x000000010a00788c */ /* 0x000fe2000bf05270 */
[----:B------:R-:W-:Y:S02]  /*2bb0*/  IMAD.MOV.U32 R250, RZ, RZ, 0x7f800000 ;  /* 0x7f800000fffa7424 */ /* 0x000fe400078e00ff */
[----:B------:R-:W-:Y:S02]  /*2bc0*/  IMAD.MOV.U32 R251, RZ, RZ, 0x7f800000 ;  /* 0x7f800000fffb7424 */ /* 0x000fe400078e00ff */
[----:B------:R-:W-:Y:S02]  /*2bd0*/  IMAD.MOV.U32 R248, RZ, RZ, 0x7f800000 ;  /* 0x7f800000fff87424 */ /* 0x000fe400078e00ff */
[----:B------:R-:W-:Y:S01]  /*2be0*/  IMAD.MOV.U32 R249, RZ, RZ, 0x7f800000 ;  /* 0x7f800000fff97424 */ /* 0x000fe200078e00ff */
[----:B------:R-:W-:Y:S02]  /*2bf0*/  USHF.L.U32 UR16, UR30, 0x4, URZ ;  /* 0x000000041e107899 */ /* 0x000fe4000800063f */
[----:B------:R-:W-:-:S02]  /*2c00*/  UIADD3 UR36, UR27, 0x80, UR39 ;  /* 0x000000801b247890 */ /* 0x000fc4000fffe027 */
[----:B------:R-:W-:Y:S01]  /*2c10*/  USHF.L.U32 UR15, UR30, 0x3, URZ ;  /* 0x000000031e0f7899 */ /* 0x000fe2000800063f */
[----:B------:R-:W-:Y:S01]  /*2c20*/  IMAD R252, RZ, RZ, -UR26 ;  /* 0x8000001afffc7e24 */ /* 0x000fe2000f8e02ff */
        /* <DEDUP_REMOVED lines=47> */
[----:B------:R-:W-:Y:S01]  /*2f20*/  CS2R R36, SRZ ;  /* 0x0000000000247805 */ /* 0x000fe2000001ff00 */
[----:B------:R-:W-:Y:S01]  /*2f30*/  UIMAD UR34, UR30, 0x18, URZ ;  /* 0x000000181e2278a4 */ /* 0x000fe2000f8e023f */
[----:B--2---:R-:W-:-:S05]  /*2f40*/  VIADD R0, R24, 0x8 ;  /* 0x0000000818007836 */ /* 0x004fca0000000000 */
[----:B------:R-:W-:Y:S01]  /*2f50*/  ISETP.GE.AND P6, PT, R0, UR9, PT ;  /* 0x0000000900007c0c */ /* 0x000fe2000bfc6270 */
[----:B------:R-:W-:Y:S01]  /*2f60*/  @!P2 IMAD.X R0, RZ, RZ, R13, P0 ;  /* 0x000000ffff00a224 */ /* 0x000fe200000e060d */
[----:B------:R-:W-:-:S03]  /*2f70*/  @!P2 IADD3 R12, P0, R26, 0x40, RZ ;  /* 0x000000401a0ca810 */ /* 0x000fc60007f1e0ff */
[----:B------:R-:W-:-:S04]  /*2f80*/  @!P2 IMAD R0, R0, UR22, RZ ;  /* 0x000000160000ac24 */ /* 0x000fc8000f8e02ff */
[----:B------:R-:W-:Y:S02]  /*2f90*/  @!P2 IMAD R21, R14, UR23, R0 ;  /* 0x000000170e15ac24 */ /* 0x000fe4000f8e0200 */
[----:B------:R-:W-:Y:S01]  /*2fa0*/  @!P2 IMAD.X R0, RZ, RZ, R13, P0 ;  /* 0x000000ffff00a224 */ /* 0x000fe200000e060d */
[----:B------:R-:W-:Y:S01]  /*2fb0*/  PLOP3.LUT P0, PT, PT, PT, UP4, 0x80, 0x0 ;  /* 0x000000000000781c */ /* 0x000fe20003f0f048 */
[----:B------:R-:W-:-:S05]  /*2fc0*/  VIADD R2, R24, 0x20 ;  /* 0x0000002018027836 */ /* 0x000fca0000000000 */
[----:B------:R-:W-:Y:S01]  /*2fd0*/  ISETP.GE.AND P5, PT, R2, UR9, PT ;  /* 0x0000000902007c0c */ /* 0x000fe2000bfa6270 */
[----:B------:R-:W-:-:S06]  /*2fe0*/  @!P3 IMAD R2, R13, UR22, RZ ;  /* 0x000000160d02bc24 */ /* 0x000fcc000f8e02ff */
[----:B------:R-:W-:Y:S01]  /*2ff0*/  @P0 BAR.SYNC.DEFER_BLOCKING 0x0 ;  /* 0x0000000000000b1d */ /* 0x000fe20000010000 */
[----:B-1----:R-:W-:-:S04]  /*3000*/  @!P2 IMAD.WIDE.U32 R14, R14, UR22, R8 ;  /* 0x000000160e0eac25 */ /* 0x002fc8000f8e0008 */
[C---:B------:R-:W-:Y:S02]  /*3010*/  @!P3 IMAD R2, R26.reuse, UR23, R2 ;  /* 0x000000171a02bc24 */ /* 0x040fe4000f8e0202 */
[----:B------:R-:W-:-:S04]  /*3020*/  @!P3 IMAD.WIDE.U32 R8, R26, UR22, R4 ;  /* 0x000000161a08bc25 */ /* 0x000fc8000f8e0004 */
[----:B------:R-:W-:Y:S02]  /*3030*/  @!P2 IMAD R0, R0, UR24, RZ ;  /* 0x000000180000ac24 */ /* 0x000fe4000f8e02ff */
[----:B------:R-:W-:Y:S01]  /*3040*/  @!P3 IMAD.IADD R5, R9, 0x1, R2 ;  /* 0x000000010905b824 */ /* 0x000fe200078e0202 */
[----:B----4-:R-:W-:Y:S01]  /*3050*/  @!P3 LEA R4, P1, R8, R16, 0x1 ;  /* 0x000000100804b211 */ /* 0x010fe200078208ff */
[----:B------:R-:W-:Y:S02]  /*3060*/  @!P3 IMAD R2, R13, UR24, RZ ;  /* 0x000000180d02bc24 */ /* 0x000fe4000f8e02ff */
[C---:B------:R-:W-:Y:S02]  /*3070*/  @!P2 IMAD R20, R12.reuse, UR25, R0 ;  /* 0x000000190c14ac24 */ /* 0x040fe4000f8e0200 */
[----:B------:R-:W-:Y:S01]  /*3080*/  @!P2 IMAD.WIDE.U32 R12, R12, UR24, R10 ;  /* 0x000000180c0cac25 */ /* 0x000fe2000f8e000a */
[----:B------:R-:W-:Y:S02]  /*3090*/  @!P3 LEA.HI.X R5, R8, R17, R5, 0x1, P1 ;  /* 0x000000110805b211 */ /* 0x000fe400008f0c05 */
[----:B------:R-:W1:Y:S01]  /*30a0*/  @!P2 LDC.64 R16, c[0x0][0x218] ;  /* 0x00008600ff10ab82 */ /* 0x000e620000000a00 */
[----:B------:R-:W-:-:S02]  /*30b0*/  @!P3 IMAD R0, R26, UR25, R2 ;  /* 0x000000191a00bc24 */ /* 0x000fc4000f8e0202 */
[----:B------:R-:W-:Y:S01]  /*30c0*/  @!P3 IMAD.WIDE.U32 R10, R26, UR24, R6 ;  /* 0x000000181a0abc25 */ /* 0x000fe2000f8e0006 */
[----:B------:R-:W-:Y:S03]  /*30d0*/  @P3 STS [R244+0xf000], RZ ;  /* 0x00f000fff4003388 */ /* 0x000fe60000000800 */
[----:B------:R-:W-:Y:S01]  /*30e0*/  @!P3 IMAD.IADD R2, R11, 0x1, R0 ;  /* 0x000000010b02b824 */ /* 0x000fe200078e0200 */
[----:B------:R-:W-:Y:S01]  /*30f0*/  @P3 STS [R244+0xf004], RZ ;  /* 0x00f004fff4003388 */ /* 0x000fe20000000800 */
[----:B------:R-:W-:-:S03]  /*3100*/  @!P3 LEA R6, P1, R10, R22, 0x1 ;  /* 0x000000160a06b211 */ /* 0x000fc600078208ff */
[----:B------:R-:W-:Y:S04]  /*3110*/  @P3 STS.64 [R244+0xf008], RZ ;  /* 0x00f008fff4003388 */ /* 0x000fe80000000a00 */
[----:B------:R-:W-:Y:S04]  /*3120*/  @P3 STS.128 [R244+0x11000], RZ ;  /* 0x011000fff4003388 */ /* 0x000fe80000000c00 */
[----:B------:R-:W-:Y:S01]  /*3130*/  @P3 STS.128 [R244+0x13000], RZ ;  /* 0x013000fff4003388 */ /* 0x000fe20000000c00 */
[----:B------:R-:W-:-:S03]  /*3140*/  @!P3 LEA.HI.X R7, R10, R23, R2, 0x1, P1 ;  /* 0x000000170a07b211 */ /* 0x000fc600008f0c02 */
[----:B------:R-:W-:Y:S01]  /*3150*/  @!PT LDS RZ, [RZ] ;  /* 0x00000000fffff984 */ /* 0x000fe20000000800 */
[----:B------:R-:W-:Y:S01]  /*3160*/  @!PT LDS RZ, [RZ] ;  /* 0x00000000fffff984 */ /* 0x000fe20000000800 */
[----:B------:R-:W-:Y:S01]  /*3170*/  @!PT LDS RZ, [RZ] ;  /* 0x00000000fffff984 */ /* 0x000fe20000000800 */
[----:B------:R-:W-:Y:S01]  /*3180*/  @!P3 LDGSTS.E.BYPASS.LTC128B.128 [R244+0xf000], desc[UR6][R4.64] ;  /* 0x0f00000004f4bfae */ /* 0x000fe2000b901d46 */
[----:B------:R-:W-:-:S03]  /*3190*/  @!P2 LEA R8, P4, R14, R18, 0x1 ;  /* 0x000000120e08a211 */ /* 0x000fc600078808ff */
[----:B------:R-:W-:Y:S01]  /*31a0*/  @!P3 LDGSTS.E.BYPASS.LTC128B.128 [R244+0x11000], desc[UR6][R4.64+0x40] ;  /* 0x1100004004f4bfae */ /* 0x000fe2000b901d46 */
[----:B------:R-:W-:-:S03]  /*31b0*/  ISETP.GE.AND P1, PT, R26, UR9, PT ;  /* 0x000000091a007c0c */ /* 0x000fc6000bf26270 */
[----:B------:R2:W-:Y:S01]  /*31c0*/  @!P3 LDGSTS.E.BYPASS.LTC128B.128 [R244+0x13000], desc[UR6][R4.64+0x80] ;  /* 0x1300008004f4bfae */ /* 0x0005e2000b901d46 */
[----:B---3--:R-:W-:Y:S01]  /*31d0*/  VIADD R0, R25, 0x1800 ;  /* 0x0000180019007836 */ /* 0x008fe20000000000 */
[----:B------:R-:W-:Y:S02]  /*31e0*/  PLOP3.LUT P0, PT, PT, PT, UP0, 0x80, 0x0 ;  /* 0x000000000000781c */ /* 0x000fe40003f0f008 */
[----:B------:R-:W-:Y:S02]  /*31f0*/  @P2 STS.128 [R244+0x10000], RZ ;  /* 0x010000fff4002388 */ /* 0x000fe40000000c00 */
[----:B------:R-:W-:Y:S02]  /*3200*/  SEL R2, R0, R25, !P0 ;  /* 0x0000001900027207 */ /* 0x000fe40004000000 */
[----:B------:R-:W-:Y:S04]  /*3210*/  @P2 STS.128 [R244+0x12000], RZ ;  /* 0x012000fff4002388 */ /* 0x000fe80000000c00 */
[----:B------:R-:W-:Y:S01]  /*3220*/  @P2 STS.128 [R244+0x14000], RZ ;  /* 0x014000fff4002388 */ /* 0x000fe20000000c00 */
[----:B------:R-:W-:Y:S01]  /*3230*/  LEA R239, R2, UR4, 0x1 ;  /* 0x0000000402ef7c11 */ /* 0x000fe2000f8e08ff */
[----:B--2---:R-:W-:-:S05]  /*3240*/  @!P2 IMAD.IADD R4, R15, 0x1, R21 ;  /* 0x000000010f04a824 */ /* 0x004fca00078e0215 */
[----:B------:R-:W-:-:S05]  /*3250*/  @!P2 LEA.HI.X R9, R14, R19, R4, 0x1, P4 ;  /* 0x000000130e09a211 */ /* 0x000fca00020f0c04 */
[----:B------:R-:W-:Y:S01]  /*3260*/  @!PT LDS RZ, [RZ] ;  /* 0x00000000fffff984 */ /* 0x000fe20000000800 */
[----:B------:R-:W-:Y:S01]  /*3270*/  @!PT LDS RZ, [RZ] ;  /* 0x00000000fffff984 */ /* 0x000fe20000000800 */
[----:B------:R-:W-:Y:S01]  /*3280*/  @!PT LDS RZ, [RZ] ;  /* 0x00000000fffff984 */ /* 0x000fe20000000800 */
[----:B------:R-:W-:Y:S04]  /*3290*/  @!P2 LDGSTS.E.BYPASS.LTC128B.128 [R244+0x10000], desc[UR6][R8.64] ;  /* 0x1000000008f4afae */ /* 0x000fe8000b901d46 */
[----:B------:R-:W-:Y:S04]  /*32a0*/  @!P2 LDGSTS.E.BYPASS.LTC128B.128 [R244+0x12000], desc[UR6][R8.64+0x40] ;  /* 0x1200004008f4afae */ /* 0x000fe8000b901d46 */
[----:B------:R2:W-:Y:S04]  /*32b0*/  @!P2 LDGSTS.E.BYPASS.LTC128B.128 [R244+0x14000], desc[UR6][R8.64+0x80] ;  /* 0x1400008008f4afae */ /* 0x0005e8000b901d46 */
[----:B------:R-:W0:Y:S01]  /*32c0*/  LDGDEPBAR ;  /* 0x00000000000079af */ /* 0x000e220000000000 */
[----:B------:R-:W-:-:S03]  /*32d0*/  @!P2 IMAD.IADD R0, R13, 0x1, R20 ;  /* 0x000000010d00a824 */ /* 0x000fc600078e0214 */
[----:B------:R-:W-:Y:S04]  /*32e0*/  @P1 STS [R244+0x6000], RZ ;  /* 0x006000fff4001388 */ /* 0x000fe80000000800 */
[----:B------:R-:W-:Y:S04]  /*32f0*/  @P1 STS [R244+0x6004], RZ ;  /* 0x006004fff4001388 */ /* 0x000fe80000000800 */
[----:B------:R-:W-:Y:S04]  /*3300*/  @P1 STS.64 [R244+0x6008], RZ ;  /* 0x006008fff4001388 */ /* 0x000fe80000000a00 */
[----:B------:R-:W-:Y:S04]  /*3310*/  @P1 STS.128 [R244+0x7000], RZ ;  /* 0x007000fff4001388 */ /* 0x000fe80000000c00 */
[----:B------:R-:W-:Y:S01]  /*3320*/  @P1 STS.128 [R244+0x8000], RZ ;  /* 0x008000fff4001388 */ /* 0x000fe20000000c00 */
[----:B-1----:R-:W-:-:S03]  /*3330*/  @!P2 LEA R4, P4, R12, R16, 0x1 ;  /* 0x000000100c04a211 */ /* 0x002fc600078808ff */
[----:B------:R-:W-:Y:S01]  /*3340*/  @!PT LDS RZ, [RZ] ;  /* 0x00000000fffff984 */ /* 0x000fe20000000800 */
[----:B------:R-:W-:Y:S01]  /*3350*/  @!PT LDS RZ, [RZ] ;  /* 0x00000000fffff984 */ /* 0x000fe20000000800 */
[----:B------:R-:W-:Y:S01]  /*3360*/  @!PT LDS RZ, [RZ] ;  /* 0x00000000fffff984 */ /* 0x000fe20000000800 */
[----:B------:R-:W-:Y:S04]  /*3370*/  @!P1 LDGSTS.E.BYPASS.LTC128B.128 [R244+0x6000], desc[UR6][R240.64] ;  /* 0x06000000f0f49fae */ /* 0x000fe8000b901d46 */
[----:B------:R-:W-:Y:S04]  /*3380*/  @!P1 LDGSTS.E.BYPASS.LTC128B.128 [R244+0x7000], desc[UR6][R240.64+0x40] ;  /* 0x07000040f0f49fae */ /* 0x000fe8000b901d46 */
[----:B------:R-:W-:Y:S04]  /*3390*/  @!P1 LDGSTS.E.BYPASS.LTC128B.128 [R244+0x8000], desc[UR6][R240.64+0x80] ;  /* 0x08000080f0f49fae */ /* 0x000fe8000b901d46 */
[----:B------:R-:W-:Y:S04]  /*33a0*/  @P1 STS [R239], RZ ;  /* 0x000000ffef001388 */ /* 0x000fe80000000800 */
[----:B------:R-:W-:Y:S04]  /*33b0*/  @P1 STS [R239+0x4], RZ ;  /* 0x000004ffef001388 */ /* 0x000fe80000000800 */
        /* <DEDUP_REMOVED lines=9> */
[----:B------:R-:W-:Y:S01]  /*3450*/  @P1 STS [R239+0x200c], RZ ;  /* 0x00200cffef001388 */ /* 0x000fe20000000800 */
[----:B------:R-:W-:-:S03]  /*3460*/  @!P2 LEA.HI.X R5, R12, R17, R0, 0x1, P4 ;  /* 0x000000110c05a211 */ /* 0x000fc600020f0c00 */
[----:B------:R-:W-:Y:S01]  /*3470*/  @!PT LDS RZ, [RZ] ;  /* 0x00000000fffff984 */ /* 0x000fe20000000800 */
[----:B------:R-:W-:Y:S01]  /*3480*/  @!PT LDS RZ, [RZ] ;  /* 0x00000000fffff984 */ /* 0x000fe20000000800 */
[----:B------:R-:W-:Y:S01]  /*3490*/  @!PT LDS RZ, [RZ] ;  /* 0x00000000fffff984 */ /* 0x000fe20000000800 */
[----:B------:R-:W-:Y:S04]  /*34a0*/  @!P1 LDGSTS.E.BYPASS.LTC128B.128 [R239], desc[UR6][R242.64] ;  /* 0x00000000f2ef9fae */ /* 0x000fe8000b901d46 */
[----:B------:R-:W-:Y:S04]  /*34b0*/  @!P1 LDGSTS.E.BYPASS.LTC128B.128 [R239+0x1000], desc[UR6][R242.64+0x40] ;  /* 0x01000040f2ef9fae */ /* 0x000fe8000b901d46 */
[----:B------:R-:W-:Y:S04]  /*34c0*/  @!P1 LDGSTS.E.BYPASS.LTC128B.128 [R239+0x2000], desc[UR6][R242.64+0x80] ;  /* 0x02000080f2ef9fae */ /* 0x000fe8000b901d46 */
[----:B------:R-:W-:Y:S04]  /*34d0*/  @P3 STS [R244+0x9000], RZ ;  /* 0x009000fff4003388 */ /* 0x000fe80000000800 */
[----:B------:R-:W-:Y:S04]  /*34e0*/  @P3 STS [R244+0x9004], RZ ;  /* 0x009004fff4003388 */ /* 0x000fe80000000800 */
[----:B------:R-:W-:Y:S04]  /*34f0*/  @P3 STS.64 [R244+0x9008], RZ ;  /* 0x009008fff4003388 */ /* 0x000fe80000000a00 */
[----:B------:R-:W-:Y:S04]  /*3500*/  @P3 STS.128 [R244+0xb000], RZ ;  /* 0x00b000fff4003388 */ /* 0x000fe80000000c00 */
[----:B------:R-:W-:Y:S04]  /*3510*/  @P3 STS.128 [R244+0xd000], RZ ;  /* 0x00d000fff4003388 */ /* 0x000fe80000000c00 */
[----:B------:R-:W-:Y:S01]  /*3520*/  @!PT LDS RZ, [RZ] ;  /* 0x00000000fffff984 */ /* 0x000fe20000000800 */
[----:B------:R-:W-:Y:S01]  /*3530*/  @!PT LDS RZ, [RZ] ;  /* 0x00000000fffff984 */ /* 0x000fe20000000800 */
[----:B------:R-:W-:Y:S01]  /*3540*/  @!PT LDS RZ, [RZ] ;  /* 0x00000000fffff984 */ /* 0x000fe20000000800 */
[----:B------:R-:W-:Y:S01]  /*3550*/  @!P3 LDGSTS.E.BYPASS.LTC128B.128 [R244+0x9000], desc[UR6][R6.64] ;  /* 0x0900000006f4bfae */ /* 0x000fe2000b901d46 */
[----:B------:R-:W-:-:S03]  /*3560*/  VIADD R0, R24, 0x28 ;  /* 0x0000002818007836 */ /* 0x000fc60000000000 */
[----:B------:R-:W-:Y:S04]  /*3570*/  @!P3 LDGSTS.E.BYPASS.LTC128B.128 [R244+0xb000], desc[UR6][R6.64+0x40] ;  /* 0x0b00004006f4bfae */ /* 0x000fe8000b901d46 */
[----:B------:R1:W-:Y:S04]  /*3580*/  @!P3 LDGSTS.E.BYPASS.LTC128B.128 [R244+0xd000], desc[UR6][R6.64+0x80] ;  /* 0x0d00008006f4bfae */ /* 0x0003e8000b901d46 */
[----:B------:R-:W-:Y:S04]  /*3590*/  @P2 STS.128 [R244+0xa000], RZ ;  /* 0x00a000fff4002388 */ /* 0x000fe80000000c00 */
[----:B------:R-:W-:Y:S04]  /*35a0*/  @P2 STS.128 [R244+0xc000], RZ ;  /* 0x00c000fff4002388 */ /* 0x000fe80000000c00 */
[----:B------:R-:W-:Y:S04]  /*35b0*/  @P2 STS.128 [R244+0xe000], RZ ;  /* 0x00e000fff4002388 */ /* 0x000fe80000000c00 */
[----:B------:R-:W-:Y:S01]  /*35c0*/  @!PT LDS RZ, [RZ] ;  /* 0x00000000fffff984 */ /* 0x000fe20000000800 */
[----:B------:R-:W-:Y:S01]  /*35d0*/  @!PT LDS RZ, [RZ] ;  /* 0x00000000fffff984 */ /* 0x000fe20000000800 */
[----:B------:R-:W-:Y:S01]  /*35e0*/  @!PT LDS RZ, [RZ] ;  /* 0x00000000fffff984 */ /* 0x000fe20000000800 */
[----:B------:R-:W-:Y:S04]  /*35f0*/  @!P2 LDGSTS.E.BYPASS.LTC128B.128 [R244+0xa000], desc[UR6][R4.64] ;  /* 0x0a00000004f4afae */ /* 0x000fe8000b901d46 */
[----:B------:R-:W-:Y:S01]  /*3600*/  @!P2 LDGSTS.E.BYPASS.LTC128B.128 [R244+0xc000], desc[UR6][R4.64+0x40] ;  /* 0x0c00004004f4afae */ /* 0x000fe2000b901d46 */
[----:B------:R-:W-:-:S03]  /*3610*/  ISETP.GE.AND P1, PT, R0, UR9, PT ;  /* 0x0000000900007c0c */ /* 0x000fc6000bf26270 */
[----:B------:R3:W-:Y:S04]  /*3620*/  @!P2 LDGSTS.E.BYPASS.LTC128B.128 [R244+0xe000], desc[UR6][R4.64+0x80] ;  /* 0x0e00008004f4afae */ /* 0x0007e8000b901d46 */
[----:B------:R-:W0:Y:S01]  /*3630*/  LDGDEPBAR ;  /* 0x00000000000079af */ /* 0x000e220000000000 */
[C---:B------:R-:W-:Y:S01]  /*3640*/  IMAD.SHL.U32 R2, R24.reuse, 0x4, RZ ;  /* 0x0000000418027824 */ /* 0x040fe200078e00ff */
[----:B--2---:R-:W-:Y:S02]  /*3650*/  SHF.R.S32.HI R8, RZ, 0x1f, R24 ;  /* 0x0000001fff087819 */ /* 0x004fe40000011418 */
[----:B------:R-:W-:Y:S01]  /*3660*/  ISETP.GE.AND P4, PT, R24, UR9, PT ;  /* 0x0000000918007c0c */ /* 0x000fe2000bf86270 */
[----:B------:R-:W-:Y:S01]  /*3670*/  UIADD3 UR22, UR16, 0x40, URZ ;  /* 0x0000004010167890 */ /* 0x000fe2000fffe03f */
[----:B-1----:R-:W-:Y:S01]  /*3680*/  @!P1 LEA R6, P2, R0, UR12, 0x2 ;  /* 0x0000000c00069c11 */ /* 0x002fe2000f8410ff */
[----:B------:R-:W-:Y:S01]  /*3690*/  USHF.L.U32 UR33, UR30, 0x5, URZ ;  /* 0x000000051e217899 */ /* 0x000fe2000800063f */
[----:B---3--:R-:W-:Y:S01]  /*36a0*/  IADD3 R4, P3, R2, UR12, RZ ;  /* 0x0000000c02047c10 */ /* 0x008fe2000ff7e0ff */
[----:B------:R-:W-:-:S04]  /*36b0*/  DEPBAR.LE SB0, 0x1 ;  /* 0x000080400000791a */ /* 0x000fc80000000000 */
[----:B------:R-:W-:Y:S01]  /*36c0*/  SHF.R.S32.HI R2, RZ, 0x1f, R0 ;  /* 0x0000001fff027819 */ /* 0x000fe20000011400 */
[----:B------:R-:W-:Y:S01]  /*36d0*/  UIMAD UR32, UR30, 0x28, URZ ;  /* 0x000000281e2078a4 */ /* 0x000fe2000f8e023f */
[----:B------:R-:W-:Y:S01]  /*36e0*/  SHF.L.U64.HI R5, R24, 0x2, R8 ;  /* 0x0000000218057819 */ /* 0x000fe20000010208 */
[----:B------:R-:W-:Y:S01]  /*36f0*/  UIMAD UR31, UR30, 0x30, URZ ;  /* 0x000000301e1f78a4 */ /* 0x000fe2000f8e023f */
[----:B------:R-:W-:Y:S01]  /*3700*/  @!P1 LEA.HI.X R7, R0, UR11, R2, 0x2, P2 ;  /* 0x0000000b00079c11 */ /* 0x000fe200090f1402 */
[----:B------:R-:W-:Y:S01]  /*3710*/  UIADD3 UR35, UR39, 0x80, URZ ;  /* 0x0000008027237890 */ /* 0x000fe2000fffe03f */
[----:B------:R-:W-:Y:S01]  /*3720*/  IADD3.X R5, R5, UR11, RZ, P3, !PT ;  /* 0x0000000b05057c10 */ /* 0x000fe20009ffe4ff */
[----:B------:R-:W-:Y:S02]  /*3730*/  UIADD3 UR36, UR36, -UR8, URZ ;  /* 0x8000000824247290 */ /* 0x000fe4000fffe03f */
[----:B------:R-:W5:Y:S01]  /*3740*/  @!P1 LDG.E R249, desc[UR6][R6.64] ;  /* 0x0000000606f99981 */ /* 0x000f62000c1e1900 */
[----:B------:R-:W-:-:S03]  /*3750*/  ULDC UR9, c[0x0][0x2ec] ;  /* 0x0000bb0000097ab9 */ /* 0x000fc60000000800 */
[----:B------:R-:W5:Y:S04]  /*3760*/  @!P4 LDG.E R250, desc[UR6][R4.64] ;  /* 0x0000000604fac981 */ /* 0x000f68000c1e1900 */
[----:B------:R-:W5:Y:S04]  /*3770*/  @!P6 LDG.E R251, desc[UR6][R4.64+0x20] ;  /* 0x0000200604fbe981 */ /* 0x000f68000c1e1900 */
[----:B------:R1:W5:Y:S01]  /*3780*/  @!P5 LDG.E R248, desc[UR6][R4.64+0x80] ;  /* 0x0000800604f8d981 */ /* 0x000362000c1e1900 */
[----:B------:R-:W-:Y:S01]  /*3790*/  BAR.SYNC.DEFER_BLOCKING 0x0 ;  /* 0x0000000000007b1d */ /* 0x000fe20000010000 */
[----:B------:R-:W-:-:S02]  /*37a0*/  VIADD R2, R24, 0x1 ;  /* 0x0000000118027836 */ /* 0x000fc40000000000 */
[----:B------:R-:W-:-:S05]  /*37b0*/  IMAD.U32 R0, RZ, RZ, UR27 ;  /* 0x0000001bff007e24 */ /* 0x000fca000f8e00ff */
[----:B------:R-:W-:-:S05]  /*37c0*/  IADD3 R0, R2, UR8, -R0 ;  /* 0x0000000802007c10 */ /* 0x000fca000fffe800 */
[----:B------:R2:W-:Y:S04]  /*37d0*/  STL [R1+0x10], R0 ;  /* 0x0000100001007387 */ /* 0x0005e80000100800 */
[----:B------:R-:W3:Y:S04]  /*37e0*/  LDSM.16.M88.4 R176, [R226+0xf000] ;  /* 0x00f00000e2b0783b */ /* 0x000ee80000000200 */
[----:B------:R-:W4:Y:S04]  /*37f0*/  LDSM.16.M88.4 R180, [R226+0xf400] ;  /* 0x00f40000e2b4783b */ /* 0x000f280000000200 */
[----:B------:R-:W2:Y:S04]  /*3800*/  LDSM.16.M88.4 R184, [R227+0xf000] ;  /* 0x00f00000e3b8783b */ /* 0x000ea80000000200 */
[----:B------:R-:W2:Y:S04]  /*3810*/  LDSM.16.M88.4 R188, [R227+0xf400] ;  /* 0x00f40000e3bc783b */ /* 0x000ea80000000200 */
[----:B------:R-:W2:Y:S04]  /*3820*/  LDSM.16.M88.4 R192, [R226+0x11000] ;  /* 0x01100000e2c0783b */ /* 0x000ea80000000200 */
[----:B------:R-:W3:Y:S04]  /*3830*/  LDSM.16.M88.4 R196, [R226+0x11400] ;  /* 0x01140000e2c4783b */ /* 0x000ee80000000200 */
[----:B------:R-:W3:Y:S04]  /*3840*/  LDSM.16.M88.4 R200, [R227+0x11000] ;  /* 0x01100000e3c8783b */ /* 0x000ee80000000200 */
[----:B------:R-:W3:Y:S04]  /*3850*/  LDSM.16.M88.4 R204, [R227+0x11400] ;  /* 0x01140000e3cc783b */ /* 0x000ee80000000200 */
[----:B------:R-:W3:Y:S04]  /*3860*/  LDSM.16.M88.4 R208, [R226+0x13000] ;  /* 0x01300000e2d0783b */ /* 0x000ee80000000200 */
[----:B------:R-:W3:Y:S04]  /*3870*/  LDSM.16.M88.4 R212, [R226+0x13400] ;  /* 0x01340000e2d4783b */ /* 0x000ee80000000200 */
[----:B------:R-:W3:Y:S04]  /*3880*/  LDSM.16.M88.4 R216, [R227+0x13000] ;  /* 0x01300000e3d8783b */ /* 0x000ee80000000200 */
[----:B------:R-:W3:Y:S01]  /*3890*/  LDSM.16.M88.4 R220, [R227+0x13400] ;  /* 0x01340000e3dc783b */ /* 0x000ee20000000200 */
[----:B-1----:R-:W-:-:S05]  /*38a0*/  IMAD.SHL.U32 R4, R24, 0x4, RZ ;  /* 0x0000000418047824 */ /* 0x002fca00078e00ff */
[----:B------:R1:W-:Y:S01]  /*38b0*/  STL [R1+0xc], R4 ;  /* 0x00000c0401007387 */ /* 0x0003e20000100800 */
[----:B------:R-:W-:Y:S02]  /*38c0*/  UIADD3 UR27, UR16, 0x20, URZ ;  /* 0x00000020101b7890 */ /* 0x000fe4000fffe03f */
[----:B------:R-:W-:Y:S02]  /*38d0*/  UIADD3 UR21, UR15, UR22, URZ ;  /* 0x000000160f157290 */ /* 0x000fe4000fffe03f */
[----:B------:R-:W-:Y:S01]  /*38e0*/  UIADD3 UR26, UR15, UR27, URZ ;  /* 0x0000001b0f1a7290 */ /* 0x000fe2000fffe03f */
[----:B------:R-:W-:Y:S01]  /*38f0*/  VIADD R2, R234, 0x1800 ;  /* 0x00001800ea027836 */ /* 0x000fe20000000000 */
[----:B------:R-:W-:Y:S01]  /*3900*/  UIADD3 UR20, UR15, UR21, URZ ;  /* 0x000000150f147290 */ /* 0x000fe2000fffe03f */
[----:B--2---:R-:W-:Y:S01]  /*3910*/  VIADD R0, R233, 0x1800 ;  /* 0x00001800e9007836 */ /* 0x004fe20000000000 */
[----:B------:R-:W-:Y:S01]  /*3920*/  UIADD3 UR25, UR15, UR26, URZ ;  /* 0x0000001a0f197290 */ /* 0x000fe2000fffe03f */
[----:B-1----:R-:W-:-:S05]  /*3930*/  SHF.L.U64.HI R4, R24, 0x2, R8 ;  /* 0x0000000218047819 */ /* 0x002fca0000010208 */
[----:B------:R1:W-:Y:S01]  /*3940*/  STL [R1+0x8], R4 ;  /* 0x0000080401007387 */ /* 0x0003e20000100800 */
[----:B------:R-:W-:Y:S01]  /*3950*/  UIADD3 UR24, UR15, UR25, URZ ;  /* 0x000000190f187290 */ /* 0x000fe2000fffe03f */
[----:B------:R-:W-:Y:S01]  /*3960*/  SEL R2, R2, R234, !P0 ;  /* 0x000000ea02027207 */ /* 0x000fe20004000000 */
[----:B------:R-:W-:Y:S01]  /*3970*/  UIADD3 UR19, UR15, UR20, URZ ;  /* 0x000000140f137290 */ /* 0x000fe2000fffe03f */
[----:B------:R-:W-:Y:S01]  /*3980*/  SEL R0, R0, R233, !P0 ;  /* 0x000000e900007207 */ /* 0x000fe20004000000 */
[----:B------:R-:W-:Y:S01]  /*3990*/  UIADD3 UR23, UR15, UR24, URZ ;  /* 0x000000180f177290 */ /* 0x000fe2000fffe03f */
[----:B------:R-:W-:Y:S01]  /*39a0*/  LEA R225, R2, UR4, 0x1 ;  /* 0x0000000402e17c11 */ /* 0x000fe2000f8e08ff */
[----:B------:R-:W-:Y:S01]  /*39b0*/  UIADD3 UR18, UR15, UR19, URZ ;  /* 0x000000130f127290 */ /* 0x000fe2000fffe03f */
[----:B------:R-:W-:Y:S01]  /*39c0*/  LEA R224, R0, UR4, 0x1 ;  /* 0x0000000400e07c11 */ /* 0x000fe2000f8e08ff */
[----:B------:R-:W-:Y:S02]  /*39d0*/  UIMAD UR30, UR30, 0x38, URZ ;  /* 0x000000381e1e78a4 */ /* 0x000fe4000f8e023f */
[----:B------:R-:W-:-:S02]  /*39e0*/  UIADD3 UR29, UR15, UR23, URZ ;  /* 0x000000170f1d7290 */ /* 0x000fc4000fffe03f */
[----:B---34-:R-:W-:-:S12]  /*39f0*/  UIADD3 UR28, UR15, UR18, URZ ;  /* 0x000000120f1c7290 */ /* 0x018fd8000fffe03f */
.L_x_71:
[----:B------:R-:W0:Y:S01]  /*3a00*/  LDGDEPBAR ;  /* 0x00000000000079af */ /* 0x000e220000000000 */
[----:B------:R-:W-:Y:S01]  /*3a10*/  IMAD.IADD R0, R232, 0x1, R225 ;  /* 0x00000001e8007824 */ /* 0x000fe200078e02e1 */
[----:B------:R-:W-:Y:S01]  /*3a20*/  USHF.L.U32 UR10, UR5, 0x6, URZ ;  /* 0x00000006050a7899 */ /* 0x000fe2000800063f */
[----:B-----5:R-:W-:Y:S05]  /*3a30*/  FSETP.NEU.FTZ.AND P1, PT, R250, -INF , PT ;  /* 0xff800000fa00780b */ /* 0x020fea0003f3d000 */
[----:B------:R-:W2:Y:S01]  /*3a40*/  LDL R2, [R1+0x10] ;  /* 0x0000100001027983 */ /* 0x000ea20000100800 */
[----:B------:R-:W-:Y:S02]  /*3a50*/  UISETP.GT.AND UP3, UPT, UR5, UR17, UPT ;  /* 0x000000110500728c */ /* 0x000fe4000bf64270 */
[----:B------:R-:W-:Y:S01]  /*3a60*/  UISETP.GE.AND UP0, UPT, UR10, UR36, UPT ;  /* 0x000000240a00728c */ /* 0x000fe2000bf06270 */
[----:B------:R-:W3:Y:S03]  /*3a70*/  LDL R247, [R1+0x1c] ;  /* 0x00001c0001f77983 */ /* 0x000ee60000100800 */
[----:B------:R-:W-:Y:S06]  /*3a80*/  UISETP.LT.AND UP0, UPT, UR35, UR8, UP0 ;  /* 0x000000082300728c */ /* 0x000fec0008701270 */
[----:B------:R-:W-:Y:S01]  /*3a90*/  PLOP3.LUT P0, PT, PT, PT, UP0, 0x80, 0x0 ;  /* 0x000000000000781c */ /* 0x000fe20003f0f008 */
[----:B------:R-:W-:Y:S04]  /*3aa0*/  DEPBAR.LE SB0, 0x0 ;  /* 0x000080000000791a */ /* 0x000fe80000000000 */
[----:B------:R-:W-:Y:S06]  /*3ab0*/  BAR.SYNC.DEFER_BLOCKING 0x0 ;  /* 0x0000000000007b1d */ /* 0x000fec0000010000 */
[----:B------:R-:W-:Y:S08]  /*3ac0*/  LDSM.16.M88.4 R32, [R225] ;  /* 0x00000000e120783b */ /* 0x000ff00000000200 */
[----:B------:R-:W1:Y:S08]  /*3ad0*/  LDSM.16.M88.4 R16, [R226+0x9000] ;  /* 0x00900000e210783b */ /* 0x000e700000000200 */
[----:B------:R-:W4:Y:S08]  /*3ae0*/  LDSM.16.M88.4 R28, [R225+0x800] ;  /* 0x00080000e11c783b */ /* 0x000f300000000200 */
[----:B------:R-:W4:Y:S08]  /*3af0*/  LDSM.16.M88.4 R132, [R226+0x9400] ;  /* 0x00940000e284783b */ /* 0x000f300000000200 */
[----:B------:R-:W-:Y:S08]  /*3b00*/  LDSM.16.M88.4 R136, [R0] ;  /* 0x000000000088783b */ /* 0x000ff00000000200 */
[----:B------:R-:W4:Y:S01]  /*3b10*/  LDSM.16.M88.4 R140, [R227+0x9000] ;  /* 0x00900000e38c783b */ /* 0x000f220000000200 */
[-C--:B-1----:R-:W-:Y:S07]  /*3b20*/  HMMA.16816.F32.BF16 R4, R32, R16.reuse, RZ ;  /* 0x000000102004723c */ /* 0x082fee00000418ff */
[----:B------:R-:W1:Y:S01]  /*3b30*/  LDSM.16.M88.4 R144, [R0+0x800] ;  /* 0x000800000090783b */ /* 0x000e620000000200 */
[C---:B----4-:R-:W-:Y:S07]  /*3b40*/  HMMA.16816.F32.BF16 R8, R28.reuse, R16, RZ ;  /* 0x000000101c08723c */ /* 0x050fee00000418ff */
[----:B------:R-:W4:Y:S01]  /*3b50*/  LDSM.16.M88.4 R148, [R227+0x9400] ;  /* 0x00940000e394783b */ /* 0x000f220000000200 */
[-C--:B------:R-:W-:Y:S07]  /*3b60*/  HMMA.16816.F32.BF16 R12, R28, R18.reuse, RZ ;  /* 0x000000121c0c723c */ /* 0x080fee00000418ff */
[----:B------:R-:W-:Y:S01]  /*3b70*/  LDSM.16.M88.4 R152, [R225+0x1000] ;  /* 0x00100000e198783b */ /* 0x000fe20000000200 */
[C---:B------:R-:W-:Y:S07]  /*3b80*/  HMMA.16816.F32.BF16 R16, R32.reuse, R18, RZ ;  /* 0x000000122010723c */ /* 0x040fee00000418ff */
[----:B------:R-:W4:Y:S01]  /*3b90*/  LDSM.16.M88.4 R156, [R226+0xb000] ;  /* 0x00b00000e29c783b */ /* 0x000f220000000200 */
[-C--:B------:R-:W-:Y:S06]  /*3ba0*/  HMMA.16816.F32.BF16 R20, R32, R132.reuse, RZ ;  /* 0x000000842014723c */ /* 0x080fec00000418ff */
        /* <DEDUP_REMOVED lines=13> */
[-C--:B----4-:R-:W-:Y:S06]  /*3c80*/  HMMA.16816.F32.BF16 R20, R136, R148.reuse, R20 ;  /* 0x000000948814723c */ /* 0x090fec0000041814 */
[C---:B------:R-:W-:Y:S06]  /*3c90*/  HMMA.16816.F32.BF16 R24, R144.reuse, R148, R24 ;  /* 0x000000949018723c */ /* 0x040fec0000041818 */
[-C--:B------:R-:W-:Y:S01]  /*3ca0*/  HMMA.16816.F32.BF16 R28, R144, R150.reuse, R28 ;  /* 0x00000096901c723c */ /* 0x080fe2000004181c */
[----:B------:R-:W-:Y:S05]  /*3cb0*/  LDSM.16.M88.4 R144, [R226+0xd000] ;  /* 0x00d00000e290783b */ /* 0x000fea0000000200 */
[----:B------:R-:W-:Y:S03]  /*3cc0*/  HMMA.16816.F32.BF16 R32, R136, R150, R32 ;  /* 0x000000968820723c */ /* 0x000fe60000041820 */
[----:B------:R-:W4:Y:S03]  /*3cd0*/  LDSM.16.M88.4 R136, [R225+0x2000] ;  /* 0x00200000e188783b */ /* 0x000f260000000200 */
[-C--:B------:R-:W-:Y:S05]  /*3ce0*/  HMMA.16816.F32.BF16 R4, R152, R156.reuse, R4 ;  /* 0x0000009c9804723c */ /* 0x080fea0000041804 */
[----:B------:R-:W4:Y:S01]  /*3cf0*/  LDSM.16.M88.4 R148, [R225+0x2800] ;  /* 0x00280000e194783b */ /* 0x000f220000000200 */
[C---:B------:R-:W-:Y:S06]  /*3d00*/  HMMA.16816.F32.BF16 R8, R160.reuse, R156, R8 ;  /* 0x0000009ca008723c */ /* 0x040fec0000041808 */
[-C--:B------:R-:W-:Y:S06]  /*3d10*/  HMMA.16816.F32.BF16 R12, R160, R158.reuse, R12 ;  /* 0x0000009ea00c723c */ /* 0x080fec000004180c */
[C---:B------:R-:W-:Y:S01]  /*3d20*/  HMMA.16816.F32.BF16 R16, R152.reuse, R158, R16 ;  /* 0x0000009e9810723c */ /* 0x040fe20000041810 */
[----:B------:R-:W3:Y:S05]  /*3d30*/  LDSM.16.M88.4 R156, [R226+0xd400] ;  /* 0x00d40000e29c783b */ /* 0x000eea0000000200 */
[-C--:B------:R-:W-:Y:S06]  /*3d40*/  HMMA.16816.F32.BF16 R20, R152, R164.reuse, R20 ;  /* 0x000000a49814723c */ /* 0x080fec0000041814 */
[C---:B------:R-:W-:Y:S06]  /*3d50*/  HMMA.16816.F32.BF16 R24, R160.reuse, R164, R24 ;  /* 0x000000a4a018723c */ /* 0x040fec0000041818 */
        /* <DEDUP_REMOVED lines=12> */
[----:B------:R1:W3:Y:S05]  /*3e20*/  LDSM.16.M88.4 R132, [R0+0x2800] ;  /* 0x002800000084783b */ /* 0x0002ea0000000200 */
[-C--:B----4-:R-:W-:Y:S06]  /*3e30*/  HMMA.16816.F32.BF16 R4, R136, R144.reuse, R4 ;  /* 0x000000908804723c */ /* 0x090fec0000041804 */
[C---:B------:R-:W-:Y:S05]  /*3e40*/  HMMA.16816.F32.BF16 R8, R148.reuse, R144, R8 ;  /* 0x000000909408723c */ /* 0x040fea0000041808 */
[----:B--2---:R-:W-:Y:S01]  /*3e50*/  @!P0 VIADD R2, R2, UR10 ;  /* 0x0000000a02028c36 */ /* 0x004fe20008000000 */
[-C--:B------:R-:W-:Y:S01]  /*3e60*/  HMMA.16816.F32.BF16 R12, R148, R146.reuse, R12 ;  /* 0x00000092940c723c */ /* 0x080fe2000004180c */
[----:B------:R-:W-:Y:S05]  /*3e70*/  IMAD.MOV.U32 R144, RZ, RZ, 0x28 ;  /* 0x00000028ff907424 */ /* 0x000fea00078e00ff */
[C---:B------:R-:W-:Y:S01]  /*3e80*/  HMMA.16816.F32.BF16 R16, R136.reuse, R146, R16 ;  /* 0x000000928810723c */ /* 0x040fe20000041810 */
[----:B-1----:R-:W-:Y:S04]  /*3e90*/  IMAD.U32 R0, RZ, RZ, UR38 ;  /* 0x00000026ff007e24 */ /* 0x002fe8000f8e00ff */
[----:B---3--:R-:W-:Y:S01]  /*3ea0*/  @!P0 IMAD R0, R0, 0x80, R247 ;  /* 0x0000008000008824 */ /* 0x008fe200078e02f7 */
[-C--:B------:R-:W-:Y:S01]  /*3eb0*/  HMMA.16816.F32.BF16 R20, R136, R156.reuse, R20 ;  /* 0x0000009c8814723c */ /* 0x080fe20000041814 */
[----:B------:R-:W-:Y:S04]  /*3ec0*/  IMAD.MOV.U32 R247, RZ, RZ, 0x8 ;  /* 0x00000008fff77424 */ /* 0x000fe800078e00ff */
[----:B------:R-:W-:Y:S01]  /*3ed0*/  @!P0 VIMNMX R147, R2, UR8, PT ;  /* 0x0000000802938c48 */ /* 0x000fe2000bfe0100 */
[C---:B------:R-:W-:Y:S04]  /*3ee0*/  HMMA.16816.F32.BF16 R24, R148.reuse, R156, R24 ;  /* 0x0000009c9418723c */ /* 0x040fe80000041818 */
[----:B------:R-:W-:Y:S02]  /*3ef0*/  @!P0 ISETP.GE.AND P2, PT, R0, R147, PT ;  /* 0x000000930000820c */ /* 0x000fe40003f46270 */
[-C--:B------:R-:W-:Y:S05]  /*3f00*/  HMMA.16816.F32.BF16 R28, R148, R158.reuse, R28 ;  /* 0x0000009e941c723c */ /* 0x080fea000004181c */
[C---:B------:R-:W-:Y:S01]  /*3f10*/  @!P0 VIADDMNMX R146, R2.reuse, R247, UR8, PT ;  /* 0x0000000802928e46 */ /* 0x040fe2000b8001f7 */
[----:B------:R-:W-:Y:S01]  /*3f20*/  HMMA.16816.F32.BF16 R32, R136, R158, R32 ;  /* 0x0000009e8820723c */ /* 0x000fe20000041820 */
[----:B------:R-:W-:Y:S04]  /*3f30*/  IMAD.MOV.U32 R247, RZ, RZ, 0x20 ;  /* 0x00000020fff77424 */ /* 0x000fe800078e00ff */
[----:B------:R-:W-:Y:S01]  /*3f40*/  @!P0 VIADDMNMX R144, R2, R144, UR8, PT ;  /* 0x0000000802908e46 */ /* 0x000fe2000b800190 */
[-C--:B------:R-:W-:Y:S05]  /*3f50*/  HMMA.16816.F32.BF16 R4, R140, R152.reuse, R4 ;  /* 0x000000988c04723c */ /* 0x080fea0000041804 */
[----:B------:R-:W-:Y:S01]  /*3f60*/  FMUL.FTZ R138, R250, 1.4426950216293334961 ;  /* 0x3fb8aa3bfa8a7820 */ /* 0x000fe20000410000 */
[C---:B------:R-:W-:Y:S05]  /*3f70*/  HMMA.16816.F32.BF16 R8, R132.reuse, R152, R8 ;  /* 0x000000988408723c */ /* 0x040fea0000041808 */
[----:B------:R-:W-:Y:S01]  /*3f80*/  @!P0 VIADD R139, R0, 0x1 ;  /* 0x00000001008b8836 */ /* 0x000fe20000000000 */
[-C--:B------:R-:W-:Y:S05]  /*3f90*/  HMMA.16816.F32.BF16 R12, R132, R154.reuse, R12 ;  /* 0x0000009a840c723c */ /* 0x080fea000004180c */
[----:B------:R-:W-:Y:S01]  /*3fa0*/  FSEL R138, R138, RZ, P1 ;  /* 0x000000ff8a8a7208 */ /* 0x000fe20000800000 */
[C---:B------:R-:W-:Y:S04]  /*3fb0*/  HMMA.16816.F32.BF16 R16, R140.reuse, R154, R16 ;  /* 0x0000009a8c10723c */ /* 0x040fe80000041810 */
[C---:B------:R-:W-:Y:S01]  /*3fc0*/  FSETP.NEU.FTZ.AND P1, PT, R251.reuse, -INF , PT ;  /* 0xff800000fb00780b */ /* 0x040fe20003f3d000 */
[----:B------:R-:W-:Y:S01]  /*3fd0*/  FMUL.FTZ R137, R251, 1.4426950216293334961 ;  /* 0x3fb8aa3bfb897820 */ /* 0x000fe20000410000 */
[----:B------:R-:W-:Y:S01]  /*3fe0*/  @!P0 FSEL R4, R4, -INF , !P2 ;  /* 0xff80000004048808 */ /* 0x000fe20005000000 */
[----:B------:R-:W-:Y:S01]  /*3ff0*/  FMUL.FTZ R136, R248, 1.4426950216293334961 ;  /* 0x3fb8aa3bf8887820 */ /* 0x000fe20000410000 */
[----:B------:R-:W-:Y:S03]  /*4000*/  @!P0 ISETP.GE.AND P2, PT, R139, R147, PT ;  /* 0x000000938b00820c */ /* 0x000fe60003f46270 */
[----:B------:R-:W-:Y:S01]  /*4010*/  FSEL R137, R137, RZ, P1 ;  /* 0x000000ff89897208 */ /* 0x000fe20000800000 */
[--C-:B------:R-:W-:Y:S01]  /*4020*/  FFMA.FTZ R4, R4, UR9, -R138.reuse ;  /* 0x0000000904047c23 */ /* 0x100fe2000801088a */
[----:B------:R-:W-:Y:S02]  /*4030*/  @!P0 FSEL R5, R5, -INF , !P2 ;  /* 0xff80000005058808 */ /* 0x000fe40005000000 */
[-C--:B------:R-:W-:Y:S01]  /*4040*/  @!P0 ISETP.GE.AND P1, PT, R139, R146.reuse, PT ;  /* 0x000000928b00820c */ /* 0x080fe20003f26270 */
[----:B------:R1:W-:Y:S01]  /*4050*/  MUFU.EX2 R170, R4 ;  /* 0x0000000400aa7308 */ /* 0x0003e20000000800 */
[----:B------:R-:W-:Y:S01]  /*4060*/  @!P0 ISETP.GE.AND P2, PT, R0, R146, PT ;  /* 0x000000920000820c */ /* 0x000fe20003f46270 */
[----:B------:R-:W-:Y:S01]  /*4070*/  FFMA.FTZ R5, R5, UR9, -R138 ;  /* 0x0000000905057c23 */ /* 0x000fe2000801088a */
[----:B------:R-:W-:Y:S02]  /*4080*/  @!P0 FSEL R7, R7, -INF , !P1 ;  /* 0xff80000007078808 */ /* 0x000fe40004800000 */
[----:B------:R-:W-:Y:S02]  /*4090*/  @!P0 FSEL R6, R6, -INF , !P2 ;  /* 0xff80000006068808 */ /* 0x000fe40005000000 */
[----:B------:R-:W-:Y:S01]  /*40a0*/  FSETP.NEU.FTZ.AND P1, PT, R248, -INF , PT ;  /* 0xff800000f800780b */ /* 0x000fe20003f3d000 */
[--C-:B------:R-:W-:Y:S01]  /*40b0*/  FFMA.FTZ R7, R7, UR9, -R137.reuse ;  /* 0x0000000907077c23 */ /* 0x100fe20008010889 */
[----:B------:R-:W-:Y:S01]  /*40c0*/  @!P0 VIADDMNMX R145, R2, R247, UR8, PT ;  /* 0x0000000802918e46 */ /* 0x000fe2000b8001f7 */
[--C-:B------:R-:W-:Y:S01]  /*40d0*/  FFMA.FTZ R6, R6, UR9, -R137.reuse ;  /* 0x0000000906067c23 */ /* 0x100fe20008010889 */
[----:B------:R-:W-:Y:S01]  /*40e0*/  MUFU.EX2 R174, R5 ;  /* 0x0000000500ae7308 */ /* 0x000fe20000000800 */
[----:B------:R-:W-:Y:S02]  /*40f0*/  FSEL R136, R136, RZ, P1 ;  /* 0x000000ff88887208 */ /* 0x000fe40000800000 */
[-C--:B------:R-:W-:Y:S02]  /*4100*/  @!P0 ISETP.GE.AND P1, PT, R139, R145.reuse, PT ;  /* 0x000000918b00820c */ /* 0x080fe40003f26270 */
[-C--:B------:R-:W-:Y:S01]  /*4110*/  @!P0 ISETP.GE.AND P2, PT, R0, R145.reuse, PT ;  /* 0x000000910000820c */ /* 0x080fe20003f46270 */
[----:B-1----:R-:W-:Y:S01]  /*4120*/  FMUL.FTZ R4, R249, 1.4426950216293334961 ;  /* 0x3fb8aa3bf9047820 */ /* 0x002fe20000410000 */
[----:B------:R-:W-:Y:S03]  /*4130*/  @!P0 FSEL R9, R9, -INF , !P1 ;  /* 0xff80000009098808 */ /* 0x000fe60004800000 */
[----:B------:R-:W-:Y:S01]  /*4140*/  MUFU.EX2 R247, R6 ;  /* 0x0000000600f77308 */ /* 0x000fe20000000800 */
[----:B------:R-:W-:Y:S02]  /*4150*/  FSETP.NEU.FTZ.AND P1, PT, R249, -INF , PT ;  /* 0xff800000f900780b */ /* 0x000fe40003f3d000 */
[----:B------:R-:W-:Y:S01]  /*4160*/  @!P0 FSEL R8, R8, -INF , !P2 ;  /* 0xff80000008088808 */ /* 0x000fe20005000000 */
[--C-:B------:R-:W-:Y:S01]  /*4170*/  FFMA.FTZ R9, R9, UR9, -R136.reuse ;  /* 0x0000000909097c23 */ /* 0x100fe20008010888 */
[----:B------:R-:W-:Y:S02]  /*4180*/  FSEL R2, R4, RZ, P1 ;  /* 0x000000ff04027208 */ /* 0x000fe40000800000 */
[-C--:B------:R-:W-:Y:S03]  /*4190*/  @!P0 ISETP.GE.AND P1, PT, R139, R144.reuse, PT ;  /* 0x000000908b00820c */ /* 0x080fe60003f26270 */
[----:B------:R1:W-:Y:S01]  /*41a0*/  MUFU.EX2 R175, R7 ;  /* 0x0000000700af7308 */ /* 0x0003e20000000800 */
[----:B------:R-:W-:Y:S01]  /*41b0*/  FFMA.FTZ R8, R8, UR9, -R136 ;  /* 0x0000000908087c23 */ /* 0x000fe20008010888 */
[-C--:B------:R-:W-:Y:S02]  /*41c0*/  @!P0 ISETP.GE.AND P2, PT, R0, R144.reuse, PT ;  /* 0x000000900000820c */ /* 0x080fe40003f46270 */
[----:B------:R-:W-:Y:S02]  /*41d0*/  @!P0 FSEL R11, R11, -INF , !P1 ;  /* 0xff8000000b0b8808 */ /* 0x000fe40004800000 */
[----:B------:R-:W-:Y:S04]  /*41e0*/  @!P0 FSEL R10, R10, -INF , !P2 ;  /* 0xff8000000a0a8808 */ /* 0x000fe80005000000 */
[----:B------:R2:W-:Y:S01]  /*41f0*/  MUFU.EX2 R156, R9 ;  /* 0x00000009009c7308 */ /* 0x0005e20000000800 */
[--C-:B------:R-:W-:Y:S01]  /*4200*/  FFMA.FTZ R11, R11, UR9, -R2.reuse ;  /* 0x000000090b0b7c23 */ /* 0x100fe20008010802 */
[----:B------:R-:W-:Y:S08]  /*4210*/  FFMA.FTZ R10, R10, UR9, -R2 ;  /* 0x000000090a0a7c23 */ /* 0x000ff00008010802 */
[----:B------:R3:W4:Y:S01]  /*4220*/  MUFU.EX2 R157, R8 ;  /* 0x00000008009d7308 */ /* 0x0007220000000800 */
[----:B-1----:R-:W1:Y:S09]  /*4230*/  LDSM.16.M88.4 R4, [R227+0xd400] ;  /* 0x00d40000e304783b */ /* 0x002e720000000200 */
[----:B------:R-:W-:Y:S01]  /*4240*/  MUFU.EX2 R161, R10 ;  /* 0x0000000a00a17308 */ /* 0x000fe20000000800 */
[C---:B--2---:R-:W-:Y:S05]  /*4250*/  @!P0 VIADD R9, R0.reuse, 0x8 ;  /* 0x0000000800098836 */ /* 0x044fea0000000000 */
[-C--:B------:R-:W-:Y:S04]  /*4260*/  @!P0 ISETP.GE.AND P1, PT, R9, R145.reuse, PT ;  /* 0x000000910900820c */ /* 0x080fe80003f26270 */
[----:B------:R-:W-:Y:S01]  /*4270*/  MUFU.EX2 R160, R11 ;  /* 0x0000000b00a07308 */ /* 0x000fe20000000800 */
[----:B---3--:R-:W-:Y:S01]  /*4280*/  @!P0 VIADD R8, R0, 0x9 ;  /* 0x0000000900088836 */ /* 0x008fe20000000000 */
[----:B------:R-:W-:Y:S04]  /*4290*/  @!P0 FSEL R12, R12, -INF , !P1 ;  /* 0xff8000000c0c8808 */ /* 0x000fe80004800000 */
[----:B------:R-:W-:Y:S01]  /*42a0*/  @!P0 ISETP.GE.AND P1, PT, R8, R145, PT ;  /* 0x000000910800820c */ /* 0x000fe20003f26270 */
[--C-:B------:R-:W-:Y:S03]  /*42b0*/  FFMA.FTZ R12, R12, UR9, -R136.reuse ;  /* 0x000000090c0c7c23 */ /* 0x100fe60008010888 */
[----:B------:R-:W-:Y:S01]  /*42c0*/  @!P0 FSEL R13, R13, -INF , !P1 ;  /* 0xff8000000d0d8808 */ /* 0x000fe20004800000 */
[----:B------:R-:W-:Y:S01]  /*42d0*/  MUFU.EX2 R155, R12 ;  /* 0x0000000c009b7308 */ /* 0x000fe20000000800 */
[-C--:B------:R-:W-:Y:S03]  /*42e0*/  @!P0 ISETP.GE.AND P1, PT, R9, R144.reuse, PT ;  /* 0x000000900900820c */ /* 0x080fe60003f26270 */
[----:B------:R-:W-:Y:S01]  /*42f0*/  FFMA.FTZ R13, R13, UR9, -R136 ;  /* 0x000000090d0d7c23 */ /* 0x000fe20008010888 */
[----:B------:R-:W-:Y:S02]  /*4300*/  @!P0 FSEL R14, R14, -INF , !P1 ;  /* 0xff8000000e0e8808 */ /* 0x000fe40004800000 */
[----:B------:R-:W-:Y:S03]  /*4310*/  @!P0 ISETP.GE.AND P1, PT, R8, R144, PT ;  /* 0x000000900800820c */ /* 0x000fe60003f26270 */
[----:B------:R-:W-:Y:S01]  /*4320*/  MUFU.EX2 R154, R13 ;  /* 0x0000000d009a7308 */ /* 0x000fe20000000800 */
[--C-:B------:R-:W-:Y:S01]  /*4330*/  FFMA.FTZ R14, R14, UR9, -R2.reuse ;  /* 0x000000090e0e7c23 */ /* 0x100fe20008010802 */
[----:B------:R-:W-:Y:S02]  /*4340*/  @!P0 FSEL R15, R15, -INF , !P1 ;  /* 0xff8000000f0f8808 */ /* 0x000fe40004800000 */
[-C--:B------:R-:W-:Y:S01]  /*4350*/  @!P0 ISETP.GE.AND P1, PT, R9, R147.reuse, PT ;  /* 0x000000930900820c */ /* 0x080fe20003f26270 */
[-C--:B-1----:R-:W-:Y:S05]  /*4360*/  HMMA.16816.F32.BF16 R20, R140, R4.reuse, R20 ;  /* 0x000000048c14723c */ /* 0x082fea0000041814 */
[----:B------:R-:W-:Y:S01]  /*4370*/  MUFU.EX2 R159, R14 ;  /* 0x0000000e009f7308 */ /* 0x000fe20000000800 */
[----:B------:R-:W-:Y:S01]  /*4380*/  @!P0 FSEL R16, R16, -INF , !P1 ;  /* 0xff80000010108808 */ /* 0x000fe20004800000 */
[----:B------:R-:W-:Y:S01]  /*4390*/  FFMA.FTZ R15, R15, UR9, -R2 ;  /* 0x000000090f0f7c23 */ /* 0x000fe20008010802 */
[-C--:B------:R-:W-:Y:S01]  /*43a0*/  @!P0 ISETP.GE.AND P1, PT, R8, R147.reuse, PT ;  /* 0x000000930800820c */ /* 0x080fe20003f26270 */
[C---:B------:R-:W-:Y:S06]  /*43b0*/  HMMA.16816.F32.BF16 R24, R132.reuse, R4, R24 ;  /* 0x000000048418723c */ /* 0x040fec0000041818 */
[----:B------:R-:W-:Y:S01]  /*43c0*/  MUFU.EX2 R158, R15 ;  /* 0x0000000f009e7308 */ /* 0x000fe20000000800 */
[----:B------:R-:W-:Y:S01]  /*43d0*/  @!P0 FSEL R17, R17, -INF , !P1 ;  /* 0xff80000011118808 */ /* 0x000fe20004800000 */
[-C--:B------:R-:W-:Y:S03]  /*43e0*/  HMMA.16816.F32.BF16 R28, R132, R6.reuse, R28 ;  /* 0x00000006841c723c */ /* 0x080fe6000004181c */
[-C--:B------:R-:W-:Y:S01]  /*43f0*/  @!P0 ISETP.GE.AND P1, PT, R9, R146.reuse, PT ;  /* 0x000000920900820c */ /* 0x080fe20003f26270 */
[----:B------:R-:W-:Y:S02]  /*4400*/  @!P0 VIADD R9, R0, 0x10 ;  /* 0x0000001000098836 */ /* 0x000fe40000000000 */
[----:B------:R-:W-:Y:S01]  /*4410*/  HMMA.16816.F32.BF16 R32, R140, R6, R32 ;  /* 0x000000068c20723c */ /* 0x000fe20000041820 */
[----:B------:R-:W2:Y:S04]  /*4420*/  LDL R141, [R1+0xc] ;  /* 0x00000c00018d7983 */ /* 0x000ea80000100800 */
[----:B------:R-:W-:Y:S01]  /*4430*/  @!P0 FSEL R18, R18, -INF , !P1 ;  /* 0xff80000012128808 */ /* 0x000fe20004800000 */
[----:B------:R-:W-:Y:S01]  /*4440*/  @!P0 VIADD R4, R0, 0x18 ;  /* 0x0000001800048836 */ /* 0x000fe20000000000 */
[----:B------:R-:W-:Y:S01]  /*4450*/  @!P0 ISETP.GE.AND P1, PT, R8, R146, PT ;  /* 0x000000920800820c */ /* 0x000fe20003f26270 */
[C---:B------:R-:W-:Y:S01]  /*4460*/  @!P0 VIADD R8, R0.reuse, 0x11 ;  /* 0x0000001100088836 */ /* 0x040fe20000000000 */
[----:B------:R-:W3:Y:S02]  /*4470*/  LDL R142, [R1+0x8] ;  /* 0x00000800018e7983 */ /* 0x000ee40000100800 */
[----:B------:R-:W-:Y:S01]  /*4480*/  @!P0 FSEL R19, R19, -INF , !P1 ;  /* 0xff80000013138808 */ /* 0x000fe20004800000 */
[----:B------:R-:W-:Y:S01]  /*4490*/  @!P0 VIADD R0, R0, 0x19 ;  /* 0x0000001900008836 */ /* 0x000fe20000000000 */
[-C--:B------:R-:W-:Y:S01]  /*44a0*/  @!P0 ISETP.GE.AND P1, PT, R9, R147.reuse, PT ;  /* 0x000000930900820c */ /* 0x080fe20003f26270 */
[--C-:B------:R-:W-:Y:S01]  /*44b0*/  FFMA.FTZ R16, R16, UR9, -R138.reuse ;  /* 0x0000000910107c23 */ /* 0x100fe2000801088a */
[--C-:B------:R-:W-:Y:S01]  /*44c0*/  FFMA.FTZ R17, R17, UR9, -R138.reuse ;  /* 0x0000000911117c23 */ /* 0x100fe2000801088a */
[----:B------:R-:W-:Y:S01]  /*44d0*/  @!P0 ISETP.GE.AND P2, PT, R4, R144, PT ;  /* 0x000000900400820c */ /* 0x000fe20003f46270 */
[--C-:B------:R-:W-:Y:S01]  /*44e0*/  FFMA.FTZ R18, R18, UR9, -R137.reuse ;  /* 0x0000000912127c23 */ /* 0x100fe20008010889 */
[----:B------:R-:W-:Y:S01]  /*44f0*/  @!P0 FSEL R20, R20, -INF , !P1 ;  /* 0xff80000014148808 */ /* 0x000fe20004800000 */
[----:B------:R-:W-:Y:S01]  /*4500*/  MUFU.EX2 R168, R16 ;  /* 0x0000001000a87308 */ /* 0x000fe20000000800 */
[----:B------:R-:W-:Y:S01]  /*4510*/  @!P0 ISETP.GE.AND P1, PT, R8, R147, PT ;  /* 0x000000930800820c */ /* 0x000fe20003f26270 */
[--C-:B------:R-:W-:Y:S01]  /*4520*/  FFMA.FTZ R19, R19, UR9, -R137.reuse ;  /* 0x0000000913137c23 */ /* 0x100fe20008010889 */
[----:B----4-:R-:W-:Y:S01]  /*4530*/  F2FP.BF16.F32.PACK_AB R5, R156, R157 ;  /* 0x0000009d9c05723e */ /* 0x010fe200000010ff */
[--C-:B------:R-:W-:Y:S01]  /*4540*/  FFMA.FTZ R20, R20, UR9, -R138.reuse ;  /* 0x0000000914147c23 */ /* 0x100fe2000801088a */
[----:B------:R-:W-:Y:S02]  /*4550*/  @!P0 FSEL R21, R21, -INF , !P1 ;  /* 0xff80000015158808 */ /* 0x000fe40004800000 */
[-C--:B------:R-:W-:Y:S03]  /*4560*/  @!P0 ISETP.GE.AND P1, PT, R9, R146.reuse, PT ;  /* 0x000000920900820c */ /* 0x080fe60003f26270 */
[----:B------:R-:W-:Y:S01]  /*4570*/  MUFU.EX2 R167, R17 ;  /* 0x0000001100a77308 */ /* 0x000fe20000000800 */
[----:B------:R-:W-:Y:S01]  /*4580*/  @!P0 FSEL R30, R30, -INF , !P2 ;  /* 0xff8000001e1e8808 */ /* 0x000fe20005000000 */
[----:B------:R-:W-:Y:S01]  /*4590*/  FFMA.FTZ R21, R21, UR9, -R138 ;  /* 0x0000000915157c23 */ /* 0x000fe2000801088a */
[----:B------:R-:W-:Y:S02]  /*45a0*/  @!P0 FSEL R22, R22, -INF , !P1 ;  /* 0xff80000016168808 */ /* 0x000fe40004800000 */
[----:B------:R-:W-:Y:S01]  /*45b0*/  @!P0 ISETP.GE.AND P1, PT, R8, R146, PT ;  /* 0x000000920800820c */ /* 0x000fe20003f26270 */
[----:B------:R-:W-:Y:S04]  /*45c0*/  FFMA.FTZ R30, R30, UR9, -R2 ;  /* 0x000000091e1e7c23 */ /* 0x000fe80008010802 */
[----:B------:R-:W-:Y:S01]  /*45d0*/  MUFU.EX2 R173, R18 ;  /* 0x0000001200ad7308 */ /* 0x000fe20000000800 */
[----:B------:R-:W-:Y:S01]  /*45e0*/  @!P0 FSEL R23, R23, -INF , !P1 ;  /* 0xff80000017178808 */ /* 0x000fe20004800000 */
[--C-:B------:R-:W-:Y:S01]  /*45f0*/  FFMA.FTZ R22, R22, UR9, -R137.reuse ;  /* 0x0000000916167c23 */ /* 0x100fe20008010889 */
[-C--:B------:R-:W-:Y:S03]  /*4600*/  @!P0 ISETP.GE.AND P1, PT, R9, R145.reuse, PT ;  /* 0x000000910900820c */ /* 0x080fe60003f26270 */
[--C-:B------:R-:W-:Y:S01]  /*4610*/  FFMA.FTZ R23, R23, UR9, -R137.reuse ;  /* 0x0000000917177c23 */ /* 0x100fe20008010889 */
[----:B------:R-:W-:Y:S03]  /*4620*/  @!P0 FSEL R24, R24, -INF , !P1 ;  /* 0xff80000018188808 */ /* 0x000fe60004800000 */
[----:B------:R-:W1:Y:S01]  /*4630*/  MUFU.EX2 R172, R19 ;  /* 0x0000001300ac7308 */ /* 0x000e620000000800 */
[-C--:B------:R-:W-:Y:S01]  /*4640*/  @!P0 ISETP.GE.AND P1, PT, R8, R145.reuse, PT ;  /* 0x000000910800820c */ /* 0x080fe20003f26270 */
[--C-:B------:R-:W-:Y:S03]  /*4650*/  FFMA.FTZ R24, R24, UR9, -R136.reuse ;  /* 0x0000000918187c23 */ /* 0x100fe60008010888 */
        /* <DEDUP_REMOVED lines=9> */
[----:B------:R-:W-:Y:S02]  /*46f0*/  @!P0 ISETP.GE.AND P1, PT, R4, R145, PT ;  /* 0x000000910400820c */ /* 0x000fe40003f26270 */
[----:B-1----:R-:W-:Y:S01]  /*4700*/  F2FP.BF16.F32.PACK_AB R6, R172, R173 ;  /* 0x000000adac06723e */ /* 0x002fe200000010ff */
[----:B------:R-:W-:Y:S01]  /*4710*/  FFMA.FTZ R27, R27, UR9, -R2 ;  /* 0x000000091b1b7c23 */ /* 0x000fe20008010802 */
[----:B------:R-:W-:Y:S02]  /*4720*/  @!P0 FSEL R28, R28, -INF , !P1 ;  /* 0xff8000001c1c8808 */ /* 0x000fe40004800000 */
[----:B------:R-:W-:Y:S03]  /*4730*/  @!P0 ISETP.GE.AND P1, PT, R0, R145, PT ;  /* 0x000000910000820c */ /* 0x000fe60003f26270 */
[----:B------:R-:W-:Y:S01]  /*4740*/  MUFU.EX2 R171, R22 ;  /* 0x0000001600ab7308 */ /* 0x000fe20000000800 */
[--C-:B------:R-:W-:Y:S01]  /*4750*/  FFMA.FTZ R28, R28, UR9, -R136.reuse ;  /* 0x000000091c1c7c23 */ /* 0x100fe20008010888 */
[----:B------:R-:W-:Y:S02]  /*4760*/  @!P0 FSEL R29, R29, -INF , !P1 ;  /* 0xff8000001d1d8808 */ /* 0x000fe40004800000 */
[-C--:B------:R-:W-:Y:S06]  /*4770*/  @!P0 ISETP.GE.AND P1, PT, R4, R147.reuse, PT ;  /* 0x000000930400820c */ /* 0x080fec0003f26270 */
[----:B------:R-:W-:Y:S01]  /*4780*/  MUFU.EX2 R169, R23 ;  /* 0x0000001700a97308 */ /* 0x000fe20000000800 */
[----:B------:R-:W-:Y:S01]  /*4790*/  @!P0 FSEL R32, R32, -INF , !P1 ;  /* 0xff80000020208808 */ /* 0x000fe20004800000 */
[----:B------:R-:W-:Y:S01]  /*47a0*/  FFMA.FTZ R136, R29, UR9, -R136 ;  /* 0x000000091d887c23 */ /* 0x000fe20008010888 */
[----:B------:R-:W-:Y:S03]  /*47b0*/  @!P0 ISETP.GE.AND P1, PT, R0, R147, PT ;  /* 0x000000930000820c */ /* 0x000fe60003f26270 */
[--C-:B------:R-:W-:Y:S01]  /*47c0*/  FFMA.FTZ R32, R32, UR9, -R138.reuse ;  /* 0x0000000920207c23 */ /* 0x100fe2000801088a */
[----:B------:R-:W-:Y:S03]  /*47d0*/  @!P0 FSEL R33, R33, -INF , !P1 ;  /* 0xff80000021218808 */ /* 0x000fe60004800000 */
        /* <DEDUP_REMOVED lines=14> */
[----:B------:R-:W4:Y:S01]  /*48c0*/  MUFU.EX2 R147, R138 ;  /* 0x0000008a00937308 */ /* 0x000f220000000800 */
        /* <DEDUP_REMOVED lines=8> */
[----:B----4-:R-:W-:Y:S02]  /*4950*/  F2FP.BF16.F32.PACK_AB R2, R147, R162 ;  /* 0x000000a29302723e */ /* 0x010fe400000010ff */
[----:B------:R-:W-:Y:S02]  /*4960*/  F2FP.BF16.F32.PACK_AB R0, R167, R168 ;  /* 0x000000a8a700723e */ /* 0x000fe400000010ff */
[----:B------:R-:W-:Y:S03]  /*4970*/  F2FP.BF16.F32.PACK_AB R6, R158, R159 ;  /* 0x0000009f9e06723e */ /* 0x000fe600000010ff */
[----:B------:R1:W-:Y:S02]  /*4980*/  STS [R236+0x13000], R0 ;  /* 0x01300000ec007388 */ /* 0x0003e40000000800 */
[----:B------:R-:W4:Y:S02]  /*4990*/  MUFU.EX2 R150, R25 ;  /* 0x0000001900967308 */ /* 0x000f240000000800 */
[----:B------:R4:W-:Y:S04]  /*49a0*/  STS [R238+0x14000], R5 ;  /* 0x01400005ee007388 */ /* 0x0009e80000000800 */
[----:B------:R4:W-:Y:S04]  /*49b0*/  STS [R238+0x14400], R4 ;  /* 0x01440004ee007388 */ /* 0x0009e80000000800 */
[----:B------:R-:W-:Y:S01]  /*49c0*/  MUFU.EX2 R153, R26 ;  /* 0x0000001a00997308 */ /* 0x000fe20000000800 */
[----:B------:R4:W-:Y:S09]  /*49d0*/  STS [R236+0x14400], R6 ;  /* 0x01440006ec007388 */ /* 0x0009f20000000800 */
[----:B------:R-:W4:Y:S01]  /*49e0*/  MUFU.EX2 R152, R27 ;  /* 0x0000001b00987308 */ /* 0x000f220000000800 */
[----:B-1----:R-:W-:Y:S09]  /*49f0*/  F2FP.BF16.F32.PACK_AB R0, R154, R155 ;  /* 0x0000009b9a00723e */ /* 0x002ff200000010ff */
[----:B------:R-:W-:Y:S01]  /*4a00*/  MUFU.EX2 R149, R28 ;  /* 0x0000001c00957308 */ /* 0x000fe20000000800 */
[----:B----4-:R-:W-:Y:S01]  /*4a10*/  F2FP.BF16.F32.PACK_AB R5, R165, R166 ;  /* 0x000000a6a505723e */ /* 0x010fe200000010ff */
[----:B------:R1:W-:Y:S01]  /*4a20*/  STS [R236+0x14000], R0 ;  /* 0x01400000ec007388 */ /* 0x0003e20000000800 */
[----:B------:R-:W-:Y:S03]  /*4a30*/  F2FP.BF16.F32.PACK_AB R4, R169, R171 ;  /* 0x000000aba904723e */ /* 0x000fe600000010ff */
[----:B------:R4:W-:Y:S04]  /*4a40*/  STS [R237+0x13000], R5 ;  /* 0x01300005ed007388 */ /* 0x0009e80000000800 */
[----:B------:R-:W4:Y:S01]  /*4a50*/  MUFU.EX2 R148, R136 ;  /* 0x0000008800947308 */ /* 0x000f220000000800 */
[----:B------:R-:W-:Y:S01]  /*4a60*/  F2FP.BF16.F32.PACK_AB R6, R150, R151 ;  /* 0x000000979606723e */ /* 0x000fe200000010ff */
[----:B------:R4:W-:Y:S04]  /*4a70*/  STS [R237+0x13400], R4 ;  /* 0x01340004ed007388 */ /* 0x0009e80000000800 */
[----:B------:R4:W-:Y:S04]  /*4a80*/  STS [R235+0x13000], R2 ;  /* 0x01300002eb007388 */ /* 0x0009e80000000800 */
[----:B------:R-:W4:Y:S01]  /*4a90*/  MUFU.EX2 R146, R30 ;  /* 0x0000001e00927308 */ /* 0x000f220000000800 */
[----:B-1----:R-:W-:Y:S02]  /*4aa0*/  F2FP.BF16.F32.PACK_AB R0, R163, R164 ;  /* 0x000000a4a300723e */ /* 0x002fe400000010ff */
[----:B----4-:R-:W-:Y:S03]  /*4ab0*/  F2FP.BF16.F32.PACK_AB R5, R152, R153 ;  /* 0x000000999805723e */ /* 0x010fe600000010ff */
        /* <DEDUP_REMOVED lines=9> */
[----:B------:R-:W2:Y:S01]  /*4b50*/  LDSM.16.M88.4 R28, [R0+0x6800] ;  /* 0x00680000001c783b */ /* 0x000ea20000000200 */
[----:B----4-:R-:W-:Y:S07]  /*4b60*/  IMAD.IADD R2, R0, 0x1, R232 ;  /* 0x0000000100027824 */ /* 0x010fee00078e02e8 */
[----:B------:R-:W4:Y:S08]  /*4b70*/  LDSM.16.M88.4 R132, [R2+0x6000] ;  /* 0x006000000284783b */ /* 0x000f300000000200 */
[----:B------:R-:W4:Y:S01]  /*4b80*/  LDSM.16.M88.4 R136, [R2+0x6800] ;  /* 0x006800000288783b */ /* 0x000f220000000200 */
[-C--:B-1----:R-:W-:Y:S06]  /*4b90*/  HMMA.16816.F32.BF16 R4, R32, R176.reuse, RZ ;  /* 0x000000b02004723c */ /* 0x082fec00000418ff */
[C---:B--2---:R-:W-:Y:S06]  /*4ba0*/  HMMA.16816.F32.BF16 R8, R28.reuse, R176, RZ ;  /* 0x000000b01c08723c */ /* 0x044fec00000418ff */
[-C--:B------:R-:W-:Y:S06]  /*4bb0*/  HMMA.16816.F32.BF16 R12, R28, R178.reuse, RZ ;  /* 0x000000b21c0c723c */ /* 0x080fec00000418ff */
[C---:B------:R-:W-:Y:S06]  /*4bc0*/  HMMA.16816.F32.BF16 R16, R32.reuse, R178, RZ ;  /* 0x000000b22010723c */ /* 0x040fec00000418ff */
[-C--:B------:R-:W-:Y:S06]  /*4bd0*/  HMMA.16816.F32.BF16 R20, R32, R180.reuse, RZ ;  /* 0x000000b42014723c */ /* 0x080fec00000418ff */
[C---:B------:R-:W-:Y:S02]  /*4be0*/  HMMA.16816.F32.BF16 R24, R28.reuse, R180, RZ ;  /* 0x000000b41c18723c */ /* 0x040fe400000418ff */
[----:B------:R-:W-:Y:S04]  /*4bf0*/  IADD3 R144, P0, R141, UR14, RZ ;  /* 0x0000000e8d907c10 */ /* 0x000fe8000ff1e0ff */
[-C--:B------:R-:W-:Y:S06]  /*4c00*/  HMMA.16816.F32.BF16 R28, R28, R182.reuse, RZ ;  /* 0x000000b61c1c723c */ /* 0x080fec00000418ff */
[----:B------:R-:W-:Y:S02]  /*4c10*/  HMMA.16816.F32.BF16 R32, R32, R182, RZ ;  /* 0x000000b62020723c */ /* 0x000fe400000418ff */
[----:B---3--:R-:W-:Y:S04]  /*4c20*/  IADD3.X R145, R142, UR13, RZ, P0, !PT ;  /* 0x0000000d8e917c10 */ /* 0x008fe800087fe4ff */
[-C--:B----4-:R-:W-:Y:S01]  /*4c30*/  HMMA.16816.F32.BF16 R4, R132, R184.reuse, R4 ;  /* 0x000000b88404723c */ /* 0x090fe20000041804 */
[----:B------:R-:W2:Y:S04]  /*4c40*/  LDG.E R142, desc[UR6][R144.64] ;  /* 0x00000006908e7981 */ /* 0x000ea8000c1e1900 */
[----:B------:R-:W3:Y:S01]  /*4c50*/  LDG.E R141, desc[UR6][R144.64+0x20] ;  /* 0x00002006908d7981 */ /* 0x000ee2000c1e1900 */
[C---:B------:R-:W-:Y:S03]  /*4c60*/  HMMA.16816.F32.BF16 R8, R136.reuse, R184, R8 ;  /* 0x000000b88808723c */ /* 0x040fe60000041808 */
[----:B------:R-:W5:Y:S03]  /*4c70*/  LDG.E R140, desc[UR6][R144.64+0x80] ;  /* 0x00008006908c7981 */ /* 0x000f66000c1e1900 */
        /* <DEDUP_REMOVED lines=65> */
[----:B------:R-:W-:Y:S02]  /*5090*/  FADD.FTZ R17, -R141, R23 ;  /* 0x000000178d117221 */ /* 0x000fe40000010100 */
        /* <DEDUP_REMOVED lines=20> */
[----:B------:R-:W-:Y:S01]  /*51e0*/  ULOP3.LUT UR10, UR5, 0x1, URZ, 0xc0, !UPT ;  /* 0x00000001050a7892 */ /* 0x000fe2000f8ec03f */
[----:B------:R-:W-:Y:S03]  /*51f0*/  UMOV UR41, 0xffffd000 ;  /* 0xffffd00000297882 */ /* 0x000fe60000000000 */
        /* <DEDUP_REMOVED lines=16> */
.L_x_69:
[----:B------:R2:W-:Y:S01]  /*5300*/  STS [R238+0xf000], R2 ;  /* 0x00f00002ee007388 */ /* 0x0005e20000000800 */
[C---:B-----5:R-:W-:Y:S01]  /*5310*/  FADD.FTZ R8, -R140.reuse, R8 ;  /* 0x000000088c087221 */ /* 0x060fe20000010100 */
[----:B------:R-:W-:Y:S01]  /*5320*/  FADD.FTZ R9, -R140, R9 ;  /* 0x000000098c097221 */ /* 0x000fe20000010100 */
[C---:B------:R-:W-:Y:S01]  /*5330*/  FADD.FTZ R11, -R0.reuse, R11 ;  /* 0x0000000b000b7221 */ /* 0x040fe20000010100 */
[----:B------:R3:W-:Y:S01]  /*5340*/  STS [R238+0xf400], R4 ;  /* 0x00f40004ee007388 */ /* 0x0007e20000000800 */
[----:B------:R-:W-:Y:S01]  /*5350*/  FADD.FTZ R10, -R0, R10 ;  /* 0x0000000a000a7221 */ /* 0x000fe20000010100 */
[----:B------:R-:W-:Y:S01]  /*5360*/  FMUL.FTZ R9, R156, R9 ;  /* 0x000000099c097220 */ /* 0x000fe20000410000 */
[C---:B------:R-:W-:Y:S01]  /*5370*/  FADD.FTZ R13, -R140.reuse, R13 ;  /* 0x0000000d8c0d7221 */ /* 0x040fe20000010100 */
        /* <DEDUP_REMOVED lines=31> */
[----:B------:R-:W-:Y:S02]  /*5570*/  F2FP.BF16.F32.PACK_AB R6, R6, R24 ;  /* 0x000000180606723e */ /* 0x000fe400000010ff */
[----:B------:R-:W-:Y:S02]  /*5580*/  F2FP.BF16.F32.PACK_AB R0, R0, R26 ;  /* 0x0000001a0000723e */ /* 0x000fe400000010ff */
[----:B------:R-:W-:Y:S02]  /*5590*/  F2FP.BF16.F32.PACK_AB R8, R8, R28 ;  /* 0x0000001c0808723e */ /* 0x000fe400000010ff */
[----:B------:R-:W-:Y:S02]  /*55a0*/  F2FP.BF16.F32.PACK_AB R5, R5, R30 ;  /* 0x0000001e0505723e */ /* 0x000fe400000010ff */
[----:B------:R-:W-:Y:S02]  /*55b0*/  MOV R161, R245 ;  /* 0x000000f500a17202 */ /* 0x000fe40000000f00 */
[----:B--2---:R-:W-:Y:S01]  /*55c0*/  F2FP.BF16.F32.PACK_AB R2, R9, R4 ;  /* 0x000000040902723e */ /* 0x004fe200000010ff */
[----:B------:R-:W-:Y:S01]  /*55d0*/  FMUL.FTZ R4, R160, R11 ;  /* 0x0000000ba0047220 */ /* 0x000fe20000410000 */
[----:B------:R-:W-:Y:S03]  /*55e0*/  MOV R160, R246 ;  /* 0x000000f600a07202 */ /* 0x000fe60000000f00 */
[----:B------:R2:W-:Y:S01]  /*55f0*/  STS [R238+0x10000], R2 ;  /* 0x01000002ee007388 */ /* 0x0005e20000000800 */
[----:B------:R-:W-:Y:S05]  /*5600*/  F2FP.BF16.F32.PACK_AB R4, R4, R10 ;  /* 0x0000000a0404723e */ /* 0x000fea00000010ff */
[----:B------:R-:W-:Y:S04]  /*5610*/  STS [R238+0x10400], R4 ;  /* 0x01040004ee007388 */ /* 0x000fe80000000800 */
[----:B------:R-:W-:Y:S01]  /*5620*/  STS [R236+0x10000], R7 ;  /* 0x01000007ec007388 */ /* 0x000fe20000000800 */
[----:B--2---:R-:W-:Y:S05]  /*5630*/  F2FP.BF16.F32.PACK_AB R2, R15, R14 ;  /* 0x0000000e0f02723e */ /* 0x004fea00000010ff */
[----:B------:R-:W-:Y:S04]  /*5640*/  STS [R236+0x10400], R2 ;  /* 0x01040002ec007388 */ /* 0x000fe80000000800 */
[----:B------:R-:W-:Y:S04]  /*5650*/  STS [R237+0xf000], R20 ;  /* 0x00f00014ed007388 */ /* 0x000fe80000000800 */
[----:B------:R-:W-:Y:S04]  /*5660*/  STS [R237+0xf400], R17 ;  /* 0x00f40011ed007388 */ /* 0x000fe80000000800 */
[----:B------:R-:W-:Y:S04]  /*5670*/  STS [R235+0xf000], R18 ;  /* 0x00f00012eb007388 */ /* 0x000fe80000000800 */
[----:B------:R-:W-:Y:S04]  /*5680*/  STS [R235+0xf400], R16 ;  /* 0x00f40010eb007388 */ /* 0x000fe80000000800 */
[----:B------:R-:W-:Y:S04]  /*5690*/  STS [R237+0x10000], R6 ;  /* 0x01000006ed007388 */ /* 0x000fe80000000800 */
[----:B------:R2:W-:Y:S04]  /*56a0*/  STS [R237+0x10400], R0 ;  /* 0x01040000ed007388 */ /* 0x0005e80000000800 */
[----:B------:R-:W-:Y:S04]  /*56b0*/  STS [R235+0x10000], R8 ;  /* 0x01000008eb007388 */ /* 0x000fe80000000800 */
[----:B------:R-:W-:Y:S01]  /*56c0*/  STS [R235+0x10400], R5 ;  /* 0x01040005eb007388 */ /* 0x000fe20000000800 */
[----:B------:R-:W-:Y:S01]  /*56d0*/  BAR.SYNC.DEFER_BLOCKING 0x0 ;  /* 0x0000000000007b1d */ /* 0x000fe20000010000 */
[----:B--2---:R-:W-:Y:S05]  /*56e0*/  LEA R0, R233, UR4, 0x1 ;  /* 0x00000004e9007c11 */ /* 0x004fea000f8e08ff */
        /* <DEDUP_REMOVED lines=72> */
[----:B------:R-:W1:Y:S02]  /*5b70*/  LDC R2, c[0x0][0x420] ;  /* 0x00010800ff027b82 */ /* 0x000e640000000800 */
[----:B-1----:R-:W-:Y:S05]  /*5b80*/  IMAD.U32 R2, R2, -0x40, RZ ;  /* 0xffffffc002027824 */ /* 0x002fea00078e00ff */
[C---:B------:R-:W-:Y:S04]  /*5b90*/  LEA R4, P0, R2.reuse, R240, 0x1 ;  /* 0x000000f002047211 */ /* 0x040fe800078008ff */
[----:B------:R-:W-:Y:S02]  /*5ba0*/  LEA.HI.X.SX32 R2, R2, R241, 0x1, P0 ;  /* 0x000000f102027211 */ /* 0x000fe400000f0eff */
[----:B------:R-:W-:Y:S03]  /*5bb0*/  MOV R240, R4 ;  /* 0x0000000400f07202 */ /* 0x000fe60000000f00 */
        /* <DEDUP_REMOVED lines=8> */
.L_x_70:
[----:B------:R-:W-:Y:S01]  /*5c40*/  LDSM.16.M88.4 R24, [R228] ;  /* 0x00000000e418783b */ /* 0x000fe20000000200 */
[C---:B------:R-:W-:Y:S01]  /*5c50*/  LEA R246, P0, R252.reuse, R160, 0x2 ;  /* 0x000000a0fcf67211 */ /* 0x040fe200078010ff */
[----:B------:R-:W-:Y:S02]  /*5c60*/  ULOP3.LUT UR10, UR5, 0x1, URZ, 0xc0, !UPT ;  /* 0x00000001050a7892 */ /* 0x000fe4000f8ec03f */
[----:B------:R-:W2:Y:S01]  /*5c70*/  LDSM.16.MT88.4 R8, [R0+0x9000] ;  /* 0x009000000008783b */ /* 0x000ea20000004200 */
[----:B------:R-:W-:Y:S01]  /*5c80*/  LEA.HI.X.SX32 R245, R252, R161, 0x2, P0 ;  /* 0x000000a1fcf57211 */ /* 0x000fe200000f16ff */
[----:B------:R-:W-:Y:S02]  /*5c90*/  UISETP.NE.U32.AND UP0, UPT, UR10, 0x1, UPT ;  /* 0x000000010a00788c */ /* 0x000fe4000bf05070 */
[----:B------:R-:W3:Y:S01]  /*5ca0*/  LDSM.16.MT88.4 R16, [R0+0xb000] ;  /* 0x00b000000010783b */ /* 0x000ee20000004200 */
[----:B------:R-:W-:Y:S02]  /*5cb0*/  UISETP.GT.AND UP2, UPT, UR5, UR17, UPT ;  /* 0x000000110500728c */ /* 0x000fe4000bf44270 */
[----:B------:R-:W-:Y:S01]  /*5cc0*/  UIADD3 UR5, UR5, -0x1, URZ ;  /* 0xffffffff05057890 */ /* 0x000fe2000fffe03f */
[----:B------:R-:W4:Y:S04]  /*5cd0*/  LDL R2, [R1+0x14] ;  /* 0x0000140001027983 */ /* 0x000f280000100800 */
[----:B------:R-:W4:Y:S04]  /*5ce0*/  LDL R162, [R1+0x18] ;  /* 0x0000180001a27983 */ /* 0x000f280000100800 */
[----:B------:R-:W1:Y:S04]  /*5cf0*/  LDSM.16.MT88.4 R28, [R0+0xd000] ;  /* 0x00d00000001c783b */ /* 0x000e680000004200 */
[----:B------:R-:W-:Y:S04]  /*5d00*/  LDSM.16.M88.4 R32, [R229] ;  /* 0x00000000e520783b */ /* 0x000fe80000000200 */
[----:B------:R-:W1:Y:S04]  /*5d10*/  LDSM.16.MT88.4 R132, [R0+0x9400] ;  /* 0x009400000084783b */ /* 0x000e680000004200 */
[----:B------:R-:W1:Y:S04]  /*5d20*/  LDSM.16.MT88.4 R136, [R0+0xb400] ;  /* 0x00b400000088783b */ /* 0x000e680000004200 */
[----:B------:R-:W1:Y:S04]  /*5d30*/  LDSM.16.MT88.4 R140, [R0+0xd400] ;  /* 0x00d40000008c783b */ /* 0x000e680000004200 */
[----:B------:R-:W-:Y:S01]  /*5d40*/  LDSM.16.M88.4 R144, [R231] ;  /* 0x00000000e790783b */ /* 0x000fe20000000200 */
[C---:B--2---:R-:W-:Y:S03]  /*5d50*/  HMMA.16816.F32.BF16 R4, R24.reuse, R8, RZ ;  /* 0x000000081804723c */ /* 0x044fe600000418ff */
[----:B------:R-:W2:Y:S04]  /*5d60*/  LDSM.16.MT88.4 R148, [R0+0x9800] ;  /* 0x009800000094783b */ /* 0x000ea80000004200 */
[----:B------:R-:W2:Y:S01]  /*5d70*/  LDSM.16.MT88.4 R152, [R0+0xb800] ;  /* 0x00b800000098783b */ /* 0x000ea20000004200 */
[C---:B------:R-:W-:Y:S03]  /*5d80*/  HMMA.16816.F32.BF16 R8, R24.reuse, R10, RZ ;  /* 0x0000000a1808723c */ /* 0x040fe600000418ff */
[----:B------:R-:W-:Y:S03]  /*5d90*/  LDSM.16.MT88.4 R156, [R0+0xbc00] ;  /* 0x00bc0000009c783b */ /* 0x000fe60000004200 */
[C---:B---3--:R-:W-:Y:S06]  /*5da0*/  HMMA.16816.F32.BF16 R12, R24.reuse, R16, RZ ;  /* 0x00000010180c723c */ /* 0x048fec00000418ff */
[C---:B------:R-:W-:Y:S06]  /*5db0*/  HMMA.16816.F32.BF16 R16, R24.reuse, R18, RZ ;  /* 0x000000121810723c */ /* 0x040fec00000418ff */
[C---:B-1----:R-:W-:Y:S06]  /*5dc0*/  HMMA.16816.F32.BF16 R20, R24.reuse, R28, RZ ;  /* 0x0000001c1814723c */ /* 0x042fec00000418ff */
[----:B------:R-:W-:Y:S01]  /*5dd0*/  HMMA.16816.F32.BF16 R24, R24, R30, RZ ;  /* 0x0000001e1818723c */ /* 0x000fe200000418ff */
[----:B------:R-:W1:Y:S05]  /*5de0*/  LDSM.16.MT88.4 R28, [R0+0xd800] ;  /* 0x00d80000001c783b */ /* 0x000e6a0000004200 */
[C---:B------:R-:W-:Y:S06]  /*5df0*/  HMMA.16816.F32.BF16 R4, R32.reuse, R132, R4 ;  /* 0x000000842004723c */ /* 0x040fec0000041804 */
[C---:B------:R-:W-:Y:S01]  /*5e00*/  HMMA.16816.F32.BF16 R8, R32.reuse, R134, R8 ;  /* 0x000000862008723c */ /* 0x040fe20000041808 */
[----:B------:R-:W-:Y:S05]  /*5e10*/  LDSM.16.M88.4 R132, [R230] ;  /* 0x00000000e684783b */ /* 0x000fea0000000200 */
[C---:B------:R-:W-:Y:S06]  /*5e20*/  HMMA.16816.F32.BF16 R12, R32.reuse, R136, R12 ;  /* 0x00000088200c723c */ /* 0x040fec000004180c */
[C---:B------:R-:W-:Y:S01]  /*5e30*/  HMMA.16816.F32.BF16 R16, R32.reuse, R138, R16 ;  /* 0x0000008a2010723c */ /* 0x040fe20000041810 */
[----:B------:R-:W3:Y:S05]  /*5e40*/  LDSM.16.MT88.4 R136, [R0+0x9c00] ;  /* 0x009c00000088783b */ /* 0x000eea0000004200 */
[C---:B------:R-:W-:Y:S06]  /*5e50*/  HMMA.16816.F32.BF16 R20, R32.reuse, R140, R20 ;  /* 0x0000008c2014723c */ /* 0x040fec0000041814 */
[----:B------:R-:W-:Y:S01]  /*5e60*/  HMMA.16816.F32.BF16 R24, R32, R142, R24 ;  /* 0x0000008e2018723c */ /* 0x000fe20000041818 */
[----:B------:R-:W3:Y:S04]  /*5e70*/  LDSM.16.MT88.4 R32, [R0+0xdc00] ;  /* 0x00dc00000020783b */ /* 0x000ee80000004200 */
[----:B------:R-:W-:Y:S01]  /*5e80*/  LDSM.16.M88.4 R140, [R228+0x2000] ;  /* 0x00200000e48c783b */ /* 0x000fe20000000200 */
[C---:B--2---:R-:W-:Y:S06]  /*5e90*/  HMMA.16816.F32.BF16 R4, R144.reuse, R148, R4 ;  /* 0x000000949004723c */ /* 0x044fec0000041804 */
[C---:B------:R-:W-:Y:S01]  /*5ea0*/  HMMA.16816.F32.BF16 R8, R144.reuse, R150, R8 ;  /* 0x000000969008723c */ /* 0x040fe20000041808 */
[----:B------:R-:W2:Y:S05]  /*5eb0*/  LDSM.16.MT88.4 R148, [R0+0xa000] ;  /* 0x00a000000094783b */ /* 0x000eaa0000004200 */
[C---:B------:R-:W-:Y:S06]  /*5ec0*/  HMMA.16816.F32.BF16 R12, R144.reuse, R152, R12 ;  /* 0x00000098900c723c */ /* 0x040fec000004180c */
[C---:B------:R-:W-:Y:S01]  /*5ed0*/  HMMA.16816.F32.BF16 R16, R144.reuse, R154, R16 ;  /* 0x0000009a9010723c */ /* 0x040fe20000041810 */
[----:B------:R-:W2:Y:S05]  /*5ee0*/  LDSM.16.MT88.4 R152, [R0+0xc000] ;  /* 0x00c000000098783b */ /* 0x000eaa0000004200 */
[C---:B-1----:R-:W-:Y:S06]  /*5ef0*/  HMMA.16816.F32.BF16 R20, R144.reuse, R28, R20 ;  /* 0x0000001c9014723c */ /* 0x042fec0000041814 */
[----:B------:R-:W-:Y:S01]  /*5f00*/  HMMA.16816.F32.BF16 R24, R144, R30, R24 ;  /* 0x0000001e9018723c */ /* 0x000fe20000041818 */
[----:B------:R-:W1:Y:S04]  /*5f10*/  LDSM.16.MT88.4 R28, [R0+0xe000] ;  /* 0x00e00000001c783b */ /* 0x000e680000004200 */
[----:B------:R-:W-:Y:S01]  /*5f20*/  LDSM.16.MT88.4 R144, [R0+0xa400] ;  /* 0x00a400000090783b */ /* 0x000fe20000004200 */
[C---:B---3--:R-:W-:Y:S06]  /*5f30*/  HMMA.16816.F32.BF16 R4, R132.reuse, R136, R4 ;  /* 0x000000888404723c */ /* 0x048fec0000041804 */
[C---:B------:R-:W-:Y:S01]  /*5f40*/  HMMA.16816.F32.BF16 R8, R132.reuse, R138, R8 ;  /* 0x0000008a8408723c */ /* 0x040fe20000041808 */
[----:B------:R-:W3:Y:S05]  /*5f50*/  LDSM.16.M88.4 R136, [R229+0x2000] ;  /* 0x00200000e588783b */ /* 0x000eea0000000200 */
        /* <DEDUP_REMOVED lines=16> */
[----:B------:R-:W-:Y:S01]  /*6060*/  LDSM.16.M88.4 R140, [R230+0x2000] ;  /* 0x00200000e68c783b */ /* 0x000fe20000000200 */
[C---:B---3--:R-:W-:Y:S06]  /*6070*/  HMMA.16816.F32.BF16 R4, R136.reuse, R144, R4 ;  /* 0x000000908804723c */ /* 0x048fec0000041804 */
[C---:B------:R-:W-:Y:S01]  /*6080*/  HMMA.16816.F32.BF16 R8, R136.reuse, R146, R8 ;  /* 0x000000928808723c */ /* 0x040fe20000041808 */
[----:B------:R-:W3:Y:S05]  /*6090*/  LDSM.16.MT88.4 R144, [R0+0xac00] ;  /* 0x00ac00000090783b */ /* 0x000eea0000004200 */
[C---:B------:R-:W-:Y:S06]  /*60a0*/  HMMA.16816.F32.BF16 R12, R136.reuse, R156, R12 ;  /* 0x0000009c880c723c */ /* 0x040fec000004180c */
[C---:B------:R-:W-:Y:S01]  /*60b0*/  HMMA.16816.F32.BF16 R16, R136.reuse, R158, R16 ;  /* 0x0000009e8810723c */ /* 0x040fe20000041810 */
[----:B------:R-:W3:Y:S05]  /*60c0*/  LDSM.16.MT88.4 R156, [R0+0xcc00] ;  /* 0x00cc0000009c783b */ /* 0x000eea0000004200 */
[C---:B------:R-:W-:Y:S06]  /*60d0*/  HMMA.16816.F32.BF16 R20, R136.reuse, R32, R20 ;  /* 0x000000208814723c */ /* 0x040fec0000041814 */
[----:B------:R-:W-:Y:S01]  /*60e0*/  HMMA.16816.F32.BF16 R24, R136, R34, R24 ;  /* 0x000000228818723c */ /* 0x000fe20000041818 */
[----:B------:R1:W4:Y:S04]  /*60f0*/  LDSM.16.MT88.4 R32, [R0+0xec00] ;  /* 0x00ec00000020783b */ /* 0x0003280000004200 */
[----:B------:R-:W-:Y:S01]  /*6100*/  LDSM.16.MT88.4 R136, [R224+0x2400] ;  /* 0x00240000e088783b */ /* 0x000fe20000004200 */
[C---:B--2---:R-:W-:Y:S06]  /*6110*/  HMMA.16816.F32.BF16 R4, R132.reuse, R148, R4 ;  /* 0x000000948404723c */ /* 0x044fec0000041804 */
[C---:B------:R-:W-:Y:S06]  /*6120*/  HMMA.16816.F32.BF16 R8, R132.reuse, R150, R8 ;  /* 0x000000968408723c */ /* 0x040fec0000041808 */
[C---:B------:R-:W-:Y:S06]  /*6130*/  HMMA.16816.F32.BF16 R12, R132.reuse, R152, R12 ;  /* 0x00000098840c723c */ /* 0x040fec000004180c */
[C---:B------:R-:W-:Y:S01]  /*6140*/  HMMA.16816.F32.BF16 R16, R132.reuse, R154, R16 ;  /* 0x0000009a8410723c */ /* 0x040fe20000041810 */
[----:B-1----:R-:W-:Y:S05]  /*6150*/  IMAD.U32 R0, RZ, RZ, UR15 ;  /* 0x0000000fff007e24 */ /* 0x002fea000f8e00ff */
[C---:B------:R-:W-:Y:S06]  /*6160*/  HMMA.16816.F32.BF16 R20, R132.reuse, R28, R20 ;  /* 0x0000001c8414723c */ /* 0x040fec0000041814 */
[----:B------:R-:W-:Y:S05]  /*6170*/  HMMA.16816.F32.BF16 R24, R132, R30, R24 ;  /* 0x0000001e8418723c */ /* 0x000fea0000041818 */
[----:B------:R-:W-:Y:S01]  /*6180*/  IMAD.MOV.U32 R28, RZ, RZ, R246 ;  /* 0x000000ffff1c7224 */ /* 0x000fe200078e00f6 */
[C---:B---3--:R-:W-:Y:S01]  /*6190*/  HMMA.16816.F32.BF16 R4, R140.reuse, R144, R4 ;  /* 0x000000908c04723c */ /* 0x048fe20000041804 */
[----:B------:R-:W-:Y:S04]  /*61a0*/  IMAD.U32 R132, RZ, RZ, UR16 ;  /* 0x00000010ff847e24 */ /* 0x000fe8000f8e00ff */
[----:B------:R-:W-:Y:S01]  /*61b0*/  IMAD.MOV.U32 R29, RZ, RZ, R245 ;  /* 0x000000ffff1d7224 */ /* 0x000fe200078e00f5 */
[C---:B------:R-:W-:Y:S01]  /*61c0*/  HMMA.16816.F32.BF16 R8, R140.reuse, R146, R8 ;  /* 0x000000928c08723c */ /* 0x040fe20000041808 */
[----:B------:R-:W-:Y:S05]  /*61d0*/  LDSM.16.MT88.4 R144, [R224+0x1c00] ;  /* 0x001c0000e090783b */ /* 0x000fea0000004200 */
[C---:B------:R-:W-:Y:S05]  /*61e0*/  HMMA.16816.F32.BF16 R12, R140.reuse, R156, R12 ;  /* 0x0000009c8c0c723c */ /* 0x040fea000004180c */
[----:B----4-:R-:W-:Y:S01]  /*61f0*/  @P1 IADD3 R30, P2, R2, UR12, RZ ;  /* 0x0000000c021e1c10 */ /* 0x010fe2000ff5e0ff */
[C---:B------:R-:W-:Y:S01]  /*6200*/  HMMA.16816.F32.BF16 R16, R140.reuse, R158, R16 ;  /* 0x0000009e8c10723c */ /* 0x040fe20000041810 */
[----:B------:R-:W-:Y:S01]  /*6210*/  IMAD.U32 R2, RZ, RZ, UR15 ;  /* 0x0000000fff027e24 */ /* 0x000fe2000f8e00ff */
[----:B------:R-:W-:Y:S03]  /*6220*/  @UP3 UIADD3 UR12, UP1, UR12, -0x100, URZ ;  /* 0xffffff000c0c3890 */ /* 0x000fe6000ff3e03f */
[----:B------:R-:W-:Y:S01]  /*6230*/  @P1 IADD3.X R31, R162, UR11, RZ, P2, !PT ;  /* 0x0000000ba21f1c10 */ /* 0x000fe200097fe4ff */
[C---:B------:R-:W-:Y:S01]  /*6240*/  HMMA.16816.F32.BF16 R20, R140.reuse, R32, R20 ;  /* 0x000000208c14723c */ /* 0x040fe20000041814 */
[----:B------:R-:W-:Y:S03]  /*6250*/  @UP3 UIADD3.X UR11, UR11, -0x1, URZ, UP1, !UPT ;  /* 0xffffffff0b0b3890 */ /* 0x000fe60008ffe43f */
[----:B------:R-:W5:Y:S02]  /*6260*/  @P1 LDG.E R250, desc[UR6][R30.64] ;  /* 0x000000061efa1981 */ /* 0x000f64000c1e1900 */
[----:B------:R-:W-:Y:S02]  /*6270*/  HMMA.16816.F32.BF16 R24, R140, R34, R24 ;  /* 0x000000228c18723c */ /* 0x000fe40000041818 */
[----:B------:R-:W5:Y:S03]  /*6280*/  @P1 LDG.E R251, desc[UR6][R30.64+0x20] ;  /* 0x000020061efb1981 */ /* 0x000f66000c1e1900 */
[-C--:B------:R-:W-:Y:S01]  /*6290*/  LEA R32, P0, R2, R28.reuse, 0x2 ;  /* 0x0000001c02207211 */ /* 0x080fe200078010ff */
[----:B------:R-:W5:Y:S01]  /*62a0*/  @P1 LDG.E R248, desc[UR6][R30.64+0x80] ;  /* 0x000080061ef81981 */ /* 0x000f62000c1e1900 */
[----:B------:R-:W-:Y:S03]  /*62b0*/  IMAD.U32 R34, RZ, RZ, UR34 ;  /* 0x00000022ff227e24 */ /* 0x000fe6000f8e00ff */
[----:B------:R1:W5:Y:S01]  /*62c0*/  @P1 LDG.E R249, desc[UR6][R30.64+0xa0] ;  /* 0x0000a0061ef91981 */ /* 0x000362000c1e1900 */
[-C--:B------:R-:W-:Y:S01]  /*62d0*/  LEA.HI.X.SX32 R33, R0, R29.reuse, 0x2, P0 ;  /* 0x0000001d00217211 */ /* 0x080fe200000f16ff */
[----:B------:R-:W-:Y:S01]  /*62e0*/  IMAD.U32 R0, RZ, RZ, UR16 ;  /* 0x00000010ff007e24 */ /* 0x000fe2000f8e00ff */
[-C--:B------:R-:W-:Y:S01]  /*62f0*/  LEA R132, P0, R132, R28.reuse, 0x2 ;  /* 0x0000001c84847211 */ /* 0x080fe200078010ff */
[----:B------:R2:W-:Y:S01]  /*6300*/  REDG.E.ADD.F32.FTZ.RN.STRONG.GPU desc[UR6][R28.64], R4 ;  /* 0x000000041c0079a6 */ /* 0x0005e2000c10f386 */
[-C--:B------:R-:W-:Y:S01]  /*6310*/  LEA R34, P2, R34, R28.reuse, 0x2 ;  /* 0x0000001c22227211 */ /* 0x080fe200078410ff */
[----:B------:R-:W-:Y:S01]  /*6320*/  IMAD.U32 R2, RZ, RZ, UR33 ;  /* 0x00000021ff027e24 */ /* 0x000fe2000f8e00ff */
[-C--:B------:R-:W-:Y:S01]  /*6330*/  LEA.HI.X.SX32 R133, R0, R29.reuse, 0x2, P0 ;  /* 0x0000001d00857211 */ /* 0x080fe200000f16ff */
[----:B------:R3:W-:Y:S01]  /*6340*/  REDG.E.ADD.F32.FTZ.RN.STRONG.GPU desc[UR6][R32.64], R5 ;  /* 0x00000005200079a6 */ /* 0x0007e2000c10f386 */
[----:B------:R-:W-:Y:S03]  /*6350*/  IMAD.U32 R0, RZ, RZ, UR32 ;  /* 0x00000020ff007e24 */ /* 0x000fe6000f8e00ff */
[----:B------:R4:W-:Y:S04]  /*6360*/  REDG.E.ADD.F32.FTZ.RN.STRONG.GPU desc[UR6][R132.64], R6 ;  /* 0x00000006840079a6 */ /* 0x0009e8000c10f386 */
[----:B------:R-:W-:Y:S04]  /*6370*/  LDSM.16.MT88.4 R132, [R3+0x11800] ;  /* 0x011800000384783b */ /* 0x000fe80000004200 */
[----:B------:R-:W-:Y:S01]  /*6380*/  LDSM.16.MT88.4 R140, [R224+0x1800] ;  /* 0x00180000e08c783b */ /* 0x000fe20000004200 */
[----:B-1----:R-:W-:Y:S05]  /*6390*/  IMAD.U32 R30, RZ, RZ, UR33 ;  /* 0x00000021ff1e7e24 */ /* 0x002fea000f8e00ff */
[-C--:B------:R-:W-:Y:S01]  /*63a0*/  LEA R30, P1, R30, R28.reuse, 0x2 ;  /* 0x0000001c1e1e7211 */ /* 0x080fe200078210ff */
[----:B--2---:R-:W-:Y:S03]  /*63b0*/  IMAD.U32 R4, RZ, RZ, UR32 ;  /* 0x00000020ff047e24 */ /* 0x004fe6000f8e00ff */
[-C--:B------:R-:W-:Y:S01]  /*63c0*/  LEA.HI.X.SX32 R31, R2, R29.reuse, 0x2, P1 ;  /* 0x0000001d021f7211 */ /* 0x080fe200008f16ff */
[----:B---3--:R-:W-:Y:S01]  /*63d0*/  IMAD.U32 R5, RZ, RZ, UR34 ;  /* 0x00000022ff057e24 */ /* 0x008fe2000f8e00ff */
[-C--:B------:R-:W-:Y:S01]  /*63e0*/  LEA R4, P0, R4, R28.reuse, 0x2 ;  /* 0x0000001c04047211 */ /* 0x080fe200078010ff */
[----:B------:R-:W-:Y:S02]  /*63f0*/  IMAD.U32 R2, RZ, RZ, UR31 ;  /* 0x0000001fff027e24 */ /* 0x000fe4000f8e00ff */
[----:B----4-:R-:W-:Y:S01]  /*6400*/  IMAD.U32 R6, RZ, RZ, UR27 ;  /* 0x0000001bff067e24 */ /* 0x010fe2000f8e00ff */
[-C--:B------:R-:W-:Y:S02]  /*6410*/  LEA.HI.X.SX32 R35, R5, R29.reuse, 0x2, P2 ;  /* 0x0000001d05237211 */ /* 0x080fe400010f16ff */
[-C--:B------:R-:W-:Y:S01]  /*6420*/  LEA.HI.X.SX32 R5, R0, R29.reuse, 0x2, P0 ;  /* 0x0000001d00057211 */ /* 0x080fe200000f16ff */
[----:B------:R-:W-:Y:S02]  /*6430*/  IMAD.U32 R0, RZ, RZ, UR31 ;  /* 0x0000001fff007e24 */ /* 0x000fe4000f8e00ff */
[----:B------:R1:W-:Y:S04]  /*6440*/  REDG.E.ADD.F32.FTZ.RN.STRONG.GPU desc[UR6][R34.64], R7 ;  /* 0x00000007220079a6 */ /* 0x0003e8000c10f386 */
[----:B------:R2:W-:Y:S04]  /*6450*/  REDG.E.ADD.F32.FTZ.RN.STRONG.GPU desc[UR6][R30.64], R8 ;  /* 0x000000081e0079a6 */ /* 0x0005e8000c10f386 */
[----:B------:R3:W-:Y:S01]  /*6460*/  REDG.E.ADD.F32.FTZ.RN.STRONG.GPU desc[UR6][R4.64], R9 ;  /* 0x00000009040079a6 */ /* 0x0007e2000c10f386 */
[----:B-1----:R-:W-:Y:S02]  /*6470*/  IMAD.U32 R7, RZ, RZ, UR27 ;  /* 0x0000001bff077e24 */ /* 0x002fe4000f8e00ff */
[----:B--2---:R-:W-:Y:S01]  /*6480*/  IMAD.U32 R8, RZ, RZ, UR30 ;  /* 0x0000001eff087e24 */ /* 0x004fe2000f8e00ff */
[-C--:B---3--:R-:W-:Y:S01]  /*6490*/  LEA R4, P1, R0, R28.reuse, 0x2 ;  /* 0x0000001c00047211 */ /* 0x088fe200078210ff */
[----:B------:R-:W-:Y:S03]  /*64a0*/  IMAD.U32 R0, RZ, RZ, UR30 ;  /* 0x0000001eff007e24 */ /* 0x000fe6000f8e00ff */
[-C--:B------:R-:W-:Y:S02]  /*64b0*/  LEA R8, P0, R8, R28.reuse, 0x2 ;  /* 0x0000001c08087211 */ /* 0x080fe400078010ff */
[-C--:B------:R-:W-:Y:S01]  /*64c0*/  LEA.HI.X.SX32 R5, R2, R29.reuse, 0x2, P1 ;  /* 0x0000001d02057211 */ /* 0x080fe200008f16ff */
[----:B------:R-:W-:Y:S01]  /*64d0*/  IMAD.U32 R2, RZ, RZ, UR26 ;  /* 0x0000001aff027e24 */ /* 0x000fe2000f8e00ff */
[-C--:B------:R-:W-:Y:S01]  /*64e0*/  LEA.HI.X.SX32 R9, R0, R29.reuse, 0x2, P0 ;  /* 0x0000001d00097211 */ /* 0x080fe200000f16ff */
[----:B------:R-:W-:Y:S01]  /*64f0*/  IMAD.U32 R0, RZ, RZ, UR26 ;  /* 0x0000001aff007e24 */ /* 0x000fe2000f8e00ff */
[-C--:B------:R-:W-:Y:S01]  /*6500*/  LEA R6, P1, R6, R28.reuse, 0x2 ;  /* 0x0000001c06067211 */ /* 0x080fe200078210ff */
[----:B------:R1:W-:Y:S03]  /*6510*/  REDG.E.ADD.F32.FTZ.RN.STRONG.GPU desc[UR6][R4.64], R10 ;  /* 0x0000000a040079a6 */ /* 0x0003e6000c10f386 */
[-C--:B------:R-:W-:Y:S01]  /*6520*/  LEA.HI.X.SX32 R7, R7, R29.reuse, 0x2, P1 ;  /* 0x0000001d07077211 */ /* 0x080fe200008f16ff */
[----:B------:R2:W-:Y:S04]  /*6530*/  REDG.E.ADD.F32.FTZ.RN.STRONG.GPU desc[UR6][R8.64], R11 ;  /* 0x0000000b080079a6 */ /* 0x0005e8000c10f386 */
[----:B------:R3:W-:Y:S04]  /*6540*/  REDG.E.ADD.F32.FTZ.RN.STRONG.GPU desc[UR6][R28.64+0x80], R12 ;  /* 0x0000800c1c0079a6 */ /* 0x0007e8000c10f386 */
[----:B------:R-:W-:Y:S04]  /*6550*/  REDG.E.ADD.F32.FTZ.RN.STRONG.GPU desc[UR6][R32.64+0x80], R13 ;  /* 0x0000800d200079a6 */ /* 0x000fe8000c10f386 */
[----:B------:R4:W-:Y:S01]  /*6560*/  REDG.E.ADD.F32.FTZ.RN.STRONG.GPU desc[UR6][R6.64], R14 ;  /* 0x0000000e060079a6 */ /* 0x0009e2000c10f386 */
[-C--:B-1----:R-:W-:Y:S01]  /*6570*/  LEA R4, P0, R2, R28.reuse, 0x2 ;  /* 0x0000001c02047211 */ /* 0x082fe200078010ff */
[----:B------:R-:W-:Y:S02]  /*6580*/  IMAD.U32 R10, RZ, RZ, UR25 ;  /* 0x00000019ff0a7e24 */ /* 0x000fe4000f8e00ff */
[----:B------:R-:W-:Y:S01]  /*6590*/  IMAD.U32 R2, RZ, RZ, UR23 ;  /* 0x00000017ff027e24 */ /* 0x000fe2000f8e00ff */
[-C--:B------:R-:W-:Y:S01]  /*65a0*/  LEA.HI.X.SX32 R5, R0, R29.reuse, 0x2, P0 ;  /* 0x0000001d00057211 */ /* 0x080fe200000f16ff */
[----:B--2---:R-:W-:Y:S01]  /*65b0*/  IMAD.U32 R8, RZ, RZ, UR24 ;  /* 0x00000018ff087e24 */ /* 0x004fe2000f8e00ff */
[-C--:B------:R-:W-:Y:S01]  /*65c0*/  LEA R10, P0, R10, R28.reuse, 0x2 ;  /* 0x0000001c0a0a7211 */ /* 0x080fe200078010ff */
[----:B------:R-:W-:Y:S02]  /*65d0*/  IMAD.U32 R0, RZ, RZ, UR25 ;  /* 0x00000019ff007e24 */ /* 0x000fe4000f8e00ff */
[----:B------:R1:W-:Y:S01]  /*65e0*/  REDG.E.ADD.F32.FTZ.RN.STRONG.GPU desc[UR6][R4.64], R15 ;  /* 0x0000000f040079a6 */ /* 0x0003e2000c10f386 */
[-C--:B------:R-:W-:Y:S01]  /*65f0*/  LEA R8, P2, R8, R28.reuse, 0x2 ;  /* 0x0000001c08087211 */ /* 0x080fe200078410ff */
[----:B---3--:R-:W-:Y:S01]  /*6600*/  IMAD.U32 R12, RZ, RZ, UR21 ;  /* 0x00000015ff0c7e24 */ /* 0x008fe2000f8e00ff */
[-C--:B------:R-:W-:Y:S01]  /*6610*/  LEA.HI.X.SX32 R11, R0, R29.reuse, 0x2, P0 ;  /* 0x0000001d000b7211 */ /* 0x080fe200000f16ff */
[----:B------:R-:W-:Y:S02]  /*6620*/  IMAD.U32 R0, RZ, RZ, UR29 ;  /* 0x0000001dff007e24 */ /* 0x000fe4000f8e00ff */
[----:B----4-:R-:W-:Y:S02]  /*6630*/  IMAD.U32 R6, RZ, RZ, UR23 ;  /* 0x00000017ff067e24 */ /* 0x010fe4000f8e00ff */
[----:B------:R2:W-:Y:S01]  /*6640*/  REDG.E.ADD.F32.FTZ.RN.STRONG.GPU desc[UR6][R10.64], R16 ;  /* 0x000000100a0079a6 */ /* 0x0005e2000c10f386 */
[----:B------:R-:W-:Y:S01]  /*6650*/  IMAD.U32 R14, RZ, RZ, UR22 ;  /* 0x00000016ff0e7e24 */ /* 0x000fe2000f8e00ff */
[-C--:B------:R-:W-:Y:S02]  /*6660*/  LEA R12, P4, R12, R28.reuse, 0x2 ;  /* 0x0000001c0c0c7211 */ /* 0x080fe400078810ff */
[-C--:B------:R-:W-:Y:S02]  /*6670*/  LEA R6, P1, R6, R28.reuse, 0x2 ;  /* 0x0000001c06067211 */ /* 0x080fe400078210ff */
[-C--:B------:R-:W-:Y:S02]  /*6680*/  LEA R14, P5, R14, R28.reuse, 0x2 ;  /* 0x0000001c0e0e7211 */ /* 0x080fe400078a10ff */
[-C--:B------:R-:W-:Y:S01]  /*6690*/  LEA.HI.X.SX32 R7, R2, R29.reuse, 0x2, P1 ;  /* 0x0000001d02077211 */ /* 0x080fe200008f16ff */
[----:B------:R-:W-:Y:S02]  /*66a0*/  IMAD.U32 R2, RZ, RZ, UR18 ;  /* 0x00000012ff027e24 */ /* 0x000fe4000f8e00ff */
[----:B-1----:R-:W-:Y:S02]  /*66b0*/  IMAD.U32 R5, RZ, RZ, UR24 ;  /* 0x00000018ff057e24 */ /* 0x002fe4000f8e00ff */
[----:B------:R-:W-:Y:S03]  /*66c0*/  IMAD.U32 R4, RZ, RZ, UR29 ;  /* 0x0000001dff047e24 */ /* 0x000fe6000f8e00ff */
[-C--:B------:R-:W-:Y:S02]  /*66d0*/  LEA.HI.X.SX32 R9, R5, R29.reuse, 0x2, P2 ;  /* 0x0000001d05097211 */ /* 0x080fe400010f16ff */
[-C--:B------:R-:W-:Y:S01]  /*66e0*/  LEA R4, P0, R4, R28.reuse, 0x2 ;  /* 0x0000001c04047211 */ /* 0x080fe200078010ff */
[----:B--2---:R-:W-:Y:S02]  /*66f0*/  IMAD.U32 R11, RZ, RZ, UR22 ;  /* 0x00000016ff0b7e24 */ /* 0x004fe4000f8e00ff */
[----:B------:R1:W-:Y:S01]  /*6700*/  REDG.E.ADD.F32.FTZ.RN.STRONG.GPU desc[UR6][R8.64], R17 ;  /* 0x00000011080079a6 */ /* 0x0003e2000c10f386 */
[-C--:B------:R-:W-:Y:S01]  /*6710*/  LEA.HI.X.SX32 R5, R0, R29.reuse, 0x2, P0 ;  /* 0x0000001d00057211 */ /* 0x080fe200000f16ff */
[----:B------:R-:W-:Y:S01]  /*6720*/  IMAD.U32 R10, RZ, RZ, UR20 ;  /* 0x00000014ff0a7e24 */ /* 0x000fe2000f8e00ff */
[-C--:B------:R-:W-:Y:S01]  /*6730*/  LEA.HI.X.SX32 R15, R11, R29.reuse, 0x2, P5 ;  /* 0x0000001d0b0f7211 */ /* 0x080fe200028f16ff */
[----:B------:R2:W-:Y:S01]  /*6740*/  REDG.E.ADD.F32.FTZ.RN.STRONG.GPU desc[UR6][R6.64], R18 ;  /* 0x00000012060079a6 */ /* 0x0005e2000c10f386 */
[----:B------:R-:W-:Y:S02]  /*6750*/  IMAD.U32 R0, RZ, RZ, UR28 ;  /* 0x0000001cff007e24 */ /* 0x000fe4000f8e00ff */
[-C--:B------:R-:W-:Y:S01]  /*6760*/  LEA R10, P3, R10, R28.reuse, 0x2 ;  /* 0x0000001c0a0a7211 */ /* 0x080fe200078610ff */
[----:B------:R3:W-:Y:S04]  /*6770*/  REDG.E.ADD.F32.FTZ.RN.STRONG.GPU desc[UR6][R4.64], R19 ;  /* 0x00000013040079a6 */ /* 0x0007e8000c10f386 */
[----:B------:R-:W-:Y:S04]  /*6780*/  REDG.E.ADD.F32.FTZ.RN.STRONG.GPU desc[UR6][R28.64+0x100], R20 ;  /* 0x000100141c0079a6 */ /* 0x000fe8000c10f386 */
[----:B------:R-:W-:Y:S04]  /*6790*/  REDG.E.ADD.F32.FTZ.RN.STRONG.GPU desc[UR6][R32.64+0x100], R21 ;  /* 0x00010015200079a6 */ /* 0x000fe8000c10f386 */
[----:B------:R-:W-:Y:S04]  /*67a0*/  REDG.E.ADD.F32.FTZ.RN.STRONG.GPU desc[UR6][R14.64], R22 ;  /* 0x000000160e0079a6 */ /* 0x000fe8000c10f386 */
[----:B------:R-:W-:Y:S01]  /*67b0*/  LDSM.16.MT88.4 R16, [R224+0x1000] ;  /* 0x00100000e010783b */ /* 0x000fe20000004200 */
[----:B-1----:R-:W-:Y:S03]  /*67c0*/  IMAD.U32 R9, RZ, RZ, UR21 ;  /* 0x00000015ff097e24 */ /* 0x002fe6000f8e00ff */
[----:B------:R-:W-:Y:S01]  /*67d0*/  LDSM.16.MT88.4 R32, [R3+0xf800] ;  /* 0x00f800000320783b */ /* 0x000fe20000004200 */
[----:B------:R-:W-:Y:S02]  /*67e0*/  IMAD.U32 R8, RZ, RZ, UR19 ;  /* 0x00000013ff087e24 */ /* 0x000fe4000f8e00ff */
[----:B--2---:R-:W-:Y:S01]  /*67f0*/  IMAD.U32 R7, RZ, RZ, UR20 ;  /* 0x00000014ff077e24 */ /* 0x004fe2000f8e00ff */
[-C--:B------:R-:W-:Y:S01]  /*6800*/  LEA.HI.X.SX32 R13, R9, R29.reuse, 0x2, P4 ;  /* 0x0000001d090d7211 */ /* 0x080fe200020f16ff */
[----:B------:R-:W-:Y:S01]  /*6810*/  IMAD.U32 R6, RZ, RZ, UR18 ;  /* 0x00000012ff067e24 */ /* 0x000fe2000f8e00ff */
[-C--:B------:R-:W-:Y:S01]  /*6820*/  LEA R8, P2, R8, R28.reuse, 0x2 ;  /* 0x0000001c08087211 */ /* 0x080fe200078410ff */
[----:B---3--:R-:W-:Y:S01]  /*6830*/  IMAD.U32 R5, RZ, RZ, UR19 ;  /* 0x00000013ff057e24 */ /* 0x008fe2000f8e00ff */
[-C--:B------:R-:W-:Y:S01]  /*6840*/  LEA.HI.X.SX32 R11, R7, R29.reuse, 0x2, P3 ;  /* 0x0000001d070b7211 */ /* 0x080fe200018f16ff */
[----:B------:R-:W-:Y:S01]  /*6850*/  REDG.E.ADD.F32.FTZ.RN.STRONG.GPU desc[UR6][R12.64], R23 ;  /* 0x000000170c0079a6 */ /* 0x000fe2000c10f386 */
[----:B------:R-:W-:Y:S01]  /*6860*/  IMAD.U32 R4, RZ, RZ, UR28 ;  /* 0x0000001cff047e24 */ /* 0x000fe2000f8e00ff */
[-C--:B------:R-:W-:Y:S02]  /*6870*/  LEA R6, P1, R6, R28.reuse, 0x2 ;  /* 0x0000001c06067211 */ /* 0x080fe400078210ff */
        /* <DEDUP_REMOVED lines=18> */
[----:B------:R-:W4:Y:S04]  /*69a0*/  LDSM.16.MT88.4 R20, [R224+0x400] ;  /* 0x00040000e014783b */ /* 0x000f280000004200 */
[----:B------:R-:W4:Y:S01]  /*69b0*/  LDSM.16.MT88.4 R24, [R224+0x1400] ;  /* 0x00140000e018783b */ /* 0x000f220000004200 */
[-C--:B-1----:R-:W-:Y:S06]  /*69c0*/  HMMA.16816.F32.BF16 R84, R4, R8.reuse, R84 ;  /* 0x000000080454723c */ /* 0x082fec0000041854 */
[C---:B--2---:R-:W-:Y:S06]  /*69d0*/  HMMA.16816.F32.BF16 R88, R12.reuse, R8, R88 ;  /* 0x000000080c58723c */ /* 0x044fec0000041858 */
        /* <DEDUP_REMOVED lines=58> */
[----:B------:R-:W2:Y:S01]  /*6d80*/  LDL R149, [R1] ;  /* 0x0000000001957983 */ /* 0x000ea20000100800 */
        /* <DEDUP_REMOVED lines=104> */
[----:B------:R-:W-:Y:S01]  /*7410*/  PLOP3.LUT P0, PT, PT, PT, UP0, 0x80, 0x0 ;  /* 0x000000000000781c */ /* 0x000fe20003f0f008 */
[----:B--2---:R1:W-:Y:S04]  /*7420*/  STS [R149], R25 ;  /* 0x0000001995007388 */ /* 0x0043e80000000800 */
[----:B------:R1:W-:Y:S04]  /*7430*/  STS [R149+0x200], R24 ;  /* 0x0002001895007388 */ /* 0x0003e80000000800 */
[----:B---3--:R1:W-:Y:S04]  /*7440*/  STS [R148], R21 ;  /* 0x0000001594007388 */ /* 0x0083e80000000800 */
        /* <DEDUP_REMOVED lines=57> */
.L_x_72:
[----:B------:R-:W-:Y:S01]  /*77e0*/  @UP0 UIADD3 UR5, UR37, UR40, URZ ;  /* 0x0000002825050290 */ /* 0x000fe2000fffe03f */
[----:B------:R-:W-:Y:S01]  /*77f0*/  F2FP.BF16.F32.PACK_AB R76, R77, R76 ;  /* 0x0000004c4d4c723e */ /* 0x000fe200000010ff */
[----:B------:R-:W-:Y:S01]  /*7800*/  @UP0 ULDC.64 UR12, c[0x0][0x458] ;  /* 0x00011600000c0ab9 */ /* 0x000fe20000000a00 */
[----:B------:R-:W-:Y:S01]  /*7810*/  F2FP.BF16.F32.PACK_AB R78, R79, R78 ;  /* 0x0000004e4f4e723e */ /* 0x000fe200000010ff */
        /* <DEDUP_REMOVED lines=18> */
.L_x_73:
[----:B-1----:R-:W2:Y:S01]  /*7940*/  LDL.64 R4, [R1+0x28] ;  /* 0x0000280001047983 */ /* 0x002ea20000100a00 */
[----:B------:R-:W-:Y:S01]  /*7950*/  USHF.R.S32.HI UR5, URZ, 0x1f, UR39 ;  /* 0x0000001f3f057899 */ /* 0x000fe20008011427 */
[----:B------:R-:W-:Y:S01]  /*7960*/  IMAD.U32 R0, RZ, RZ, UR10 ;  /* 0x0000000aff007e24 */ /* 0x000fe2000f8e00ff */
[----:B------:R-:W-:Y:S01]  /*7970*/  UIMAD UR8, UR38, -0x80, UR8 ;  /* 0xffffff80260878a4 */ /* 0x000fe2000f8e0208 */
[----:B------:R1:W-:Y:S01]  /*7980*/  STS [R148+0xb000], R76 ;  /* 0x00b0004c94007388 */ /* 0x0003e20000000800 */
[----:B------:R-:W-:Y:S01]  /*7990*/  UIMAD UR9, UR5, UR10, URZ ;  /* 0x0000000a050972a4 */ /* 0x000fe2000f8e023f */
[----:B------:R-:W-:Y:S01]  /*79a0*/  BSSY B0, `(.L_x_74) ;  /* 0x0000030000007945 */ /* 0x000fe20003800000 */
[----:B------:R-:W-:Y:S01]  /*79b0*/  USHF.R.S32.HI UR20, URZ, 0x1f, UR60 ;  /* 0x0000001f3f147899 */ /* 0x000fe2000801143c */
[----:B------:R1:W-:Y:S01]  /*79c0*/  STS [R148+0xb200], R78 ;  /* 0x00b2004e94007388 */ /* 0x0003e20000000800 */
[----:B------:R-:W-:Y:S01]  /*79d0*/  UIMAD UR9, UR39, UR11, UR9 ;  /* 0x0000000b270972a4 */ /* 0x000fe2000f8e0209 */
[----:B------:R-:W-:Y:S01]  /*79e0*/  ULDC.64 UR14, c[0x0][0x468] ;  /* 0x00011a00000e7ab9 */ /* 0x000fe20000000a00 */
[----:B------:R-:W-:Y:S06]  /*79f0*/  BAR.SYNC.DEFER_BLOCKING 0x0 ;  /* 0x0000000000007b1d */ /* 0x000fec0000010000 */
[----:B------:R-:W3:Y:S01]  /*7a00*/  S2R R26, SR_TID.X ;  /* 0x00000000001a7919 */ /* 0x000ee20000002100 */
[----:B------:R-:W4:Y:S01]  /*7a10*/  S2R R27, SR_TID.X ;  /* 0x00000000001b7919 */ /* 0x000f220000002100 */
[----:B------:R1:W1:Y:S04]  /*7a20*/  LDS.128 R36, [R244+0xa000] ;  /* 0x00a00000f4247984 */ /* 0x0002680000000c00 */
[----:B------:R1:W1:Y:S04]  /*7a30*/  LDS.128 R32, [R244+0xc000] ;  /* 0x00c00000f4207984 */ /* 0x0002680000000c00 */
[----:B------:R1:W1:Y:S04]  /*7a40*/  LDS.128 R28, [R244+0xe000] ;  /* 0x00e00000f41c7984 */ /* 0x0002680000000c00 */
[----:B------:R1:W1:Y:S04]  /*7a50*/  LDS.128 R48, [R244+0x10000] ;  /* 0x01000000f4307984 */ /* 0x0002680000000c00 */
[----:B------:R1:W1:Y:S01]  /*7a60*/  LDS.128 R44, [R244+0x12000] ;  /* 0x01200000f42c7984 */ /* 0x0002620000000c00 */
[----:B---3--:R-:W-:-:S03]  /*7a70*/  SHF.R.S32.HI R26, RZ, 0x1f, R26 ;  /* 0x0000001fff1a7819 */ /* 0x008fc6000001141a */
[----:B------:R3:W1:Y:S01]  /*7a80*/  LDS.128 R40, [R244+0x14000] ;  /* 0x01400000f4287984 */ /* 0x0006620000000c00 */
[----:B----4-:R-:W-:-:S04]  /*7a90*/  LEA.HI R26, R26, R27, RZ, 0x2 ;  /* 0x0000001b1a1a7211 */ /* 0x010fc800078f10ff */
[----:B------:R-:W-:-:S04]  /*7aa0*/  SHF.R.S32.HI R26, RZ, 0x2, R26 ;  /* 0x00000002ff1a7819 */ /* 0x000fc8000001141a */
[C---:B------:R-:W-:Y:S01]  /*7ab0*/  ISETP.GE.AND P2, PT, R26.reuse, UR8, PT ;  /* 0x000000081a007c0c */ /* 0x040fe2000bf46270 */
[----:B------:R-:W-:Y:S01]  /*7ac0*/  VIADD R2, R26, 0x40 ;  /* 0x000000401a027836 */ /* 0x000fe20000000000 */
[----:B------:R-:W-:-:S04]  /*7ad0*/  SHF.R.S32.HI R25, RZ, 0x1f, R26 ;  /* 0x0000001fff197819 */ /* 0x000fc8000001141a */
[----:B------:R-:W-:Y:S02]  /*7ae0*/  ISETP.GE.AND P1, PT, R2, UR8, PT ;  /* 0x0000000802007c0c */ /* 0x000fe4000bf26270 */
[--C-:B--2---:R-:W-:Y:S01]  /*7af0*/  SHF.R.S32.HI R7, RZ, 0x1f, R4.reuse ;  /* 0x0000001fff077819 */ /* 0x104fe20000011404 */
[----:B------:R-:W-:-:S04]  /*7b00*/  IMAD.MOV.U32 R6, RZ, RZ, R4 ;  /* 0x000000ffff067224 */ /* 0x000fc800078e0004 */
[----:B------:R-:W-:-:S04]  /*7b10*/  IMAD.WIDE.U32 R4, R0, UR39, R6 ;  /* 0x0000002700047c25 */ /* 0x000fc8000f8e0006 */
[----:B------:R-:W-:Y:S01]  /*7b20*/  IMAD.U32 R0, RZ, RZ, UR9 ;  /* 0x00000009ff007e24 */ /* 0x000fe2000f8e00ff */
[----:B------:R-:W-:Y:S01]  /*7b30*/  IADD3 R4, P0, R4, UR18, RZ ;  /* 0x0000001204047c10 */ /* 0x000fe2000ff1e0ff */
[----:B------:R-:W-:-:S03]  /*7b40*/  UIMAD UR9, UR20, UR14, URZ ;  /* 0x0000000e140972a4 */ /* 0x000fc6000f8e023f */
[----:B------:R-:W-:Y:S01]  /*7b50*/  IADD3.X R5, R5, UR19, R0, P0, !PT ;  /* 0x0000001305057c10 */ /* 0x000fe200087fe400 */
[----:B------:R-:W-:Y:S01]  /*7b60*/  IMAD.U32 R0, RZ, RZ, UR14 ;  /* 0x0000000eff007e24 */ /* 0x000fe2000f8e00ff */
[----:B------:R-:W-:-:S03]  /*7b70*/  UIMAD UR15, UR60, UR15, UR9 ;  /* 0x0000000f3c0f72a4 */ /* 0x000fc6000f8e0209 */
[----:B------:R-:W-:-:S04]  /*7b80*/  IMAD.WIDE.U32 R8, R0, UR60, R4 ;  /* 0x0000003c00087c25 */ /* 0x000fc8000f8e0004 */
[----:B------:R-:W-:Y:S01]  /*7b90*/  VIADD R24, R9, UR15 ;  /* 0x0000000f09187c36 */ /* 0x000fe20008000000 */
[----:B-1-3--:R-:W-:Y:S06]  /*7ba0*/  @P2 BRA `(.L_x_75) ;  /* 0x00000000003c2947 */ /* 0x00afec0003800000 */
[----:B------:R-:W1:Y:S01]  /*7bb0*/  LDS.128 R16, [R244+0xb000] ;  /* 0x00b00000f4107984 */ /* 0x000e620000000c00 */
[----:B------:R-:W-:Y:S01]  /*7bc0*/  MOV R4, R8 ;  /* 0x0000000800047202 */ /* 0x000fe20000000f00 */
[----:B------:R-:W-:Y:S01]  /*7bd0*/  IMAD R0, R25, UR10, RZ ;  /* 0x0000000a19007c24 */ /* 0x000fe2000f8e02ff */
[----:B------:R-:W-:Y:S01]  /*7be0*/  MOV R5, R24 ;  /* 0x0000001800057202 */ /* 0x000fe20000000f00 */
[----:B------:R-:W2:Y:S01]  /*7bf0*/  LDS.128 R12, [R244+0x9000] ;  /* 0x00900000f40c7984 */ /* 0x000ea20000000c00 */
[----:B------:R-:W-:Y:S01]  /*7c00*/  ULDC.64 UR14, c[0x0][0x3f0] ;  /* 0x0000fc00000e7ab9 */ /* 0x000fe20000000a00 */
[C---:B------:R-:W-:Y:S02]  /*7c10*/  IMAD R0, R26.reuse, UR11, R0 ;  /* 0x0000000b1a007c24 */ /* 0x040fe4000f8e0200 */
[----:B------:R-:W3:Y:S01]  /*7c20*/  LDS.128 R20, [R244+0xd000] ;  /* 0x00d00000f4147984 */ /* 0x000ee20000000c00 */
[----:B------:R-:W-:-:S05]  /*7c30*/  IMAD.WIDE.U32 R10, R26, UR10, R4 ;  /* 0x0000000a1a0a7c25 */ /* 0x000fca000f8e0004 */
[----:B------:R-:W-:Y:S02]  /*7c40*/  IADD3 R0, R0, R11, RZ ;  /* 0x0000000b00007210 */ /* 0x000fe40007ffe0ff */
[----:B------:R-:W-:-:S04]  /*7c50*/  LEA R4, P0, R10, UR14, 0x1 ;  /* 0x0000000e0a047c11 */ /* 0x000fc8000f8008ff */
[----:B------:R-:W-:-:S05]  /*7c60*/  LEA.HI.X R5, R10, UR15, R0, 0x1, P0 ;  /* 0x0000000f0a057c11 */ /* 0x000fca00080f0c00 */
[----:B-1----:R1:W-:Y:S04]  /*7c70*/  STG.E.128 desc[UR6][R4.64+0x40], R16 ;  /* 0x0000401004007986 */ /* 0x0023e8000c101d06 */
[----:B--2---:R1:W-:Y:S04]  /*7c80*/  STG.E.128 desc[UR6][R4.64], R12 ;  /* 0x0000000c04007986 */ /* 0x0043e8000c101d06 */
[----:B---3--:R1:W-:Y:S02]  /*7c90*/  STG.E.128 desc[UR6][R4.64+0x80], R20 ;  /* 0x0000801404007986 */ /* 0x0083e4000c101d06 */
.L_x_75:
[----:B------:R-:W-:Y:S05]  /*7ca0*/  BSYNC B0 ;  /* 0x0000000000007941 */ /* 0x000fea0003800000 */
.L_x_74:
[----:B------:R-:W-:Y:S04]  /*7cb0*/  BSSY B0, `(.L_x_76) ;  /* 0x0000010000007945 */ /* 0x000fe80003800000 */
[----:B------:R-:W-:Y:S05]  /*7cc0*/  @P1 BRA `(.L_x_77) ;  /* 0x0000000000381947 */ /* 0x000fea0003800000 */
[----:B------:R-:W-:Y:S01]  /*7cd0*/  IADD3 R0, P0, R26, 0x40, RZ ;  /* 0x000000401a007810 */ /* 0x000fe20007f1e0ff */
[----:B-1----:R-:W-:Y:S01]  /*7ce0*/  IMAD.MOV.U32 R4, RZ, RZ, R8 ;  /* 0x000000ffff047224 */ /* 0x002fe200078e0008 */
[----:B------:R-:W-:Y:S01]  /*7cf0*/  MOV R5, R24 ;  /* 0x0000001800057202 */ /* 0x000fe20000000f00 */
[----:B------:R-:W-:Y:S02]  /*7d00*/  ULDC.64 UR8, c[0x0][0x3f0] ;  /* 0x0000fc0000087ab9 */ /* 0x000fe40000000a00 */
[----:B------:R-:W-:Y:S02]  /*7d10*/  IMAD.X R2, RZ, RZ, R25, P0 ;  /* 0x000000ffff027224 */ /* 0x000fe400000e0619 */
[----:B------:R-:W-:-:S04]  /*7d20*/  IMAD.WIDE.U32 R8, R0, UR10, R4 ;  /* 0x0000000a00087c25 */ /* 0x000fc8000f8e0004 */
[----:B------:R-:W-:Y:S01]  /*7d30*/  IMAD R2, R2, UR10, RZ ;  /* 0x0000000a02027c24 */ /* 0x000fe2000f8e02ff */
[----:B------:R-:W-:-:S03]  /*7d40*/  LEA R4, P0, R8, UR8, 0x1 ;  /* 0x0000000808047c11 */ /* 0x000fc6000f8008ff */
[----:B------:R-:W-:-:S05]  /*7d50*/  IMAD R0, R0, UR11, R2 ;  /* 0x0000000b00007c24 */ /* 0x000fca000f8e0202 */
[----:B------:R-:W-:-:S04]  /*7d60*/  IADD3 R0, R0, R9, RZ ;  /* 0x0000000900007210 */ /* 0x000fc80007ffe0ff */
[----:B------:R-:W-:-:S05]  /*7d70*/  LEA.HI.X R5, R8, UR9, R0, 0x1, P0 ;  /* 0x0000000908057c11 */ /* 0x000fca00080f0c00 */
[----:B------:R2:W-:Y:S04]  /*7d80*/  STG.E.128 desc[UR6][R4.64], R36 ;  /* 0x0000002404007986 */ /* 0x0005e8000c101d06 */
[----:B------:R2:W-:Y:S04]  /*7d90*/  STG.E.128 desc[UR6][R4.64+0x40], R32 ;  /* 0x0000402004007986 */ /* 0x0005e8000c101d06 */
[----:B------:R2:W-:Y:S02]  /*7da0*/  STG.E.128 desc[UR6][R4.64+0x80], R28 ;  /* 0x0000801c04007986 */ /* 0x0005e4000c101d06 */
.L_x_77:
[----:B------:R-:W-:Y:S05]  /*7db0*/  BSYNC B0 ;  /* 0x0000000000007941 */ /* 0x000fea0003800000 */
.L_x_76:
[----:B-1----:R1:W3:Y:S01]  /*7dc0*/  LDS.128 R20, [R244+0xf000] ;  /* 0x00f00000f4147984 */ /* 0x0022e20000000c00 */
[----:B------:R-:W-:Y:S01]  /*7dd0*/  UIMAD UR5, UR5, UR12, URZ ;  /* 0x0000000c050572a4 */ /* 0x000fe2000f8e023f */
[----:B------:R-:W-:Y:S01]  /*7de0*/  IMAD.U32 R0, RZ, RZ, UR12 ;  /* 0x0000000cff007e24 */ /* 0x000fe2000f8e00ff */
[----:B------:R-:W-:Y:S01]  /*7df0*/  USHF.R.S32.HI UR10, URZ, 0x1f, UR60 ;  /* 0x0000001f3f0a7899 */ /* 0x000fe2000801143c */
[----:B------:R1:W4:Y:S01]  /*7e00*/  LDS.128 R16, [R244+0x11000] ;  /* 0x01100000f4107984 */ /* 0x0003220000000c00 */
[----:B------:R-:W-:Y:S01]  /*7e10*/  UIMAD UR5, UR39, UR13, UR5 ;  /* 0x0000000d270572a4 */ /* 0x000fe2000f8e0205 */
[----:B------:R-:W-:Y:S01]  /*7e20*/  IMAD.WIDE.U32 R6, R0, UR39, R6 ;  /* 0x0000002700067c25 */ /* 0x000fe2000f8e0006 */
[----:B------:R-:W-:Y:S01]  /*7e30*/  ULDC.64 UR8, c[0x0][0x470] ;  /* 0x00011c0000087ab9 */ /* 0x000fe20000000a00 */
[----:B------:R1:W1:Y:S01]  /*7e40*/  LDS.128 R12, [R244+0x13000] ;  /* 0x01300000f40c7984 */ /* 0x0002620000000c00 */
[----:B------:R-:W-:Y:S02]  /*7e50*/  BSSY B0, `(.L_x_78) ;  /* 0x0000016000007945 */ /* 0x000fe40003800000 */
        /* <DEDUP_REMOVED lines=9> */
[----:B--2---:R-:W-:Y:S01]  /*7ef0*/  MOV R4, R6 ;  /* 0x0000000600047202 */ /* 0x004fe20000000f00 */
        /* <DEDUP_REMOVED lines=8> */
[----:B---3--:R2:W-:Y:S04]  /*7f80*/  STG.E.128 desc[UR6][R4.64], R20 ;  /* 0x0000001404007986 */ /* 0x0085e8000c101d06 */
[----:B----4-:R2:W-:Y:S04]  /*7f90*/  STG.E.128 desc[UR6][R4.64+0x40], R16 ;  /* 0x0000401004007986 */ /* 0x0105e8000c101d06 */
[----:B-1----:R2:W-:Y:S02]  /*7fa0*/  STG.E.128 desc[UR6][R4.64+0x80], R12 ;  /* 0x0000800c04007986 */ /* 0x0025e4000c101d06 */
.L_x_79:
[----:B------:R-:W-:Y:S05]  /*7fb0*/  BSYNC B0 ;  /* 0x0000000000007941 */ /* 0x000fea0003800000 */
.L_x_78:
        /* <DEDUP_REMOVED lines=11> */
[----:B------:R2:W-:Y:S04]  /*8070*/  STG.E.128 desc[UR6][R4.64], R48 ;  /* 0x0000003004007986 */ /* 0x0005e8000c101d06 */
[----:B------:R2:W-:Y:S04]  /*8080*/  STG.E.128 desc[UR6][R4.64+0x40], R44 ;  /* 0x0000402c04007986 */ /* 0x0005e8000c101d06 */
[----:B------:R2:W-:Y:S02]  /*8090*/  STG.E.128 desc[UR6][R4.64+0x80], R40 ;  /* 0x0000802804007986 */ /* 0x0005e4000c101d06 */
.L_x_68:
[----:B------:R-:W-:Y:S05]  /*80a0*/  BSYNC B1 ;  /* 0x0000000000017941 */ /* 0x000fea0003800000 */
.L_x_54:
        /* <DEDUP_REMOVED lines=8> */
.L_x_80:
[----:B------:R-:W-:Y:S05]  /*8130*/  EXIT ;  /* 0x000000000000794d */ /* 0x000fea0003800000 */
.L_x_82:
        /* <DEDUP_REMOVED lines=12> */
.L_x_670:


//--------------------- .text._ZN5flash44flash_bwd_dq_dk_dv_loop_seqk_parallel_kernelI23Flash_bwd_kernel_traitsILi96ELi64ELi128ELi8ELi2ELi4ELi4ELb1ELb0EN7cutlass10bfloat16_tE19Flash_kernel_traitsILi96ELi64ELi128ELi8ES3_EELb0ELb1ELb0ELb1ELb0ELb0ELb0EEEvNS_16Flash_bwd_paramsE --------------------------
	.section	.text._ZN5flash44flash_bwd_dq_dk_dv_loop_seqk_parallel_kernelI23Flash_bwd_kernel_traitsILi96ELi64ELi128ELi8ELi2ELi4ELi4ELb1ELb0EN7cutlass10bfloat16_tE19Flash_kernel_traitsILi96ELi64ELi128ELi8ES3_EELb0ELb1ELb0ELb1ELb0ELb0ELb0EEEvNS_16Flash_bwd_paramsE,"ax",@progbits
	.align	128
        .global         _ZN5flash44flash_bwd_dq_dk_dv_loop_seqk_parallel_kernelI23Flash_bwd_kernel_traitsILi96ELi64ELi128ELi8ELi2ELi4ELi4ELb1ELb0EN7cutlass10bfloat16_tE19Flash_kernel_traitsILi96ELi64ELi128ELi8ES3_EELb0ELb1ELb0ELb1ELb0ELb0ELb0EEEvNS_16Flash_bwd_paramsE
        .type           _ZN5flash44flash_bwd_dq_dk_dv_loop_seqk_parallel_kernelI23Flash_bwd_kernel_traitsILi96ELi64ELi128ELi8ELi2ELi4ELi4ELb1ELb0EN7cutlass10bfloat16_tE19Flash_kernel_traitsILi96ELi64ELi128ELi8ES3_EELb0ELb1ELb0ELb1ELb0ELb0ELb0EEEvNS_16Flash_bwd_paramsE,@function
        .size           _ZN5flash44flash_bwd_dq_dk_dv_loop_seqk_parallel_kernelI23Flash_bwd_kernel_traitsILi96ELi64ELi128ELi8ELi2ELi4ELi4ELb1ELb0EN7cutlass10bfloat16_tE19Flash_kernel_traitsILi96ELi64ELi128ELi8ES3_EELb0ELb1ELb0ELb1ELb0ELb0ELb0EEEvNS_16Flash_bwd_paramsE,(.L_x_671 - _ZN5flash44flash_bwd_dq_dk_dv_loop_seqk_parallel_kernelI23Flash_bwd_kernel_traitsILi96ELi64ELi128ELi8ELi2ELi4ELi4ELb1ELb0EN7cutlass10bfloat16_tE19Flash_kernel_traitsILi96ELi64ELi128ELi8ES3_EELb0ELb1ELb0ELb1ELb0ELb0ELb0EEEvNS_16Flash_bwd_paramsE)
        .other          _ZN5flash44flash_bwd_dq_dk_dv_loop_seqk_parallel_kernelI23Flash_bwd_kernel_traitsILi96ELi64ELi128ELi8ELi2ELi4ELi4ELb1ELb0EN7cutlass10bfloat16_tE19Flash_kernel_traitsILi96ELi64ELi128ELi8ES3_EELb0ELb1ELb0ELb1ELb0ELb0ELb0EEEvNS_16Flash_bwd_paramsE,@"STO_CUDA_ENTRY STV_DEFAULT"
_ZN5flash44flash_bwd_dq_dk_dv_loop_seqk_parallel_kernelI23Flash_bwd_kernel_traitsILi96ELi64ELi128ELi8ELi2ELi4ELi4ELb1ELb0EN7cutlass10bfloat16_tE19Flash_kernel_traitsILi96ELi64ELi128ELi8ES3_EELb0ELb1ELb0ELb1ELb0ELb0ELb0EEEvNS_16Flash_bwd_paramsE:
.text._ZN5flash44flash_bwd_dq_dk_dv_loop_seqk_parallel_kernelI23Flash_bwd_kernel_traitsILi96ELi64ELi128ELi8ELi2ELi4ELi4ELb1ELb0EN7cutlass10bfloat16_tE19Flash_kernel_traitsILi96ELi64ELi128ELi8ES3_EELb0ELb1ELb0ELb1ELb0ELb0ELb0EEEvNS_16Flash_bwd_paramsE:
        /* <DEDUP_REMOVED lines=13> */
[----:B------:R-:W1:Y:S01]  /*00d0*/  S2R R4, SR_TID.X ;  /* 0x0000000000047919 */ /* 0x000e620000002100 */
[----:B------:R-:W2:Y:S01]  /*00e0*/  S2UR UR4, SR_CgaCtaId ;  /* 0x00000000000479c3 */ /* 0x000ea20000008800 */
[----:B------:R-:W-:Y:S01]  /*00f0*/  UMOV UR5, 0x400 ;  /* 0x0000040000057882 */ /* 0x000fe20000000000 */
[----:B------:R-:W-:Y:S02]  /*0100*/  IMAD.MOV.U32 R230, RZ, RZ, 0x20 ;  /* 0x00000020ffe67424 */ /* 0x000fe400078e00ff */
[----:B------:R-:W-:Y:S02]  /*0110*/  IMAD.MOV.U32 R235, RZ, RZ, -0x10 ;  /* 0xfffffff0ffeb7424 */ /* 0x000fe400078e00ff */
[----:B------:R-:W-:Y:S02]  /*0120*/  IMAD.MOV.U32 R227, RZ, RZ, -0x40 ;  /* 0xffffffc0ffe37424 */ /* 0x000fe400078e00ff */
[----:B------:R-:W3:Y:S08]  /*0130*/  S2UR UR59, SR_CTAID.Z ;  /* 0x00000000003b79c3 */ /* 0x000ef00000002700 */
[----:B------:R-:W4:Y:S01]  /*0140*/  S2UR UR49, SR_CTAID.Y ;  /* 0x00000000003179c3 */ /* 0x000f220000002600 */
[----:B--2---:R-:W-:-:S06]  /*0150*/  ULEA UR4, UR4, UR5, 0x18 ;  /* 0x0000000504047291 */ /* 0x004fcc000f8ec03f */
[----:B------:R-:W-:Y:S01]  /*0160*/  IMAD.U32 R224, RZ, RZ, UR4 ;  /* 0x00000004ffe07e24 */ /* 0x000fe2000f8e00ff */
[----:B-1----:R-:W-:Y:S01]  /*0170*/  SHF.R.S32.HI R0, RZ, 0x1f, R4 ;  /* 0x0000001fff007819 */ /* 0x002fe20000011404 */
[----:B---3--:R-:W-:-:S03]  /*0180*/  USHF.R.S32.HI UR5, URZ, 0x1f, UR59 ;  /* 0x0000001f3f057899 */ /* 0x008fc6000801143b */
[CC--:B------:R-:W-:Y:S02]  /*0190*/  LEA.HI R18, R0.reuse, R4.reuse, RZ, 0x3 ;  /* 0x0000000400127211 */ /* 0x0c0fe400078f18ff */
[CC--:B------:R-:W-:Y:S02]  /*01a0*/  LEA.HI R5, R0.reuse, R4.reuse, RZ, 0x2 ;  /* 0x0000000400057211 */ /* 0x0c0fe400078f10ff */
[CC--:B------:R-:W-:Y:S01]  /*01b0*/  LEA.HI R2, R0.reuse, R4.reuse, RZ, 0x5 ;  /* 0x0000000400027211 */ /* 0x0c0fe200078f28ff */
[----:B----4-:R-:W-:Y:S01]  /*01c0*/  USHF.L.U32 UR6, UR49, 0x7, URZ ;  /* 0x0000000731067899 */ /* 0x010fe2000800063f */
[----:B------:R-:W-:Y:S02]  /*01d0*/  LEA.HI R7, R0, R4, RZ, 0x4 ;  /* 0x0000000400077211 */ /* 0x000fe400078f20ff */
[----:B------:R-:W-:Y:S02]  /*01e0*/  LOP3.LUT R9, R18, 0xfffffff8, RZ, 0xc0, !PT ;  /* 0xfffffff812097812 */ /* 0x000fe400078ec0ff */
[----:B------:R-:W-:-:S02]  /*01f0*/  LOP3.LUT R6, R2, 0xffffffe0, RZ, 0xc0, !PT ;  /* 0xffffffe002067812 */ /* 0x000fc400078ec0ff */
[----:B------:R-:W-:Y:S01]  /*0200*/  LOP3.LUT R12, R5, 0xfffffffc, RZ, 0xc0, !PT ;  /* 0xfffffffc050c7812 */ /* 0x000fe200078ec0ff */
[C---:B------:R-:W-:Y:S01]  /*0210*/  IMAD.IADD R13, R4.reuse, 0x1, -R9 ;  /* 0x00000001040d7824 */ /* 0x040fe200078e0a09 */
[----:B------:R-:W-:Y:S01]  /*0220*/  LOP3.LUT R11, R7, 0xfffffff0, RZ, 0xc0, !PT ;  /* 0xfffffff0070b7812 */ /* 0x000fe200078ec0ff */
[----:B------:R-:W-:Y:S01]  /*0230*/  IMAD.IADD R10, R4, 0x1, -R6 ;  /* 0x00000001040a7824 */ /* 0x000fe200078e0a06 */
[-C--:B------:R-:W-:Y:S01]  /*0240*/  LEA.HI R15, R0, R4.reuse, RZ, 0x6 ;  /* 0x00000004000f7211 */ /* 0x080fe200078f30ff */
[----:B------:R-:W-:Y:S01]  /*0250*/  IMAD.IADD R17, R4, 0x1, -R12 ;  /* 0x0000000104117824 */ /* 0x000fe200078e0a0c */
[----:B------:R-:W-:Y:S01]  /*0260*/  LEA.HI R20, R0, R4, RZ, 0x7 ;  /* 0x0000000400147211 */ /* 0x000fe200078f38ff */
[----:B------:R-:W-:Y:S01]  /*0270*/  IMAD.IADD R9, R4, 0x1, -R11 ;  /* 0x0000000104097824 */ /* 0x000fe200078e0a0b */
[----:B------:R-:W-:Y:S01]  /*0280*/  SHF.R.S32.HI R8, RZ, 0x2, R5 ;  /* 0x00000002ff087819 */ /* 0x000fe20000011405 */
[----:B------:R-:W-:Y:S01]  /*0290*/  IMAD.SHL.U32 R22, R17, 0x8, RZ ;  /* 0x0000000811167824 */ /* 0x000fe200078e00ff */
[----:B------:R-:W-:-:S02]  /*02a0*/  SHF.R.S32.HI R0, RZ, 0x5, R2 ;  /* 0x00000005ff007819 */ /* 0x000fc40000011402 */
[----:B------:R-:W-:Y:S02]  /*02b0*/  SHF.R.S32.HI R3, RZ, 0x1f, R2 ;  /* 0x0000001fff037819 */ /* 0x000fe40000011402 */
[----:B------:R-:W-:Y:S01]  /*02c0*/  LEA.HI R6, R5, R8, RZ, 0x1 ;  /* 0x0000000805067211 */ /* 0x000fe200078f08ff */
[----:B------:R-:W-:Y:S01]  /*02d0*/  STL [R1+0x8], R22 ;  /* 0x0000081601007387 */ /* 0x000fe20000100800 */
[-C--:B------:R-:W-:Y:S02]  /*02e0*/  LEA.HI R4, R2, R0.reuse, RZ, 0x1 ;  /* 0x0000000002047211 */ /* 0x080fe400078f08ff */
[----:B------:R-:W-:Y:S02]  /*02f0*/  LEA.HI R2, R3, R0, RZ, 0x2 ;  /* 0x0000000003027211 */ /* 0x000fe400078f10ff */
[----:B------:R-:W-:Y:S02]  /*0300*/  LOP3.LUT R3, R6, 0x7fffffe, RZ, 0xc0, !PT ;  /* 0x07fffffe06037812 */ /* 0x000fe400078ec0ff */
[----:B------:R-:W-:-:S02]  /*0310*/  SHF.R.S32.HI R11, RZ, 0x3, R18 ;  /* 0x00000003ff0b7819 */ /* 0x000fc40000011412 */
[----:B------:R-:W-:Y:S01]  /*0320*/  LOP3.LUT R2, R2, 0xfffffffc, RZ, 0xc0, !PT ;  /* 0xfffffffc02027812 */ /* 0x000fe200078ec0ff */
[----:B------:R-:W-:Y:S01]  /*0330*/  IMAD.IADD R3, R8, 0x1, -R3 ;  /* 0x0000000108037824 */ /* 0x000fe200078e0a03 */
[----:B------:R-:W-:Y:S01]  /*0340*/  LOP3.LUT R6, R4, 0xfffffffe, RZ, 0xc0, !PT ;  /* 0xfffffffe04067812 */ /* 0x000fe200078ec0ff */
[----:B------:R-:W-:Y:S02]  /*0350*/  IMAD.SHL.U32 R4, R11, 0x40, RZ ;  /* 0x000000400b047824 */ /* 0x000fe400078e00ff */
[C---:B------:R-:W-:Y:S01]  /*0360*/  IMAD.IADD R14, R0.reuse, 0x1, -R2 ;  /* 0x00000001000e7824 */ /* 0x040fe200078e0a02 */
[----:B------:R-:W-:Y:S01]  /*0370*/  SHF.R.S32.HI R2, RZ, 0x1f, R5 ;  /* 0x0000001fff027819 */ /* 0x000fe20000011405 */
[C---:B------:R-:W-:Y:S01]  /*0380*/  IMAD.IADD R231, R0.reuse, 0x1, -R6 ;  /* 0x0000000100e77824 */ /* 0x040fe200078e0a06 */
[----:B------:R-:W-:Y:S01]  /*0390*/  SHF.R.S32.HI R5, RZ, 0x4, R7 ;  /* 0x00000004ff057819 */ /* 0x000fe20000011407 */
[----:B------:R-:W-:Y:S01]  /*03a0*/  IMAD R11, R0, 0x8, R3 ;  /* 0x00000008000b7824 */ /* 0x000fe200078e0203 */
[----:B------:R-:W-:-:S02]  /*03b0*/  LOP3.LUT R0, R4, 0xc0, RZ, 0xc0, !PT ;  /* 0x000000c004007812 */ /* 0x000fc400078ec0ff */
[----:B------:R-:W-:Y:S02]  /*03c0*/  LEA.HI R2, R2, R8, RZ, 0x3 ;  /* 0x0000000802027211 */ /* 0x000fe400078f18ff */
[----:B------:R-:W-:Y:S02]  /*03d0*/  LEA.HI R3, R7, R5, RZ, 0x1 ;  /* 0x0000000507037211 */ /* 0x000fe400078f08ff */
[----:B------:R-:W-:Y:S02]  /*03e0*/  SHF.R.U32.HI R6, RZ, 0x3, R0 ;  /* 0x00000003ff067819 */ /* 0x000fe40000011600 */
[----:B------:R-:W-:Y:S02]  /*03f0*/  LOP3.LUT R4, R0, 0x18, R22, 0xf8, !PT ;  /* 0x0000001800047812 */ /* 0x000fe400078ef816 */
[----:B------:R-:W-:Y:S02]  /*0400*/  LOP3.LUT R0, R2, 0xfffffff8, RZ, 0xc0, !PT ;  /* 0xfffffff802007812 */ /* 0x000fe400078ec0ff */
[----:B------:R-:W-:-:S02]  /*0410*/  LOP3.LUT R2, R3, 0xfffffffe, RZ, 0xc0, !PT ;  /* 0xfffffffe03027812 */ /* 0x000fc400078ec0ff */
[----:B------:R-:W-:Y:S01]  /*0420*/  SHF.R.S32.HI R7, RZ, 0x1f, R10 ;  /* 0x0000001fff077819 */ /* 0x000fe2000001140a */
[----:B------:R-:W-:Y:S01]  /*0430*/  IMAD.IADD R0, R8, 0x1, -R0 ;  /* 0x0000000108007824 */ /* 0x000fe200078e0a00 */
[----:B------:R-:W-:Y:S01]  /*0440*/  LOP3.LUT R3, R4, R6, RZ, 0x3c, !PT ;  /* 0x0000000604037212 */ /* 0x000fe200078e3cff */
[----:B------:R-:W-:Y:S01]  /*0450*/  IMAD.IADD R12, R5, 0x1, -R2 ;  /* 0x00000001050c7824 */ /* 0x000fe200078e0a02 */
[----:B------:R-:W-:Y:S02]  /*0460*/  LEA.HI R2, R9, R9, RZ, 0x1 ;  /* 0x0000000909027211 */ /* 0x000fe400078f08ff */
[----:B------:R-:W-:Y:S01]  /*0470*/  LEA.HI R4, R13, R13, RZ, 0x1 ;  /* 0x0000000d0d047211 */ /* 0x000fe200078f08ff */
[----:B------:R-:W-:Y:S01]  /*0480*/  IMAD.U32 R234, R11, 0x20, R3 ;  /* 0x000000200bea7824 */ /* 0x000fe200078e0003 */
[----:B------:R-:W-:Y:S02]  /*0490*/  LEA.HI R21, R7, R10, RZ, 0x2 ;  /* 0x0000000a07157211 */ /* 0x000fe400078f10ff */
[----:B------:R-:W-:-:S02]  /*04a0*/  SHF.R.S32.HI R5, RZ, 0x1, R2 ;  /* 0x00000001ff057819 */ /* 0x000fc40000011402 */
[----:B------:R-:W-:Y:S02]  /*04b0*/  SHF.R.S32.HI R7, RZ, 0x1f, R2 ;  /* 0x0000001fff077819 */ /* 0x000fe40000011402 */
[----:B------:R-:W-:Y:S02]  /*04c0*/  LOP3.LUT R2, R2, 0x7fffffe, RZ, 0xc0, !PT ;  /* 0x07fffffe02027812 */ /* 0x000fe400078ec0ff */
[----:B------:R-:W-:Y:S02]  /*04d0*/  SHF.R.S32.HI R3, RZ, 0x6, R15 ;  /* 0x00000006ff037819 */ /* 0x000fe4000001140f */
[----:B------:R-:W-:Y:S01]  /*04e0*/  LOP3.LUT R6, R4, 0x3fffffe, RZ, 0xc0, !PT ;  /* 0x03fffffe04067812 */ /* 0x000fe200078ec0ff */
[----:B------:R-:W-:Y:S01]  /*04f0*/  IMAD.IADD R19, R9, 0x1, -R2 ;  /* 0x0000000109137824 */ /* 0x000fe200078e0a02 */
[----:B------:R-:W-:Y:S01]  /*0500*/  SHF.R.S32.HI R10, RZ, 0x1f, R9 ;  /* 0x0000001fff0a7819 */ /* 0x000fe20000011409 */
[----:B------:R-:W-:Y:S01]  /*0510*/  IMAD R2, R3, 0x4, R12 ;  /* 0x0000000403027824 */ /* 0x000fe200078e020c */
[----:B------:R-:W-:Y:S01]  /*0520*/  LEA.HI R8, R7, R5, RZ, 0x2 ;  /* 0x0000000507087211 */ /* 0x000fe200078f10ff */
[----:B------:R-:W-:Y:S01]  /*0530*/  IMAD.IADD R11, R13, 0x1, -R6 ;  /* 0x000000010d0b7824 */ /* 0x000fe200078e0a06 */
[----:B------:R-:W-:Y:S01]  /*0540*/  LEA.HI R10, R10, R9, RZ, 0x3 ;  /* 0x000000090a0a7211 */ /* 0x000fe200078f18ff */
[----:B------:R-:W-:Y:S01]  /*0550*/  IMAD.SHL.U32 R15, R3, 0x20, RZ ;  /* 0x00000020030f7824 */ /* 0x000fe200078e00ff */
[----:B------:R-:W-:Y:S01]  /*0560*/  LOP3.LUT R8, R8, 0xfffffffc, RZ, 0xc0, !PT ;  /* 0xfffffffc08087812 */ /* 0x000fe200078ec0ff */
[----:B------:R-:W-:Y:S01]  /*0570*/  IMAD R221, R2, 0x8, R11 ;  /* 0x0000000802dd7824 */ /* 0x000fe200078e020b */
[----:B------:R-:W-:Y:S01]  /*0580*/  SHF.R.S32.HI R2, RZ, 0x1, R4 ;  /* 0x00000001ff027819 */ /* 0x000fe20000011404 */
[----:B------:R-:W-:Y:S01]  /*0590*/  IMAD.SHL.U32 R3, R13, 0x40, RZ ;  /* 0x000000400d037824 */ /* 0x000fe200078e00ff */
[----:B------:R-:W-:Y:S01]  /*05a0*/  LEA.HI R13, R0, R0, RZ, 0x1 ;  /* 0x00000000000d7211 */ /* 0x000fe200078f08ff */
[----:B------:R-:W-:Y:S01]  /*05b0*/  IMAD.IADD R16, R5, 0x1, -R8 ;  /* 0x0000000105107824 */ /* 0x000fe200078e0a08 */
[----:B------:R-:W-:Y:S01]  /*05c0*/  LOP3.LUT R7, R10, 0xfffffff8, RZ, 0xc0, !PT ;  /* 0xfffffff80a077812 */ /* 0x000fe200078ec0ff */
[C---:B------:R-:W-:Y:S01]  /*05d0*/  IMAD.SHL.U32 R4, R2.reuse, 0x40, RZ ;  /* 0x0000004002047824 */ /* 0x040fe200078e00ff */
[----:B------:R-:W-:Y:S01]  /*05e0*/  LOP3.LUT P4, RZ, R2, 0x2, RZ, 0xc0, !PT ;  /* 0x0000000202ff7812 */ /* 0x000fe2000788c0ff */
[----:B------:R-:W-:Y:S01]  /*05f0*/  IMAD.SHL.U32 R5, R14, 0x10, RZ ;  /* 0x000000100e057824 */ /* 0x000fe200078e00ff */
[----:B------:R-:W-:Y:S01]  /*0600*/  LOP3.LUT R6, R0, 0x1, RZ, 0xc0, !PT ;  /* 0x0000000100067812 */ /* 0x000fe200078ec0ff */
[----:B------:R-:W-:Y:S01]  /*0610*/  IMAD.IADD R9, R9, 0x1, -R7 ;  /* 0x0000000109097824 */ /* 0x000fe200078e0a07 */
[----:B------:R-:W-:Y:S01]  /*0620*/  LOP3.LUT R2, R13, 0x3fffffe, RZ, 0xc0, !PT ;  /* 0x03fffffe0d027812 */ /* 0x000fe200078ec0ff */
[----:B------:R-:W-:Y:S01]  /*0630*/  IMAD.SHL.U32 R7, R17, 0x2, RZ ;  /* 0x0000000211077824 */ /* 0x000fe200078e00ff */
[----:B------:R-:W-:-:S02]  /*0640*/  ISETP.NE.U32.AND P3, PT, R6, 0x1, PT ;  /* 0x000000010600780c */ /* 0x000fc40003f65070 */
[----:B------:R-:W-:Y:S01]  /*0650*/  LOP3.LUT R6, R3, 0x1c0, RZ, 0xc0, !PT ;  /* 0x000001c003067812 */ /* 0x000fe200078ec0ff */
[C---:B------:R-:W-:Y:S01]  /*0660*/  IMAD.IADD R17, R0.reuse, 0x1, -R2 ;  /* 0x0000000100117824 */ /* 0x040fe200078e0a02 */
[C---:B------:R-:W-:Y:S01]  /*0670*/  LOP3.LUT P2, RZ, R0.reuse, 0x2, RZ, 0xc0, !PT ;  /* 0x0000000200ff7812 */ /* 0x040fe2000784c0ff */
[----:B------:R-:W-:Y:S01]  /*0680*/  IMAD.SHL.U32 R0, R0, 0x40, RZ ;  /* 0x0000004000007824 */ /* 0x000fe200078e00ff */
[----:B------:R-:W-:Y:S01]  /*0690*/  SHF.R.S32.HI R3, RZ, 0x3, R10 ;  /* 0x00000003ff037819 */ /* 0x000fe2000001140a */
[----:B------:R-:W-:Y:S01]  /*06a0*/  IMAD R10, R14, 0x200, R7 ;  /* 0x000002000e0a7824 */ /* 0x000fe200078e0207 */
[----:B------:R-:W-:Y:S02]  /*06b0*/  LOP3.LUT R2, R4, 0xc0, RZ, 0xc0, !PT ;  /* 0x000000c004027812 */ /* 0x000fe400078ec0ff */
[----:B------:R-:W-:Y:S01]  /*06c0*/  LOP3.LUT R4, R6, 0x30, R5, 0xf8, !PT ;  /* 0x0000003006047812 */ /* 0x000fe200078ef805 */
[----:B------:R-:W-:Y:S01]  /*06d0*/  IMAD R10, R17, 0x20, R10 ;  /* 0x00000020110a7824 */ /* 0x000fe200078e020a */
[----:B------:R-:W-:Y:S01]  /*06e0*/  SHF.R.S32.HI R11, RZ, 0x7, R20 ;  /* 0x00000007ff0b7819 */ /* 0x000fe20000011414 */
[----:B------:R-:W-:Y:S01]  /*06f0*/  IMAD R20, R3, 0x8, R19 ;  /* 0x0000000803147824 */ /* 0x000fe200078e0213 */
[----:B------:R-:W-:Y:S01]  /*0700*/  LOP3.LUT R0, R0, 0x1c0, RZ, 0xc0, !PT ;  /* 0x000001c000007812 */ /* 0x000fe200078ec0ff */
[----:B------:R-:W-:Y:S01]  /*0710*/  IMAD R19, R14, 0x2, R3 ;  /* 0x000000020e137824 */ /* 0x000fe200078e0203 */
[----:B------:R-:W-:-:S02]  /*0720*/  LOP3.LUT R8, R4, 0x8, R18, 0xf8, !PT ;  /* 0x0000000804087812 */ /* 0x000fc400078ef812 */
[----:B------:R-:W-:Y:S02]  /*0730*/  LOP3.LUT R5, R2, 0x8, R18, 0xf8, !PT ;  /* 0x0000000802057812 */ /* 0x000fe400078ef812 */
[----:B------:R-:W-:Y:S02]  /*0740*/  SHF.R.U32.HI R4, RZ, 0x3, R2 ;  /* 0x00000003ff047819 */ /* 0x000fe40000011602 */
[----:B------:R-:W-:Y:S02]  /*0750*/  LOP3.LUT R3, R0, 0x20, R15, 0xf8, !PT ;  /* 0x0000002000037812 */ /* 0x000fe400078ef80f */
[----:B------:R-:W-:Y:S01]  /*0760*/  SHF.R.U32.HI R2, RZ, 0x3, R0 ;  /* 0x00000003ff027819 */ /* 0x000fe20000011600 */
[----:B------:R-:W-:Y:S01]  /*0770*/  IMAD R0, R11, 0x1000, R7 ;  /* 0x000010000b007824 */ /* 0x000fe200078e0207 */
[----:B------:R-:W-:Y:S02]  /*0780*/  LOP3.LUT R4, R5, R4, RZ, 0x3c, !PT ;  /* 0x0000000405047212 */ /* 0x000fe400078e3cff */
[----:B------:R-:W-:Y:S01]  /*0790*/  LOP3.LUT R2, R3, R2, RZ, 0x3c, !PT ;  /* 0x0000000203027212 */ /* 0x000fe200078e3cff */
[----:B------:R-:W-:Y:S01]  /*07a0*/  IMAD R0, R231, 0x400, R0 ;  /* 0x00000400e7007824 */ /* 0x000fe200078e0200 */
[----:B------:R-:W-:Y:S01]  /*07b0*/  SHF.R.U32.HI R6, RZ, 0x3, R6 ;  /* 0x00000003ff067819 */ /* 0x000fe20000011606 */
[----:B------:R-:W-:Y:S01]  /*07c0*/  IMAD.U32 R221, R221, 0x20, R4 ;  /* 0x00000020dddd7824 */ /* 0x000fe200078e0004 */
[----:B------:R-:W-:Y:S01]  /*07d0*/  LOP3.LUT P6, RZ, R9, 0x4, RZ, 0xc0, !PT ;  /* 0x0000000409ff7812 */ /* 0x000fe200078cc0ff */
[----:B------:R-:W-:Y:S01]  /*07e0*/  IMAD.IADD R238, R2, 0x1, R0 ;  /* 0x0000000102ee7824 */ /* 0x000fe200078e0200 */
[----:B------:R-:W-:Y:S01]  /*07f0*/  LOP3.LUT R3, R8, R6, RZ, 0x3c, !PT ;  /* 0x0000000608037212 */ /* 0x000fe200078e3cff */
[----:B------:R-:W-:Y:S01]  /*0800*/  IMAD.SHL.U32 R0, R11, 0x8, RZ ;  /* 0x000000080b007824 */ /* 0x000fe200078e00ff */
[C---:B------:R-:W-:Y:S01]  /*0810*/  LOP3.LUT P5, RZ, R9.reuse, 0x2, RZ, 0xc0, !PT ;  /* 0x0000000209ff7812 */ /* 0x040fe200078ac0ff */
[----:B------:R-:W-:Y:S01]  /*0820*/  IMAD.SHL.U32 R4, R9, 0x40, RZ ;  /* 0x0000004009047824 */ /* 0x000fe200078e00ff */
[----:B------:R-:W-:Y:S01]  /*0830*/  LEA R238, R238, UR4, 0x1 ;  /* 0x00000004eeee7c11 */ /* 0x000fe2000f8e08ff */
[----:B------:R-:W-:Y:S01]  /*0840*/  IMAD.SHL.U32 R2, R16, 0x40, RZ ;  /* 0x0000004010027824 */ /* 0x000fe200078e00ff */
        /* <DEDUP_REMOVED lines=9> */
[----:B------:R-:W-:Y:S01]  /*08e0*/  VIADD R236, R238, 0x20 ;  /* 0x00000020eeec7836 */ /* 0x000fe20000000000 */
[----:B------:R-:W-:Y:S01]  /*08f0*/  LOP3.LUT R6, R6, 0x8, RZ, 0xc0, !PT ;  /* 0x0000000806067812 */ /* 0x000fe200078ec0ff */
[----:B------:R-:W-:Y:S01]  /*0900*/  @P2 VIADD R236, R238, 0xffffffe0 ;  /* 0xffffffe0eeec2836 */ /* 0x000fe20000000000 */
[----:B------:R-:W-:-:S02]  /*0910*/  LOP3.LUT R0, R0, 0xc0, RZ, 0xc0, !PT ;  /* 0x000000c000007812 */ /* 0x000fc400078ec0ff */
[----:B------:R-:W-:Y:S02]  /*0920*/  SHF.R.U32.HI R225, RZ, 0x3, R4 ;  /* 0x00000003ffe17819 */ /* 0x000fe40000011604 */
[----:B------:R-:W-:Y:S02]  /*0930*/  SHF.R.U32.HI R5, RZ, 0x3, R2 ;  /* 0x00000003ff057819 */ /* 0x000fe40000011602 */
[----:B------:R-:W-:Y:S02]  /*0940*/  SHF.R.U32.HI R8, RZ, 0x3, R0 ;  /* 0x00000003ff087819 */ /* 0x000fe40000011600 */
[----:B------:R-:W-:Y:S02]  /*0950*/  LOP3.LUT R9, R7, 0x10, R9, 0xf8, !PT ;  /* 0x0000001007097812 */ /* 0x000fe400078ef809 */
[--C-:B------:R-:W-:Y:S02]  /*0960*/  LOP3.LUT R225, R225, R4, R6.reuse, 0x1e, !PT ;  /* 0x00000004e1e17212 */ /* 0x100fe400078e1e06 */
[----:B------:R-:W-:-:S02]  /*0970*/  LOP3.LUT R6, R5, R2, R6, 0x1e, !PT ;  /* 0x0000000205067212 */ /* 0x000fc400078e1e06 */
[----:B------:R-:W-:Y:S01]  /*0980*/  SHF.R.S32.HI R4, RZ, 0x2, R21 ;  /* 0x00000002ff047819 */ /* 0x000fe20000011415 */
[----:B------:R-:W-:Y:S01]  /*0990*/  IMAD.U32 R225, R19, 0x200, R225 ;  /* 0x0000020013e17824 */ /* 0x000fe200078e00e1 */
[----:B------:R-:W-:Y:S01]  /*09a0*/  LOP3.LUT R8, R8, R0, R7, 0x1e, !PT ;  /* 0x0000000008087212 */ /* 0x000fe200078e1e07 */
[----:B------:R-:W-:Y:S01]  /*09b0*/  IMAD.SHL.U32 R0, R20, 0x20, RZ ;  /* 0x0000002014007824 */ /* 0x000fe200078e00ff */
[----:B------:R-:W-:Y:S01]  /*09c0*/  LOP3.LUT R2, R5, R9, R2, 0x1e, !PT ;  /* 0x0000000905027212 */ /* 0x000fe200078e1e02 */
[C---:B------:R-:W-:Y:S01]  /*09d0*/  IMAD R4, R231.reuse, 0x10, R4 ;  /* 0x00000010e7047824 */ /* 0x040fe200078e0204 */
[----:B------:R-:W-:Y:S01]  /*09e0*/  LOP3.LUT P0, RZ, R16, 0x2, RZ, 0xc0, !PT ;  /* 0x0000000210ff7812 */ /* 0x000fe2000780c0ff */
[----:B------:R-:W-:Y:S01]  /*09f0*/  IMAD R231, R231, 0x200, R0 ;  /* 0x00000200e7e77824 */ /* 0x000fe200078e0200 */
[----:B------:R-:W-:Y:S01]  /*0a00*/  SEL R226, R230, 0xffffffe0, !P5 ;  /* 0xffffffe0e6e27807 */ /* 0x000fe20006800000 */
[----:B------:R-:W-:Y:S01]  /*0a10*/  IMAD.IADD R229, R0, 0x1, R2 ;  /* 0x0000000100e57824 */ /* 0x000fe200078e0202 */
[----:B------:R-:W-:Y:S01]  /*0a20*/  SEL R222, R230, 0xffffffe0, !P4 ;  /* 0xffffffe0e6de7807 */ /* 0x000fe20006000000 */
[----:B------:R-:W-:Y:S01]  /*0a30*/  IMAD.U32 R0, RZ, RZ, UR5 ;  /* 0x00000005ff007e24 */ /* 0x000fe2000f8e00ff */
[----:B------:R-:W-:Y:S01]  /*0a40*/  USHF.R.S32.HI UR5, URZ, 0x1f, UR49 ;  /* 0x0000001f3f057899 */ /* 0x000fe20008011431 */
[----:B------:R-:W-:Y:S01]  /*0a50*/  IMAD.U32 R2, RZ, RZ, UR6 ;  /* 0x00000006ff027e24 */ /* 0x000fe2000f8e00ff */
[----:B------:R-:W-:Y:S01]  /*0a60*/  USHF.R.S32.HI UR6, URZ, 0x1f, UR59 ;  /* 0x0000001f3f067899 */ /* 0x000fe2000801143b */
[----:B------:R-:W-:Y:S01]  /*0a70*/  VIADD R2, R22, 0x20 ;  /* 0x0000002016027836 */ /* 0x000fe20000000000 */
[----:B------:R-:W-:Y:S01]  /*0a80*/  SEL R235, R235, 0x10, !P3 ;  /* 0x00000010ebeb7807 */ /* 0x000fe20005800000 */
[----:B------:R-:W-:Y:S01]  /*0a90*/  IMAD.IADD R8, R8, 0x1, R10 ;  /* 0x0000000108087824 */ /* 0x000fe200078e020a */
[----:B------:R-:W-:Y:S01]  /*0aa0*/  SEL R227, R227, 0x40, P6 ;  /* 0x00000040e3e37807 */ /* 0x000fe20003000000 */
[----:B------:R-:W-:Y:S01]  /*0ab0*/  IMAD.U32 R0, RZ, RZ, UR5 ;  /* 0x00000005ff007e24 */ /* 0x000fe2000f8e00ff */
[----:B------:R1:W-:Y:S01]  /*0ac0*/  STL [R1+0x20], R2 ;  /* 0x0000200201007387 */ /* 0x0003e20000100800 */
[----:B------:R-:W-:Y:S01]  /*0ad0*/  IMAD.U32 R0, RZ, RZ, UR6 ;  /* 0x00000006ff007e24 */ /* 0x000fe2000f8e00ff */
[----:B------:R-:W-:Y:S01]  /*0ae0*/  UIADD3 UR6, UR4, 0x9000, URZ ;  /* 0x0000900004067890 */ /* 0x000fe2000fffe03f */
[----:B------:R-:W-:Y:S01]  /*0af0*/  VIADD R0, R4, 0xffffffc0 ;  /* 0xffffffc004007836 */ /* 0x000fe20000000000 */
[----:B------:R-:W-:Y:S01]  /*0b00*/  UIADD3 UR5, UR4, 0xf000, URZ ;  /* 0x0000f00004057890 */ /* 0x000fe2000fffe03f */
[----:B------:R-:W-:Y:S01]  /*0b10*/  VIADD R4, R22, 0x40 ;  /* 0x0000004016047836 */ /* 0x000fe20000000000 */
[----:B------:R-:W-:Y:S01]  /*0b20*/  LEA R221, R221, UR4, 0x1 ;  /* 0x00000004dddd7c11 */ /* 0x000fe2000f8e08ff */
[----:B------:R-:W-:Y:S01]  /*0b30*/  IMAD.IADD R231, R231, 0x1, R6 ;  /* 0x00000001e7e77824 */ /* 0x000fe200078e0206 */
[----:B------:R-:W-:Y:S01]  /*0b40*/  SEL R230, R230, 0xffffffe0, !P0 ;  /* 0xffffffe0e6e67807 */ /* 0x000fe20004000000 */
[----:B------:R-:W-:Y:S01]  /*0b50*/  IMAD.IADD R237, R238, 0x1, R235 ;  /* 0x00000001eeed7824 */ /* 0x000fe200078e02eb */
[----:B------:R2:W-:Y:S01]  /*0b60*/  STL [R1+0x24], R4 ;  /* 0x0000240401007387 */ /* 0x0005e20000100800 */
[----:B------:R-:W-:Y:S01]  /*0b70*/  IMAD.SHL.U32 R223, R231, 0x2, RZ ;  /* 0x00000002e7df7824 */ /* 0x000fe200078e00ff */
[----:B------:R-:W-:Y:S01]  /*0b80*/  LEA R225, R225, UR5, 0x1 ;  /* 0x00000005e1e17c11 */ /* 0x000fe2000f8e08ff */
[----:B------:R-:W-:Y:S01]  /*0b90*/  IMAD.IADD R222, R222, 0x1, R221 ;  /* 0x00000001dede7824 */ /* 0x000fe200078e02dd */
[----:B------:R-:W-:Y:S01]  /*0ba0*/  LEA R234, R234, UR4, 0x1 ;  /* 0x00000004eaea7c11 */ /* 0x000fe2000f8e08ff */
[----:B------:R-:W-:Y:S01]  /*0bb0*/  IMAD.IADD R235, R235, 0x1, R236 ;  /* 0x00000001ebeb7824 */ /* 0x000fe200078e02ec */
[----:B------:R-:W-:Y:S01]  /*0bc0*/  IADD3 R224, R223, 0x6000, R224 ;  /* 0x00006000dfe07810 */ /* 0x000fe20007ffe0e0 */
[----:B------:R-:W-:-:S02]  /*0bd0*/  IMAD.IADD R226, R225, 0x1, R226 ;  /* 0x00000001e1e27824 */ /* 0x000fc400078e02e2 */
[--C-:B------:R-:W-:Y:S02]  /*0be0*/  IMAD.IADD R228, R225, 0x1, R227.reuse ;  /* 0x00000001e1e47824 */ /* 0x100fe400078e02e3 */
[----:B------:R-:W-:Y:S02]  /*0bf0*/  IMAD.IADD R227, R226, 0x1, R227 ;  /* 0x00000001e2e37824 */ /* 0x000fe400078e02e3 */
[----:B------:R-:W-:Y:S01]  /*0c00*/  IMAD.IADD R224, R224, 0x1, R230 ;  /* 0x00000001e0e07824 */ /* 0x000fe200078e02e6 */
[----:B-1----:R-:W-:-:S04]  /*0c10*/  SHF.R.S32.HI R2, RZ, 0x1f, R0 ;  /* 0x0000001fff027819 */ /* 0x002fc80000011400 */
[C---:B------:R-:W-:Y:S01]  /*0c20*/  SHF.L.U64.HI R2, R0.reuse, 0x2, R2 ;  /* 0x0000000200027819 */ /* 0x040fe20000010202 */
[----:B------:R-:W-:-:S04]  /*0c30*/  IMAD.SHL.U32 R0, R0, 0x4, RZ ;  /* 0x0000000400007824 */ /* 0x000fc800078e00ff */
[----:B------:R1:W-:Y:S01]  /*0c40*/  STL [R1+0x44], R2 ;  /* 0x0000440201007387 */ /* 0x0003e20000100800 */
[----:B--2---:R-:W-:Y:S01]  /*0c50*/  LEA R4, R8, UR6, 0x1 ;  /* 0x0000000608047c11 */ /* 0x004fe2000f8e08ff */
[----:B------:R-:W-:Y:S02]  /*0c60*/  ULDC.64 UR6, c[0x0][0x208] ;  /* 0x0000820000067ab9 */ /* 0x000fe40000000a00 */
[----:B------:R2:W-:Y:S04]  /*0c70*/  STL [R1+0x40], R0 ;  /* 0x0000400001007387 */ /* 0x0005e80000100800 */
[----:B------:R3:W-:Y:S01]  /*0c80*/  STL [R1+0x2c], R4 ;  /* 0x00002c0401007387 */ /* 0x0007e20000100800 */
[----:B-1----:R-:W-:Y:S01]  /*0c90*/  LEA R2, R3, UR4, 0x1 ;  /* 0x0000000403027c11 */ /* 0x002fe2000f8e08ff */
[----:B--2---:R-:W-:-:S02]  /*0ca0*/  VIADD R0, R4, 0x20 ;  /* 0x0000002004007836 */ /* 0x004fc40000000000 */
[----:B------:R-:W-:-:S05]  /*0cb0*/  @P1 VIADD R0, R4, 0xffffffe0 ;  /* 0xffffffe004001836 */ /* 0x000fca0000000000 */
[----:B------:R3:W-:Y:S02]  /*0cc0*/  STL [R1+0x30], R0 ;  /* 0x0000300001007387 */ /* 0x0007e40000100800 */
.L_x_124:
        /* <DEDUP_REMOVED lines=9> */
[----:B------:R-:W-:Y:S01]  /*0d60*/  ULDC.64 UR12, c[0x0][0x2f0] ;  /* 0x0000bc00000c7ab9 */ /* 0x000fe20000000a00 */
[----:B------:R-:W-:Y:S01]  /*0d70*/  PLOP3.LUT P1, PT, PT, PT, UP4, 0x80, 0x0 ;  /* 0x000000000000781c */ /* 0x000fe20003f2f048 */
[----:B-1----:R-:W-:Y:S01]  /*0d80*/  IMAD.U32 R19, RZ, RZ, UR5 ;  /* 0x00000005ff137e24 */ /* 0x002fe2000f8e00ff */
[----:B------:R-:W-:Y:S02]  /*0d90*/  USHF.L.U64.HI UR5, UR49, 0x2, UR5 ;  /* 0x0000000231057899 */ /* 0x000fe40008010205 */
[----:B------:R-:W-:Y:S02]  /*0da0*/  @UP3 UIADD3 UR8, UP0, UR16, UR8, URZ ;  /* 0x0000000810083290 */ /* 0x000fe4000ff1e03f */
[----:B------:R-:W-:Y:S02]  /*0db0*/  @UP4 UIADD3 UR10, UP1, UR16, UR10, URZ ;  /* 0x0000000a100a4290 */ /* 0x000fe4000ff3e03f */
[----:B------:R-:W-:-:S02]  /*0dc0*/  UIADD3 UR15, UP2, UR16, UR12, URZ ;  /* 0x0000000c100f7290 */ /* 0x000fc4000ff5e03f */
[----:B------:R-:W-:Y:S01]  /*0dd0*/  @UP3 UIADD3.X UR9, UR5, UR9, URZ, UP0, !UPT ;  /* 0x0000000905093290 */ /* 0x000fe200087fe43f */
[----:B--23--:R-:W-:Y:S01]  /*0de0*/  IMAD.U32 R4, RZ, RZ, UR8 ;  /* 0x00000008ff047e24 */ /* 0x00cfe2000f8e00ff */
[----:B------:R-:W-:Y:S01]  /*0df0*/  UISETP.NE.U32.AND UP0, UPT, UR12, URZ, UPT ;  /* 0x0000003f0c00728c */ /* 0x000fe2000bf05070 */
[----:B------:R-:W-:Y:S01]  /*0e00*/  IMAD.U32 R6, RZ, RZ, UR10 ;  /* 0x0000000aff067e24 */ /* 0x000fe2000f8e00ff */
[----:B------:R-:W-:Y:S02]  /*0e10*/  @UP4 UIADD3.X UR11, UR5, UR11, URZ, UP1, !UPT ;  /* 0x0000000b050b4290 */ /* 0x000fe40008ffe43f */
        /* <DEDUP_REMOVED lines=26> */
[----:B------:R-:W-:Y:S01]  /*0fc0*/  UMOV UR11, 0xffffffff ;  /* 0xffffffff000b7882 */ /* 0x000fe20000000000 */
[----:B------:R-:W-:Y:S02]  /*0fd0*/  UMOV UR40, 0xffffffff ;  /* 0xffffffff00287882 */ /* 0x000fe40000000000 */
        /* <DEDUP_REMOVED lines=19> */
.L_x_83:
        /* <DEDUP_REMOVED lines=65> */
[----:B------:R-:W-:Y:S02]  /*1520*/  UISETP.NE.AND UP1, UPT, UR40, -0x1, UPT ;  /* 0xffffffff2800788c */ /* 0x000fe4000bf25270 */
[----:B------:R-:W-:Y:S02]  /*1530*/  USEL UR18, UR18, URZ, UP2 ;  /* 0x0000003f12127287 */ /* 0x000fe40009000000 */
[----:B------:R-:W-:Y:S01]  /*1540*/  UIADD3 UR51, UR17, UR5, URZ ;  /* 0x0000000511337290 */ /* 0x000fe2000fffe03f */
[----:B------:R-:W-:Y:S01]  /*1550*/  IMAD.HI.U32 R0, R0, R3, RZ ;  /* 0x0000000300007227 */ /* 0x000fe200078e00ff */
[----:B------:R-:W-:Y:S02]  /*1560*/  UIADD3 UR5, UP2, UR16, UR29, URZ ;  /* 0x0000001d10057290 */ /* 0x000fe4000ff5e03f */
[----:B------:R-:W-:-:S02]  /*1570*/  USHF.R.S32.HI UR32, URZ, 0x1f, UR16 ;  /* 0x0000001f3f207899 */ /* 0x000fc40008011410 */
[----:B------:R-:W-:Y:S01]  /*1580*/  IADD3 R4, -R0, RZ, RZ ;  /* 0x000000ff00047210 */ /* 0x000fe20007ffe1ff */
[----:B------:R-:W-:Y:S01]  /*1590*/  ULDC UR38, c[0x0][0x2c4] ;  /* 0x0000b10000267ab9 */ /* 0x000fe20000000800 */
[----:B------:R-:W-:Y:S02]  /*15a0*/  UIMAD UR15, UR9, UR11, URZ ;  /* 0x0000000b090f72a4 */ /* 0x000fe4000f8e023f */
[----:B------:R-:W-:Y:S01]  /*15b0*/  UIMAD UR9, UR9, UR5, URZ ;  /* 0x00000005090972a4 */ /* 0x000fe2000f8e023f */
[C---:B------:R-:W-:Y:S01]  /*15c0*/  IMAD R3, R6.reuse, R4, R3 ;  /* 0x0000000406037224 */ /* 0x040fe200078e0203 */
[----:B------:R-:W-:Y:S02]  /*15d0*/  UIMAD.WIDE.U32 UR34, UR8, UR5, URZ ;  /* 0x00000005082272a5 */ /* 0x000fe4000f8e003f */
[----:B------:R-:W-:Y:S02]  /*15e0*/  UIADD3.X UR12, UR32, UR18, URZ, UP2, !UPT ;  /* 0x00000012200c7290 */ /* 0x000fe400097fe43f */
[----:B------:R-:W-:Y:S01]  /*15f0*/  ISETP.GT.U32.AND P1, PT, R6, R3, PT ;  /* 0x000000030600720c */ /* 0x000fe20003f24070 */
[----:B------:R-:W-:Y:S01]  /*1600*/  @UP3 UIMAD UR5, UR49, UR38, URZ ;  /* 0x00000026310532a4 */ /* 0x000fe2000f8e023f */
[----:B------:R-:W-:Y:S01]  /*1610*/  ULDC.U8 UR21, c[0x0][0x480] ;  /* 0x0001200000157ab9 */ /* 0x000fe20000000000 */
[----:B------:R-:W-:-:S02]  /*1620*/  @UP1 UIADD3 UR24, UR39, UR40, URZ ;  /* 0x0000002827181290 */ /* 0x000fc4000fffe03f */
[----:B------:R-:W-:Y:S02]  /*1630*/  @UP1 UIADD3 UR26, UR39, UR40, URZ ;  /* 0x00000028271a1290 */ /* 0x000fe4000fffe03f */
[----:B------:R-:W-:Y:S02]  /*1640*/  UIMAD UR17, UR8, UR12, UR9 ;  /* 0x0000000c081172a4 */ /* 0x000fe4000f8e0209 */
[----:B------:R-:W-:Y:S02]  /*1650*/  UIMAD UR53, UR59, UR22, URZ ;  /* 0x000000163b3572a4 */ /* 0x000fe4000f8e023f */
[----:B------:R-:W-:Y:S02]  /*1660*/  UISETP.NE.AND UP4, UPT, UR21, URZ, UPT ;  /* 0x0000003f1500728c */ /* 0x000fe4000bf85270 */
[----:B------:R-:W-:Y:S01]  /*1670*/  @!P1 IMAD.IADD R3, R3, 0x1, -R6 ;  /* 0x0000000103039824 */ /* 0x000fe200078e0a06 */
[----:B------:R-:W-:Y:S01]  /*1680*/  @UP3 USEL UR8, UR5, UR11, !UP0 ;  /* 0x0000000b05083287 */ /* 0x000fe2000c000000 */
[----:B------:R-:W-:Y:S01]  /*1690*/  @!P1 VIADD R0, R0, 0x1 ;  /* 0x0000000100009836 */ /* 0x000fe20000000000 */
[----:B------:R-:W-:Y:S01]  /*16a0*/  PLOP3.LUT P1, PT, PT, PT, UP1, 0x80, 0x0 ;  /* 0x000000000000781c */ /* 0x000fe20003f2f018 */
[----:B------:R-:W-:Y:S01]  /*16b0*/  @UP1 ULDC.64 UR22, c[0x0][0x248] ;  /* 0x0000920000161ab9 */ /* 0x000fe20000000a00 */
[----:B------:R-:W-:Y:S01]  /*16c0*/  ISETP.GE.U32.AND P0, PT, R3, R6, PT ;  /* 0x000000060300720c */ /* 0x000fe20003f06070 */
[----:B------:R-:W-:Y:S01]  /*16d0*/  @UP1 ULDC.64 UR20, c[0x0][0x250] ;  /* 0x0000940000141ab9 */ /* 0x000fe20000000a00 */
[----:B------:R-:W-:Y:S01]  /*16e0*/  LOP3.LUT R3, R7, UR59, RZ, 0x3c, !PT ;  /* 0x0000003b07037c12 */ /* 0x000fe2000f8e3cff */
[----:B------:R-:W-:Y:S01]  /*16f0*/  @UP0 UIADD3 UR51, UR13, UR15, URZ ;  /* 0x0000000f0d330290 */ /* 0x000fe2000fffe03f */
[----:B------:R-:W-:-:S02]  /*1700*/  @UP3 ULDC UR5, c[0x0][0x2e4] ;  /* 0x0000b90000053ab9 */ /* 0x000fc40000000800 */
[----:B------:R-:W-:Y:S01]  /*1710*/  ISETP.GE.AND P2, PT, R3, RZ, PT ;  /* 0x000000ff0300720c */ /* 0x000fe20003f46270 */
[----:B------:R-:W-:Y:S02]  /*1720*/  @UP1 UIMAD.WIDE.U32 UR14, UR24, UR22, URZ ;  /* 0x00000016180e12a5 */ /* 0x000fe4000f8e003f */
[----:B------:R-:W-:Y:S02]  /*1730*/  @UP1 UIMAD.WIDE.U32 UR12, UR26, UR20, URZ ;  /* 0x000000141a0c12a5 */ /* 0x000fe4000f8e003f */
[----:B------:R-:W-:Y:S02]  /*1740*/  @UP3 UIMAD UR18, UR59, UR5, UR8 ;  /* 0x000000053b1232a4 */ /* 0x000fe4000f8e0208 */
[----:B------:R-:W-:Y:S01]  /*1750*/  @P0 IADD3 R0, R0, 0x1, RZ ;  /* 0x0000000100000810 */ /* 0x000fe20007ffe0ff */
[----:B------:R-:W-:Y:S01]  /*1760*/  @!UP3 UIMAD UR5, UR49, UR41, UR59 ;  /* 0x000000293105b2a4 */ /* 0x000fe2000f8e023b */
[----:B------:R-:W-:Y:S01]  /*1770*/  PLOP3.LUT P0, PT, PT, PT, UP3, 0x80, 0x0 ;  /* 0x000000000000781c */ /* 0x000fe20003f0f038 */
[----:B------:R-:W-:-:S02]  /*1780*/  @UP1 UIMAD UR24, UR24, UR23, URZ ;  /* 0x00000017181812a4 */ /* 0x000fc4000f8e023f */
[----:B------:R-:W-:Y:S01]  /*1790*/  @UP1 UIMAD UR9, UR26, UR21, URZ ;  /* 0x000000151a0912a4 */ /* 0x000fe2000f8e023f */
[----:B------:R-:W-:Y:S01]  /*17a0*/  IMAD.MOV.U32 R13, RZ, RZ, R0 ;  /* 0x000000ffff0d7224 */ /* 0x000fe200078e0000 */
[----:B------:R-:W-:Y:S02]  /*17b0*/  USEL UR57, UR28, URZ, UP4 ;  /* 0x0000003f1c397287 */ /* 0x000fe4000a000000 */
[----:B------:R-:W-:Y:S02]  /*17c0*/  @!UP3 UIMAD UR18, UR5, UR38, URZ ;  /* 0x000000260512b2a4 */ /* 0x000fe4000f8e023f */
[----:B------:R-:W-:Y:S01]  /*17d0*/  USHF.R.S32.HI UR30, URZ, 0x1f, UR36 ;  /* 0x0000001f3f1e7899 */ /* 0x000fe20008011424 */
[----:B------:R-:W-:Y:S01]  /*17e0*/  @!P2 IADD3 R13, -R13, RZ, RZ ;  /* 0x000000ff0d0da210 */ /* 0x000fe20007ffe1ff */
[----:B------:R-:W-:Y:S01]  /*17f0*/  @!UP0 UIADD3 UR52, UR43, UR31, URZ ;  /* 0x0000001f2b348290 */ /* 0x000fe2000fffe03f */
[----:B------:R-:W-:Y:S01]  /*1800*/  @!P3 LOP3.LUT R13, RZ, R7, RZ, 0x33, !PT ;  /* 0x00000007ff0db212 */ /* 0x000fe200078e33ff */
[----:B------:R-:W-:-:S02]  /*1810*/  USHF.R.S32.HI UR58, URZ, 0x1f, UR53 ;  /* 0x0000001f3f3a7899 */ /* 0x000fc40008011435 */
[----:B------:R-:W-:Y:S02]  /*1820*/  USHF.R.S32.HI UR41, URZ, 0x6, UR19 ;  /* 0x000000063f297899 */ /* 0x000fe40008011413 */
[----:B------:R-:W-:Y:S02]  /*1830*/  @UP1 UIADD3 UR48, UR13, UR9, URZ ;  /* 0x000000090d301290 */ /* 0x000fe4000fffe03f */
[----:B------:R-:W-:Y:S02]  /*1840*/  USEL UR56, UR33, URZ, UP4 ;  /* 0x0000003f21387287 */ /* 0x000fe4000a000000 */
        /* <DEDUP_REMOVED lines=18> */
.L_x_85:
        /* <DEDUP_REMOVED lines=14> */
.L_x_86:
        /* <DEDUP_REMOVED lines=12> */
.L_x_87:
[----:B------:R-:W-:Y:S01]  /*1b10*/  ULDC UR5, c[0x0][0x270] ;  /* 0x00009c0000057ab9 */ /* 0x000fe20000000800 */
[----:B------:R-:W-:Y:S01]  /*1b20*/  ULDC UR8, c[0x0][0x2d4] ;  /* 0x0000b50000087ab9 */ /* 0x000fe20000000800 */
[----:B------:R-:W-:-:S04]  /*1b30*/  UIMAD UR5, UR49, UR5, UR59 ;  /* 0x00000005310572a4 */ /* 0x000fc8000f8e023b */
[----:B------:R-:W-:-:S12]  /*1b40*/  UIMAD UR5, UR5, UR8, URZ ;  /* 0x00000008050572a4 */ /* 0x000fd8000f8e023f */
.L_x_88:
[----:B------:R-:W2:Y:S01]  /*1b50*/  LDL.64 R4, [R1+0x8] ;  /* 0x0000080001047983 */ /* 0x000ea20000100a00 */
[----:B------:R-:W-:Y:S01]  /*1b60*/  ULDC UR9, c[0x0][0x270] ;  /* 0x00009c0000097ab9 */ /* 0x000fe20000000800 */
[----:B------:R-:W-:Y:S02]  /*1b70*/  ULDC UR8, c[0x0][0x2dc] ;  /* 0x0000b70000087ab9 */ /* 0x000fe40000000800 */
[----:B------:R1:W2:Y:S01]  /*1b80*/  LDL.64 R24, [R1+0x8] ;  /* 0x0000080001187983 */ /* 0x0002a20000100a00 */
[----:B------:R-:W-:Y:S01]  /*1b90*/  UIADD3 UR5, UR16, UR5, URZ ;  /* 0x0000000510057290 */ /* 0x000fe2000fffe03f */
[----:B------:R-:W-:Y:S01]  /*1ba0*/  BSSY B1, `(.L_x_84) ;  /* 0x00007cd000017945 */ /* 0x000fe20003800000 */
[----:B------:R-:W-:Y:S01]  /*1bb0*/  UIADD3 UR11, -UR10, UR37, UR36 ;  /* 0x000000250a0b7290 */ /* 0x000fe2000fffe124 */
[----:B------:R-:W3:Y:S01]  /*1bc0*/  S2R R21, SR_TID.X ;  /* 0x0000000000157919 */ /* 0x000ee20000002100 */
[----:B------:R-:W-:Y:S01]  /*1bd0*/  ULDC.64 UR24, c[0x0][0x478] ;  /* 0x00011e0000187ab9 */ /* 0x000fe20000000a00 */
[----:B------:R-:W-:Y:S01]  /*1be0*/  UIMAD UR31, UR8, UR9, URZ ;  /* 0x00000009081f72a4 */ /* 0x000fe2000f8e023f */
[----:B------:R-:W-:Y:S01]  /*1bf0*/  ULDC UR13, c[0x0][0x398] ;  /* 0x0000e600000d7ab9 */ /* 0x000fe20000000800 */
[----:B------:R-:W-:Y:S01]  /*1c00*/  UIMAD.WIDE UR24, UR5, 0x4, UR24 ;  /* 0x00000004051878a5 */ /* 0x000fe2000f8e0218 */
[----:B------:R-:W-:Y:S01]  /*1c10*/  ULDC.64 UR8, c[0x0][0x420] ;  /* 0x0001080000087ab9 */ /* 0x000fe20000000a00 */
[----:B------:R-:W-:Y:S01]  /*1c20*/  UIADD3 UR5, UR11, -UR13, URZ ;  /* 0x8000000d0b057290 */ /* 0x000fe2000fffe03f */
[----:B------:R-:W-:Y:S01]  /*1c30*/  IMAD.U32 R7, RZ, RZ, UR8 ;  /* 0x00000008ff077e24 */ /* 0x000fe2000f8e00ff */
[----:B------:R-:W-:-:S02]  /*1c40*/  UIMAD UR11, UR32, UR8, URZ ;  /* 0x00000008200b72a4 */ /* 0x000fc4000f8e023f */
[----:B------:R-:W-:Y:S02]  /*1c50*/  USHF.R.S32.HI UR14, URZ, 0x1f, UR59 ;  /* 0x0000001f3f0e7899 */ /* 0x000fe4000801143b */
[----:B------:R-:W-:Y:S02]  /*1c60*/  UIMAD UR11, UR16, UR9, UR11 ;  /* 0x00000009100b72a4 */ /* 0x000fe4000f8e020b */
[----:B------:R-:W-:Y:S02]  /*1c70*/  UIADD3 UR17, UR16, UR18, URZ ;  /* 0x0000001210117290 */ /* 0x000fe4000fffe03f */
[----:B------:R-:W-:Y:S02]  /*1c80*/  USHF.R.S32.HI UR18, URZ, 0x1f, UR5 ;  /* 0x0000001f3f127899 */ /* 0x000fe40008011405 */
[----:B------:R-:W-:Y:S02]  /*1c90*/  USHF.L.U32 UR19, UR31, 0x6, URZ ;  /* 0x000000061f137899 */ /* 0x000fe4000800063f */
[----:B------:R-:W-:-:S02]  /*1ca0*/  ULEA.HI UR18, UR18, UR5, URZ, 0x6 ;  /* 0x0000000512127291 */ /* 0x000fc4000f8f303f */
[----:B------:R-:W-:Y:S02]  /*1cb0*/  UIADD3 UR15, UP2, UP0, UR34, UR19, UR53 ;  /* 0x00000013220f7290 */ /* 0x000fe4000f85e035 */
[----:B------:R-:W-:Y:S01]  /*1cc0*/  USHF.R.S32.HI UR18, URZ, 0x6, UR18 ;  /* 0x000000063f127899 */ /* 0x000fe20008011412 */
[----:B------:R-:W-:Y:S01]  /*1cd0*/  ULDC.64 UR26, c[0x0][0x258] ;  /* 0x00009600001a7ab9 */ /* 0x000fe20000000a00 */
[----:B------:R-:W-:Y:S01]  /*1ce0*/  ULDC.64 UR44, c[0x0][0x2b0] ;  /* 0x0000ac00002c7ab9 */ /* 0x000fe20000000a00 */
[----:B------:R-:W-:Y:S01]  /*1cf0*/  ULDC.64 UR42, c[0x0][0x210] ;  /* 0x00008400002a7ab9 */ /* 0x000fe20000000a00 */
[----:B------:R-:W-:Y:S01]  /*1d00*/  ULDC.64 UR34, c[0x0][0x3e0] ;  /* 0x0000f80000227ab9 */ /* 0x000fe20000000a00 */
[----:B---3--:R-:W-:-:S04]  /*1d10*/  SHF.R.S32.HI R22, RZ, 0x1f, R21 ;  /* 0x0000001fff167819 */ /* 0x008fc80000011415 */
[CC--:B------:R-:W-:Y:S02]  /*1d20*/  LEA.HI R10, R22.reuse, R21.reuse, RZ, 0x2 ;  /* 0x00000015160a7211 */ /* 0x0c0fe400078f10ff */
[----:B------:R-:W-:Y:S02]  /*1d30*/  LEA.HI R18, R22, R21, RZ, 0x5 ;  /* 0x0000001516127211 */ /* 0x000fe400078f28ff */
[----:B------:R-:W-:Y:S02]  /*1d40*/  SHF.R.S32.HI R0, RZ, 0x2, R10 ;  /* 0x00000002ff007819 */ /* 0x000fe4000001140a */
[----:B------:R-:W-:Y:S02]  /*1d50*/  SHF.R.S32.HI R17, RZ, 0x5, R18 ;  /* 0x00000005ff117819 */ /* 0x000fe40000011412 */
[----:B------:R-:W-:-:S05]  /*1d60*/  SHF.R.S32.HI R20, RZ, 0x1f, R0 ;  /* 0x0000001fff147819 */ /* 0x000fca0000011400 */
[----:B------:R-:W-:-:S04]  /*1d70*/  IMAD R9, R20, UR8, RZ ;  /* 0x0000000814097c24 */ /* 0x000fc8000f8e02ff */
[----:B------:R-:W-:Y:S02]  /*1d80*/  IMAD R9, R0, UR9, R9 ;  /* 0x0000000900097c24 */ /* 0x000fe4000f8e0209 */
[----:B--2---:R-:W-:-:S05]  /*1d90*/  IMAD.MOV.U32 R24, RZ, RZ, R4 ;  /* 0x000000ffff187224 */ /* 0x004fca00078e0004 */
[----:B------:R-:W-:Y:S02]  /*1da0*/  SHF.R.S32.HI R25, RZ, 0x1f, R24 ;  /* 0x0000001fff197819 */ /* 0x000fe40000011418 */
[----:B------:R-:W-:Y:S01]  /*1db0*/  IADD3 R4, P0, R24, UR12, RZ ;  /* 0x0000000c18047c10 */ /* 0x000fe2000ff1e0ff */
[----:B------:R-:W-:Y:S02]  /*1dc0*/  ULDC.64 UR12, c[0x0][0x428] ;  /* 0x00010a00000c7ab9 */ /* 0x000fe40000000a00 */
[----:B------:R1:W-:Y:S01]  /*1dd0*/  STL [R1+0xc], R25 ;  /* 0x00000c1901007387 */ /* 0x0003e20000100800 */
[----:B------:R-:W-:Y:S02]  /*1de0*/  IADD3.X R5, R25, UR52, RZ, P0, !PT ;  /* 0x0000003419057c10 */ /* 0x000fe400087fe4ff */
[----:B------:R-:W-:Y:S01]  /*1df0*/  IADD3 R6, P0, R0, UR16, RZ ;  /* 0x0000001000067c10 */ /* 0x000fe2000ff1e0ff */
[----:B------:R-:W-:-:S03]  /*1e00*/  IMAD.WIDE.U32 R4, R7, UR16, R4 ;  /* 0x0000001007047c25 */ /* 0x000fc6000f8e0004 */
[----:B------:R-:W-:Y:S01]  /*1e10*/  IADD3.X R3, R20, UR32, RZ, P0, !PT ;  /* 0x0000002014037c10 */ /* 0x000fe200087fe4ff */
[----:B------:R-:W-:Y:S01]  /*1e20*/  UIMAD.WIDE UR16, UR17, 0x4, UR44 ;  /* 0x00000004111078a5 */ /* 0x000fe2000f8e022c */
[----:B------:R-:W-:Y:S01]  /*1e30*/  VIADD R5, R5, UR11 ;  /* 0x0000000b05057c36 */ /* 0x000fe20008000000 */
[----:B------:R-:W-:Y:S02]  /*1e40*/  UIMAD UR11, UR14, UR12, URZ ;  /* 0x0000000c0e0b72a4 */ /* 0x000fe4000f8e023f */
[----:B------:R-:W-:Y:S01]  /*1e50*/  IMAD R3, R3, UR46, RZ ;  /* 0x0000002e03037c24 */ /* 0x000fe2000f8e02ff */
[----:B------:R-:W-:Y:S02]  /*1e60*/  UIMAD UR14, UR14, UR26, URZ ;  /* 0x0000001a0e0e72a4 */ /* 0x000fe4000f8e023f */
[----:B------:R-:W-:Y:S01]  /*1e70*/  UIMAD UR13, UR59, UR13, UR11 ;  /* 0x0000000d3b0d72a4 */ /* 0x000fe2000f8e020b */
[C---:B------:R-:W-:Y:S01]  /*1e80*/  IMAD R8, R6.reuse, UR47, R3 ;  /* 0x0000002f06087c24 */ /* 0x040fe2000f8e0203 */
[----:B------:R-:W-:Y:S01]  /*1e90*/  USHF.R.S32.HI UR11, URZ, 0x1f, UR19 ;  /* 0x0000001f3f0b7899 */ /* 0x000fe20008011413 */
[----:B------:R-:W-:Y:S01]  /*1ea0*/  IMAD.U32 R3, RZ, RZ, UR12 ;  /* 0x0000000cff037e24 */ /* 0x000fe2000f8e00ff */
[----:B------:R-:W-:Y:S01]  /*1eb0*/  UIMAD UR14, UR59, UR27, UR14 ;  /* 0x0000001b3b0e72a4 */ /* 0x000fe2000f8e020e */
[----:B------:R-:W-:Y:S01]  /*1ec0*/  IMAD.WIDE.U32 R6, R6, UR46, R24 ;  /* 0x0000002e06067c25 */ /* 0x000fe2000f8e0018 */
[----:B------:R-:W-:-:S02]  /*1ed0*/  UIADD3.X UR11, UR55, UR11, UR58, UP2, UP0 ;  /* 0x0000000b370b7290 */ /* 0x000fc400097e043a */
[----:B------:R-:W-:Y:S01]  /*1ee0*/  UISETP.LT.AND UP0, UPT, URZ, UR18, UPT ;  /* 0x000000123f00728c */ /* 0x000fe2000bf01270 */
[----:B------:R-:W-:Y:S01]  /*1ef0*/  IMAD.WIDE.U32 R4, R3, UR59, R4 ;  /* 0x0000003b03047c25 */ /* 0x000fe2000f8e0004 */
[----:B------:R-:W-:Y:S01]  /*1f00*/  LOP3.LUT R3, R18, 0xffffffe0, RZ, 0xc0, !PT ;  /* 0xffffffe012037812 */ /* 0x000fe200078ec0ff */
[----:B------:R-:W-:Y:S01]  /*1f10*/  UIADD3 UR5, UP3, UP2, UR57, UR15, UR60 ;  /* 0x0000000f39057290 */ /* 0x000fe2000fa7e03c */
[----:B------:R-:W-:Y:S01]  /*1f20*/  IADD3 R6, P0, R6, UR61, RZ ;  /* 0x0000003d06067c10 */ /* 0x000fe2000ff1e0ff */
[----:B------:R-:W-:Y:S01]  /*1f30*/  USEL UR18, URZ, UR18, !UP0 ;  /* 0x000000123f127287 */ /* 0x000fe2000c000000 */
[----:B------:R-:W-:Y:S01]  /*1f40*/  VIADD R5, R5, UR13 ;  /* 0x0000000d05057c36 */ /* 0x000fe20008000000 */
[----:B------:R-:W-:Y:S01]  /*1f50*/  UIADD3.X UR11, UR56, UR11, UR51, UP3, UP2 ;  /* 0x0000000b380b7290 */ /* 0x000fe20009fe4433 */
[----:B------:R-:W-:Y:S01]  /*1f60*/  IMAD.IADD R15, R21, 0x1, -R3 ;  /* 0x00000001150f7824 */ /* 0x000fe200078e0a03 */
[----:B------:R-:W-:Y:S01]  /*1f70*/  IADD3.X R7, R7, UR54, R8, P0, !PT ;  /* 0x0000003607077c10 */ /* 0x000fe200087fe408 */
[----:B------:R-:W-:Y:S01]  /*1f80*/  IMAD.U32 R3, RZ, RZ, UR26 ;  /* 0x0000001aff037e24 */ /* 0x000fe2000f8e00ff */
[----:B------:R-:W-:Y:S01]  /*1f90*/  UISETP.GT.AND UP0, UPT, UR41, UR18, UPT ;  /* 0x000000122900728c */ /* 0x000fe2000bf04270 */
[----:B------:R-:W-:Y:S01]  /*1fa0*/  IMAD R8, R17, UR31, R15 ;  /* 0x0000001f11087c24 */ /* 0x000fe2000f8e020f */
[----:B------:R-:W-:Y:S01]  /*1fb0*/  ULDC.64 UR32, c[0x0][0x400] ;  /* 0x0001000000207ab9 */ /* 0x000fe20000000a00 */
[----:B------:R-:W-:Y:S01]  /*1fc0*/  IMAD.WIDE.U32 R6, R3, UR59, R6 ;  /* 0x0000003b03067c25 */ /* 0x000fe2000f8e0006 */
[----:B------:R-:W-:Y:S01]  /*1fd0*/  UMOV UR15, UR24 ;  /* 0x00000018000f7c82 */ /* 0x000fe20008000000 */
[----:B------:R-:W-:Y:S01]  /*1fe0*/  UMOV UR13, UR16 ;  /* 0x00000010000d7c82 */ /* 0x000fe20008000000 */
[----:B------:R-:W-:Y:S01]  /*1ff0*/  IADD3 R3, P0, R8, UR5, RZ ;  /* 0x0000000508037c10 */ /* 0x000fe2000ff1e0ff */
[----:B------:R-:W-:Y:S01]  /*2000*/  IMAD.WIDE.U32 R4, R0, UR8, R4 ;  /* 0x0000000800047c25 */ /* 0x000fe2000f8e0004 */
[----:B------:R-:W-:Y:S01]  /*2010*/  LEA R241, P4, R6, UR42, 0x1 ;  /* 0x0000002a06f17c11 */ /* 0x000fe2000f8808ff */
[----:B------:R-:W-:Y:S01]  /*2020*/  UIADD3 UR8, UR41, -0x1, URZ ;  /* 0xffffffff29087890 */ /* 0x000fe2000fffe03f */
[----:B------:R-:W-:Y:S01]  /*2030*/  LEA.HI.X.SX32 R8, R8, UR11, 0x1, P0 ;  /* 0x0000000b08087c11 */ /* 0x000fe200080f0eff */
[----:B------:R-:W-:Y:S01]  /*2040*/  IMAD.IADD R5, R5, 0x1, R9 ;  /* 0x0000000105057824 */ /* 0x000fe200078e0209 */
[----:B------:R-:W-:Y:S01]  /*2050*/  PLOP3.LUT P0, PT, PT, PT, UP0, 0x80, 0x0 ;  /* 0x000000000000781c */ /* 0x000fe20003f0f008 */
[----:B------:R-:W-:Y:S01]  /*2060*/  VIADD R7, R7, UR14 ;  /* 0x0000000e07077c36 */ /* 0x000fe20008000000 */
[C---:B------:R-:W-:Y:S01]  /*2070*/  LEA R244, P2, R3.reuse, UR32, 0x2 ;  /* 0x0000002003f47c11 */ /* 0x040fe2000f8410ff */
[----:B------:R-:W-:Y:S01]  /*2080*/  UMOV UR14, UR25 ;  /* 0x00000019000e7c82 */ /* 0x000fe20008000000 */
[----:B------:R-:W-:Y:S01]  /*2090*/  LEA R242, P3, R4, UR34, 0x1 ;  /* 0x0000002204f27c11 */ /* 0x000fe2000f8608ff */
[----:B------:R-:W-:Y:S01]  /*20a0*/  UMOV UR12, UR17 ;  /* 0x00000011000c7c82 */ /* 0x000fe20008000000 */
[----:B------:R-:W-:-:S02]  /*20b0*/  LEA.HI.X R243, R3, UR33, R8, 0x2, P2 ;  /* 0x0000002103f37c11 */ /* 0x000fc400090f1408 */
[----:B------:R-:W-:Y:S02]  /*20c0*/  LEA.HI.X R240, R4, UR35, R5, 0x1, P3 ;  /* 0x0000002304f07c11 */ /* 0x000fe400098f0c05 */
[----:B------:R-:W-:-:S03]  /*20d0*/  LEA.HI.X R239, R6, UR43, R7, 0x1, P4 ;  /* 0x0000002b06ef7c11 */ /* 0x000fc6000a0f0c07 */
[----:B-1----:R-:W-:Y:S05]  /*20e0*/  @P0 BRA `(.L_x_89) ;  /* 0x0000000800600947 */ /* 0x002fea0003800000 */
        /* <DEDUP_REMOVED lines=20> */
.L_x_90:
        /* <DEDUP_REMOVED lines=20> */
.L_x_91:
        /* <DEDUP_REMOVED lines=27> */
[----:B------:R-:W-:Y:S01]  /*2520*/  IMAD R3, R0, UR13, R3 ;  /* 0x0000000d00037c24 */ /* 0x000fe2000f8e0203 */
        /* <DEDUP_REMOVED lines=10> */
.L_x_93:
[----:B------:R-:W-:Y:S05]  /*25d0*/  BSYNC B0 ;  /* 0x0000000000007941 */ /* 0x000fea0003800000 */
.L_x_92:
        /* <DEDUP_REMOVED lines=19> */
.L_x_95:
[----:B------:R-:W-:Y:S05]  /*2710*/  BSYNC B0 ;  /* 0x0000000000007941 */ /* 0x000fea0003800000 */
.L_x_94:
        /* <DEDUP_REMOVED lines=32> */
.L_x_97:
[----:B------:R-:W-:Y:S05]  /*2920*/  BSYNC B0 ;  /* 0x0000000000007941 */ /* 0x000fea0003800000 */
.L_x_96:
        /* <DEDUP_REMOVED lines=20> */
.L_x_89:
[----:B------:R-:W-:Y:S01]  /*2a70*/  UIMAD UR5, UR30, UR20, URZ ;  /* 0x000000141e0572a4 */ /* 0x000fe2000f8e023f */
[----:B------:R-:W-:Y:S01]  /*2a80*/  IMAD.U32 R4, RZ, RZ, UR20 ;  /* 0x00000014ff047e24 */ /* 0x000fe2000f8e00ff */
[----:B------:R-:W-:Y:S01]  /*2a90*/  UIMAD UR9, UR50, -0x80, UR10 ;  /* 0xffffff80320978a4 */ /* 0x000fe2000f8e020a */
[----:B------:R-:W-:Y:S01]  /*2aa0*/  VIADD R6, R0, 0x40 ;  /* 0x0000004000067836 */ /* 0x000fe20000000000 */
[----:B------:R-:W-:Y:S01]  /*2ab0*/  UIMAD UR5, UR36, UR21, UR5 ;  /* 0x00000015240572a4 */ /* 0x000fe2000f8e0205 */
[----:B------:R-:W-:Y:S01]  /*2ac0*/  IMAD.WIDE.U32 R4, R4, UR36, R24 ;  /* 0x0000002404047c25 */ /* 0x000fe2000f8e0018 */
[----:B------:R-:W-:Y:S01]  /*2ad0*/  LEA.HI R3, R22, R21, RZ, 0x3 ;  /* 0x0000001516037211 */ /* 0x000fe200078f18ff */
[----:B------:R-:W-:Y:S01]  /*2ae0*/  ULEA.HI UR11, UR8, UR8, URZ, 0x1 ;  /* 0x00000008080b7291 */ /* 0x000fe2000f8f083f */
[----:B------:R-:W-:Y:S01]  /*2af0*/  ISETP.GE.AND P4, PT, R6, UR9, PT ;  /* 0x0000000906007c0c */ /* 0x000fe2000bf86270 */
[----:B------:R-:W-:Y:S01]  /*2b00*/  ULDC.64 UR16, c[0x0][0x268] ;  /* 0x00009a0000107ab9 */ /* 0x000fe20000000a00 */
[----:B------:R-:W-:Y:S01]  /*2b10*/  IMAD.U32 R7, RZ, RZ, UR5 ;  /* 0x00000005ff077e24 */ /* 0x000fe2000f8e00ff */
[----:B------:R-:W-:Y:S01]  /*2b20*/  IADD3 R6, P0, R4, UR38, RZ ;  /* 0x0000002604067c10 */ /* 0x000fe2000ff1e0ff */
[----:B------:R-:W-:Y:S01]  /*2b30*/  ULOP3.LUT UR11, UR11, 0xfffffffe, URZ, 0xc0, !UPT ;  /* 0xfffffffe0b0b7892 */ /* 0x000fe2000f8ec03f */
[----:B------:R-:W-:Y:S01]  /*2b40*/  ISETP.GE.AND P1, PT, R0, UR9, PT ;  /* 0x0000000900007c0c */ /* 0x000fe2000bf26270 */
[----:B------:R-:W-:Y:S01]  /*2b50*/  UIMAD UR5, UR8, -0x40, UR37 ;  /* 0xffffffc0080578a4 */ /* 0x000fe2000f8e0225 */
[----:B------:R-:W-:Y:S01]  /*2b60*/  IADD3.X R7, R5, UR48, R7, P0, !PT ;  /* 0x0000003005077c10 */ /* 0x000fe200087fe407 */
[----:B------:R-:W-:Y:S01]  /*2b70*/  UIADD3 UR11, UR8, -UR11, URZ ;  /* 0x8000000b080b7290 */ /* 0x000fe2000fffe03f */
[----:B------:R-:W-:Y:S01]  /*2b80*/  PLOP3.LUT P0, PT, PT, PT, UP4, 0x80, 0x0 ;  /* 0x000000000000781c */ /* 0x000fe20003f0f048 */
[----:B------:R-:W-:Y:S01]  /*2b90*/  BSSY B0, `(.L_x_99) ;  /* 0x0000040000007945 */ /* 0x000fe20003800000 */
[----:B------:R-:W-:Y:S01]  /*2ba0*/  SHF.R.S32.HI R3, RZ, 0x3, R3 ;  /* 0x00000003ff037819 */ /* 0x000fe20000011403 */
[----:B------:R-:W-:Y:S01]  /*2bb0*/  IMAD.WIDE.U32 R6, R13, UR16, R6 ;  /* 0x000000100d067c25 */ /* 0x000fe2000f8e0006 */
[----:B------:R-:W-:Y:S01]  /*2bc0*/  LEA.HI R8, R10, R0, RZ, 0x1 ;  /* 0x000000000a087211 */ /* 0x000fe200078f08ff */
[----:B------:R-:W-:-:S08]  /*2bd0*/  UISETP.NE.AND UP0, UPT, UR11, 0x1, UPT ;  /* 0x000000010b00788c */ /* 0x000fd0000bf05270 */
[----:B------:R-:W-:Y:S01]  /*2be0*/  @P0 BAR.SYNC.DEFER_BLOCKING 0x0 ;  /* 0x0000000000000b1d */ /* 0x000fe20000010000 */
[----:B------:R-:W-:Y:S01]  /*2bf0*/  IMAD.SHL.U32 R3, R3, 0x40, RZ ;  /* 0x0000004003037824 */ /* 0x000fe200078e00ff */
[----:B------:R-:W-:Y:S02]  /*2c00*/  LOP3.LUT R8, R8, 0x7fffffe, RZ, 0xc0, !PT ;  /* 0x07fffffe08087812 */ /* 0x000fe400078ec0ff */
[----:B------:R-:W-:Y:S02]  /*2c10*/  ISETP.GE.AND P6, PT, R0, UR5, PT ;  /* 0x0000000500007c0c */ /* 0x000fe4000bfc6270 */
[----:B------:R-:W-:-:S04]  /*2c20*/  LOP3.LUT R3, R3, 0xc0, RZ, 0xc0, !PT ;  /* 0x000000c003037812 */ /* 0x000fc800078ec0ff */
[----:B------:R-:W-:Y:S02]  /*2c30*/  LOP3.LUT R9, R3, 0x18, R24, 0xf8, !PT ;  /* 0x0000001803097812 */ /* 0x000fe400078ef818 */
[----:B------:R-:W-:Y:S01]  /*2c40*/  SHF.R.U32.HI R4, RZ, 0x3, R3 ;  /* 0x00000003ff047819 */ /* 0x000fe20000011603 */
[----:B------:R-:W-:-:S03]  /*2c50*/  IMAD.IADD R3, R0, 0x1, -R8 ;  /* 0x0000000100037824 */ /* 0x000fc600078e0a08 */
[----:B------:R-:W-:Y:S01]  /*2c60*/  LOP3.LUT R5, R9, R4, RZ, 0x3c, !PT ;  /* 0x0000000409057212 */ /* 0x000fe200078e3cff */
[----:B------:R-:W-:Y:S02]  /*2c70*/  IMAD R4, R16, UR16, RZ ;  /* 0x0000001010047c24 */ /* 0x000fe4000f8e02ff */
[----:B------:R-:W-:Y:S02]  /*2c80*/  IMAD R3, R17, 0x8, R3 ;  /* 0x0000000811037824 */ /* 0x000fe400078e0203 */
[----:B------:R-:W-:Y:S02]  /*2c90*/  IMAD R4, R13, UR17, R4 ;  /* 0x000000110d047c24 */ /* 0x000fe4000f8e0204 */
[----:B------:R-:W-:Y:S01]  /*2ca0*/  IMAD.U32 R14, R3, 0x20, R5 ;  /* 0x00000020030e7824 */ /* 0x000fe200078e0005 */
[----:B------:R1:W-:Y:S01]  /*2cb0*/  @P1 STS [R234+0xf000], RZ ;  /* 0x00f000ffea001388 */ /* 0x0003e20000000800 */
[----:B------:R-:W-:-:S03]  /*2cc0*/  IMAD.IADD R12, R7, 0x1, R4 ;  /* 0x00000001070c7824 */ /* 0x000fc600078e0204 */
        /* <DEDUP_REMOVED lines=14> */
[----:B------:R-:W-:Y:S01]  /*2db0*/  IMAD.IADD R3, R5, 0x1, R3 ;  /* 0x0000000105037824 */ /* 0x000fe200078e0203 */
[----:B------:R4:W-:Y:S04]  /*2dc0*/  @P5 STS [R234+0xf000], RZ ;  /* 0x00f000ffea005388 */ /* 0x0009e80000000800 */
[----:B------:R4:W-:Y:S04]  /*2dd0*/  @P5 STS [R234+0xf004], RZ ;  /* 0x00f004ffea005388 */ /* 0x0009e80000000800 */
[----:B------:R4:W-:Y:S01]  /*2de0*/  @P5 STS.64 [R234+0xf008], RZ ;  /* 0x00f008ffea005388 */ /* 0x0009e20000000a00 */
[----:B--2---:R-:W-:-:S02]  /*2df0*/  ISETP.GE.AND P3, PT, R11, UR11, PT ;  /* 0x0000000b0b007c0c */ /* 0x004fc4000bf66270 */
[----:B------:R-:W2:Y:S01]  /*2e00*/  @!P5 LDC.64 R10, c[0x0][0x220] ;  /* 0x00008800ff0adb82 */ /* 0x000ea20000000a00 */
[----:B---3--:R-:W-:-:S10]  /*2e10*/  ISETP.GE.AND P2, PT, R23, UR11, PT ;  /* 0x0000000b17007c0c */ /* 0x008fd4000bf46270 */
[----:B------:R-:W3:Y:S01]  /*2e20*/  @!P3 LDC.64 R8, c[0x0][0x220] ;  /* 0x00008800ff08bb82 */ /* 0x000ee20000000a00 */
[----:B--2---:R-:W-:-:S04]  /*2e30*/  @!P5 LEA R10, P0, R4, R10, 0x1 ;  /* 0x0000000a040ad211 */ /* 0x004fc800078008ff */
[----:B------:R-:W-:-:S05]  /*2e40*/  @!P5 LEA.HI.X R11, R4, R11, R3, 0x1, P0 ;  /* 0x0000000b040bd211 */ /* 0x000fca00000f0c03 */
[----:B------:R-:W-:Y:S01]  /*2e50*/  @!PT LDS RZ, [RZ] ;  /* 0x00000000fffff984 */ /* 0x000fe20000000800 */
[----:B------:R-:W-:Y:S01]  /*2e60*/  @!PT LDS RZ, [RZ] ;  /* 0x00000000fffff984 */ /* 0x000fe20000000800 */
[----:B------:R-:W-:Y:S01]  /*2e70*/  @!PT LDS RZ, [RZ] ;  /* 0x00000000fffff984 */ /* 0x000fe20000000800 */
[----:B------:R4:W-:Y:S01]  /*2e80*/  @!P5 LDGSTS.E.BYPASS.LTC128B.128 [R234+0xf000], desc[UR6][R10.64] ;  /* 0x0f0000000aeadfae */ /* 0x0009e2000b901d46 */
[----:B---3--:R-:W-:-:S03]  /*2e90*/  @!P3 LEA R8, P0, R4, R8, 0x1 ;  /* 0x000000080408b211 */ /* 0x008fc600078008ff */
[----:B------:R4:W-:Y:S01]  /*2ea0*/  @P3 STS.128 [R234+0x11000], RZ ;  /* 0x011000ffea003388 */ /* 0x0009e20000000c00 */
        /* <DEDUP_REMOVED lines=8> */
[----:B----4-:R-:W-:-:S04]  /*2f30*/  LEA R8, P0, R4, UR16, 0x1 ;  /* 0x0000001004087c11 */ /* 0x010fc8000f8008ff */
[----:B------:R-:W-:-:S05]  /*2f40*/  LEA.HI.X R9, R4, UR17, R3, 0x1, P0 ;  /* 0x0000001104097c11 */ /* 0x000fca00080f0c03 */
[----:B------:R-:W-:Y:S01]  /*2f50*/  @!PT LDS RZ, [RZ] ;  /* 0x00000000fffff984 */ /* 0x000fe20000000800 */
[----:B------:R-:W-:Y:S01]  /*2f60*/  @!PT LDS RZ, [RZ] ;  /* 0x00000000fffff984 */ /* 0x000fe20000000800 */
[----:B------:R-:W-:Y:S01]  /*2f70*/  @!PT LDS RZ, [RZ] ;  /* 0x00000000fffff984 */ /* 0x000fe20000000800 */
[----:B------:R2:W-:Y:S04]  /*2f80*/  LDGSTS.E.BYPASS.LTC128B.128 [R234+0x13000], desc[UR6][R8.64+0x80] ;  /* 0x1300008008ea7fae */ /* 0x0005e8000b901d46 */
.L_x_100:
[----:B------:R-:W-:Y:S05]  /*2f90*/  BSYNC B0 ;  /* 0x0000000000007941 */ /* 0x000fea0003800000 */
.L_x_99:
[----:B------:R3:W-:Y:S01]  /*2fa0*/  @P4 STS.128 [R234+0x10000], RZ ;  /* 0x010000ffea004388 */ /* 0x0007e20000000c00 */
[----:B------:R-:W-:Y:S03]  /*2fb0*/  BSSY B0, `(.L_x_101) ;  /* 0x000002b000007945 */ /* 0x000fe60003800000 */
[----:B------:R3:W-:Y:S04]  /*2fc0*/  @P4 STS.128 [R234+0x12000], RZ ;  /* 0x012000ffea004388 */ /* 0x0007e80000000c00 */
[----:B------:R3:W-:Y:S01]  /*2fd0*/  @P4 STS.128 [R234+0x14000], RZ ;  /* 0x014000ffea004388 */ /* 0x0007e20000000c00 */
[----:B------:R-:W-:Y:S05]  /*2fe0*/  @P4 BRA `(.L_x_102) ;  /* 0x00000000009c4947 */ /* 0x000fea0003800000 */
[----:B------:R-:W5:Y:S01]  /*2ff0*/  LDL R3, [R1+0x20] ;  /* 0x0000200001037983 */ /* 0x000f620000100800 */
[----:B------:R-:W-:-:S03]  /*3000*/  ULDC UR9, c[0x0][0x2d0] ;  /* 0x0000b40000097ab9 */ /* 0x000fc60000000800 */
[----:B------:R-:W3:Y:S01]  /*3010*/  LDL R23, [R1+0x24] ;  /* 0x0000240001177983 */ /* 0x000ee20000100800 */
[----:B------:R-:W-:Y:S01]  /*3020*/  ISETP.GE.AND P5, PT, R24, UR9, PT ;  /* 0x0000000918007c0c */ /* 0x000fe2000bfa6270 */
[----:B------:R-:W-:-:S12]  /*3030*/  IMAD.MOV.U32 R5, RZ, RZ, R12 ;  /* 0x000000ffff057224 */ /* 0x000fd800078e000c */
[----:B--2-4-:R-:W2:Y:S01]  /*3040*/  @!P5 LDC.64 R8, c[0x0][0x220] ;  /* 0x00008800ff08db82 */ /* 0x014ea20000000a00 */
[----:B------:R4:W-:Y:S01]  /*3050*/  @P5 STS.128 [R234+0x10000], RZ ;  /* 0x010000ffea005388 */ /* 0x0009e20000000c00 */
[----:B-----5:R-:W-:Y:S02]  /*3060*/  ISETP.GE.AND P3, PT, R3, UR9, PT ;  /* 0x0000000903007c0c */ /* 0x020fe4000bf66270 */
[----:B------:R-:W-:-:S05]  /*3070*/  IADD3 R3, P0, R0, 0x40, RZ ;  /* 0x0000004000037810 */ /* 0x000fca0007f1e0ff */
[----:B------:R-:W-:Y:S01]  /*3080*/  IMAD.X R4, RZ, RZ, R20, P0 ;  /* 0x000000ffff047224 */ /* 0x000fe200000e0614 */
[----:B---3--:R-:W-:-:S03]  /*3090*/  ISETP.GE.AND P0, PT, R23, UR9, PT ;  /* 0x0000000917007c0c */ /* 0x008fc6000bf06270 */
[----:B------:R-:W-:Y:S02]  /*30a0*/  IMAD R7, R4, UR20, RZ ;  /* 0x0000001404077c24 */ /* 0x000fe4000f8e02ff */
[----:B------:R-:W3:Y:S01]  /*30b0*/  @!P3 LDC.64 R10, c[0x0][0x220] ;  /* 0x00008800ff0abb82 */ /* 0x000ee20000000a00 */
[----:B------:R-:W-:-:S04]  /*30c0*/  IMAD.MOV.U32 R4, RZ, RZ, R6 ;  /* 0x000000ffff047224 */ /* 0x000fc800078e0006 */
[----:B------:R-:W-:-:S04]  /*30d0*/  IMAD.WIDE.U32 R4, R3, UR20, R4 ;  /* 0x0000001403047c25 */ /* 0x000fc8000f8e0004 */
[----:B------:R-:W-:Y:S01]  /*30e0*/  IMAD R3, R3, UR21, R7 ;  /* 0x0000001503037c24 */ /* 0x000fe2000f8e0207 */
[----:B--2---:R-:W-:-:S03]  /*30f0*/  @!P5 LEA R8, P2, R4, R8, 0x1 ;  /* 0x000000080408d211 */ /* 0x004fc600078408ff */
[----:B------:R-:W-:-:S05]  /*3100*/  IMAD.IADD R3, R5, 0x1, R3 ;  /* 0x0000000105037824 */ /* 0x000fca00078e0203 */
        /* <DEDUP_REMOVED lines=21> */
.L_x_102:
[----:B------:R-:W-:Y:S05]  /*3260*/  BSYNC B0 ;  /* 0x0000000000007941 */ /* 0x000fea0003800000 */
.L_x_101:
        /* <DEDUP_REMOVED lines=11> */
[----:B------:R-:W5:Y:S01]  /*3320*/  LDL R5, [R1+0x20] ;  /* 0x0000200001057983 */ /* 0x000f620000100800 */
[----:B------:R-:W-:-:S03]  /*3330*/  ULDC UR9, c[0x0][0x2d0] ;  /* 0x0000b40000097ab9 */ /* 0x000fc60000000800 */
[----:B------:R-:W3:Y:S01]  /*3340*/  LDL R4, [R1+0x24] ;  /* 0x0000240001047983 */ /* 0x000ee20000100800 */
[----:B------:R-:W-:-:S13]  /*3350*/  ISETP.GE.AND P5, PT, R24, UR9, PT ;  /* 0x0000000918007c0c */ /* 0x000fda000bfa6270 */
[----:B--2-4-:R-:W-:Y:S01]  /*3360*/  @!P5 IMAD.MOV.U32 R6, RZ, RZ, R242 ;  /* 0x000000ffff06d224 */ /* 0x014fe200078e00f2 */
[----:B------:R2:W-:Y:S01]  /*3370*/  @P5 STS [R234+0x6000], RZ ;  /* 0x006000ffea005388 */ /* 0x0005e20000000800 */
[----:B------:R-:W-:-:S03]  /*3380*/  @!P5 IMAD.MOV.U32 R7, RZ, RZ, R240 ;  /* 0x000000ffff07d224 */ /* 0x000fc600078e00f0 */
[----:B------:R2:W-:Y:S04]  /*3390*/  @P5 STS [R234+0x6004], RZ ;  /* 0x006004ffea005388 */ /* 0x0005e80000000800 */
[----:B------:R2:W-:Y:S04]  /*33a0*/  @P5 STS.64 [R234+0x6008], RZ ;  /* 0x006008ffea005388 */ /* 0x0005e80000000a00 */
[----:B------:R-:W-:Y:S01]  /*33b0*/  @!PT LDS RZ, [RZ] ;  /* 0x00000000fffff984 */ /* 0x000fe20000000800 */
[----:B------:R-:W-:Y:S01]  /*33c0*/  @!PT LDS RZ, [RZ] ;  /* 0x00000000fffff984 */ /* 0x000fe20000000800 */
[----:B------:R-:W-:Y:S01]  /*33d0*/  @!PT LDS RZ, [RZ] ;  /* 0x00000000fffff984 */ /* 0x000fe20000000800 */
[----:B------:R2:W-:Y:S01]  /*33e0*/  @!P5 LDGSTS.E.BYPASS.LTC128B.128 [R234+0x6000], desc[UR6][R6.64] ;  /* 0x0600000006eadfae */ /* 0x0005e2000b901d46 */
[----:B-----5:R-:W-:Y:S02]  /*33f0*/  ISETP.GE.AND P3, PT, R5, UR9, PT ;  /* 0x0000000905007c0c */ /* 0x020fe4000bf66270 */
[----:B---3--:R-:W-:-:S11]  /*3400*/  ISETP.GE.AND P2, PT, R4, UR9, PT ;  /* 0x0000000904007c0c */ /* 0x008fd6000bf46270 */
        /* <DEDUP_REMOVED lines=9> */
[----:B--2---:R-:W-:Y:S02]  /*34a0*/  MOV R4, R242 ;  /* 0x000000f200047202 */ /* 0x004fe40000000f00 */
[----:B------:R-:W-:-:S05]  /*34b0*/  MOV R5, R240 ;  /* 0x000000f000057202 */ /* 0x000fca0000000f00 */
[----:B------:R-:W-:Y:S01]  /*34c0*/  @!PT LDS RZ, [RZ] ;  /* 0x00000000fffff984 */ /* 0x000fe20000000800 */
[----:B------:R-:W-:Y:S01]  /*34d0*/  @!PT LDS RZ, [RZ] ;  /* 0x00000000fffff984 */ /* 0x000fe20000000800 */
[----:B------:R-:W-:Y:S01]  /*34e0*/  @!PT LDS RZ, [RZ] ;  /* 0x00000000fffff984 */ /* 0x000fe20000000800 */
[----:B------:R2:W-:Y:S02]  /*34f0*/  LDGSTS.E.BYPASS.LTC128B.128 [R234+0x8000], desc[UR6][R4.64+0x80] ;  /* 0x0800008004ea7fae */ /* 0x0005e4000b901d46 */
.L_x_104:
[----:B------:R-:W-:Y:S05]  /*3500*/  BSYNC B0 ;  /* 0x0000000000007941 */ /* 0x000fea0003800000 */
.L_x_103:
        /* <DEDUP_REMOVED lines=16> */
.L_x_106:
[----:B--2---:R-:W2:Y:S01]  /*3610*/  LDL R4, [R1+0x20] ;  /* 0x0000200001047983 */ /* 0x004ea20000100800 */
[----:B------:R-:W-:-:S03]  /*3620*/  ULDC UR9, c[0x0][0x2d0] ;  /* 0x0000b40000097ab9 */ /* 0x000fc60000000800 */
[----:B------:R-:W5:Y:S01]  /*3630*/  LDL R3, [R1+0x24] ;  /* 0x0000240001037983 */ /* 0x000f620000100800 */
[----:B------:R-:W-:-:S13]  /*3640*/  ISETP.GE.AND P5, PT, R24, UR9, PT ;  /* 0x0000000918007c0c */ /* 0x000fda000bfa6270 */
[----:B----4-:R-:W-:Y:S01]  /*3650*/  @!P5 IMAD.MOV.U32 R6, RZ, RZ, R241 ;  /* 0x000000ffff06d224 */ /* 0x010fe200078e00f1 */
        /* <DEDUP_REMOVED lines=9> */
[----:B--2---:R-:W-:-:S02]  /*36f0*/  ISETP.GE.AND P3, PT, R4, UR9, PT ;  /* 0x0000000904007c0c */ /* 0x004fc4000bf66270 */
[----:B-----5:R-:W-:-:S11]  /*3700*/  ISETP.GE.AND P2, PT, R3, UR9, PT ;  /* 0x0000000903007c0c */ /* 0x020fd6000bf46270 */
        /* <DEDUP_REMOVED lines=15> */
[----:B----4-:R-:W-:Y:S02]  /*3800*/  MOV R4, R241 ;  /* 0x000000f100047202 */ /* 0x010fe40000000f00 */
[----:B------:R-:W-:-:S05]  /*3810*/  MOV R5, R239 ;  /* 0x000000ef00057202 */ /* 0x000fca0000000f00 */
[----:B------:R-:W-:Y:S01]  /*3820*/  @!PT LDS RZ, [RZ] ;  /* 0x00000000fffff984 */ /* 0x000fe20000000800 */
[----:B------:R-:W-:Y:S01]  /*3830*/  @!PT LDS RZ, [RZ] ;  /* 0x00000000fffff984 */ /* 0x000fe20000000800 */
[----:B------:R-:W-:Y:S01]  /*3840*/  @!PT LDS RZ, [RZ] ;  /* 0x00000000fffff984 */ /* 0x000fe20000000800 */
[----:B------:R2:W-:Y:S02]  /*3850*/  LDGSTS.E.BYPASS.LTC128B.128 [R232+0x2000], desc[UR6][R4.64+0x80] ;  /* 0x0200008004e87fae */ /* 0x0005e4000b901d46 */
.L_x_107:
[----:B------:R-:W-:Y:S05]  /*3860*/  BSYNC B0 ;  /* 0x0000000000007941 */ /* 0x000fea0003800000 */
.L_x_105:
[----:B--2-4-:R-:W-:Y:S01]  /*3870*/  LEA.HI R6, R18, R17, RZ, 0x1 ;  /* 0x0000001112067211 */ /* 0x014fe200078f08ff */
[----:B------:R-:W-:Y:S01]  /*3880*/  UIMAD UR9, UR30, UR22, URZ ;  /* 0x000000161e0972a4 */ /* 0x000fe2000f8e023f */
[----:B------:R-:W-:Y:S01]  /*3890*/  SHF.R.S32.HI R3, RZ, 0x1f, R15 ;  /* 0x0000001fff037819 */ /* 0x000fe2000001140f */
[----:B------:R-:W-:Y:S01]  /*38a0*/  IMAD.U32 R4, RZ, RZ, UR22 ;  /* 0x00000016ff047e24 */ /* 0x000fe2000f8e00ff */
[----:B------:R-:W-:Y:S01]  /*38b0*/  LOP3.LUT R6, R6, 0xfffffffe, RZ, 0xc0, !PT ;  /* 0xfffffffe06067812 */ /* 0x000fe200078ec0ff */
[----:B------:R-:W-:Y:S01]  /*38c0*/  UIMAD UR9, UR36, UR23, UR9 ;  /* 0x00000017240972a4 */ /* 0x000fe2000f8e0209 */
[----:B------:R-:W-:Y:S01]  /*38d0*/  LEA.HI R3, R3, R15, RZ, 0x2 ;  /* 0x0000000f03037211 */ /* 0x000fe200078f10ff */
[----:B------:R-:W-:Y:S01]  /*38e0*/  IMAD.WIDE.U32 R4, R4, UR36, R24 ;  /* 0x0000002404047c25 */ /* 0x000fe2000f8e0018 */
[----:B------:R2:W-:Y:S01]  /*38f0*/  @P1 STS [R234+0x9000], RZ ;  /* 0x009000ffea001388 */ /* 0x0005e20000000800 */
[----:B------:R-:W-:Y:S01]  /*3900*/  ULDC.64 UR16, c[0x0][0x260] ;  /* 0x0000980000107ab9 */ /* 0x000fe20000000a00 */
[----:B------:R-:W-:Y:S01]  /*3910*/  SHF.R.S32.HI R3, RZ, 0x2, R3 ;  /* 0x00000002ff037819 */ /* 0x000fe20000011403 */
[----:B------:R-:W-:Y:S01]  /*3920*/  IMAD.IADD R7, R17, 0x1, -R6 ;  /* 0x0000000111077824 */ /* 0x000fe200078e0a06 */
[----:B------:R2:W-:Y:S01]  /*3930*/  @P1 STS [R234+0x9004], RZ ;  /* 0x009004ffea001388 */ /* 0x0005e20000000800 */
[----:B------:R-:W-:Y:S01]  /*3940*/  IMAD.U32 R8, RZ, RZ, UR9 ;  /* 0x00000009ff087e24 */ /* 0x000fe2000f8e00ff */
[----:B------:R-:W-:Y:S01]  /*3950*/  IADD3 R6, P2, R4, UR28, RZ ;  /* 0x0000001c04067c10 */ /* 0x000fe2000ff5e0ff */
[----:B------:R-:W-:Y:S01]  /*3960*/  IMAD R3, R7, 0x10, R3 ;  /* 0x0000001007037824 */ /* 0x000fe200078e0203 */
[----:B------:R2:W-:Y:S01]  /*3970*/  @P1 STS.64 [R234+0x9008], RZ ;  /* 0x009008ffea001388 */ /* 0x0005e20000000a00 */
[----:B------:R-:W-:Y:S01]  /*3980*/  IMAD R4, R16, UR16, RZ ;  /* 0x0000001010047c24 */ /* 0x000fe2000f8e02ff */
[----:B------:R-:W-:Y:S01]  /*3990*/  IADD3.X R7, R5, UR29, R8, P2, !PT ;  /* 0x0000001d05077c10 */ /* 0x000fe200097fe408 */
[----:B------:R-:W-:Y:S01]  /*39a0*/  VIADD R5, R3, 0x8 ;  /* 0x0000000803057836 */ /* 0x000fe20000000000 */
[----:B------:R2:W-:Y:S01]  /*39b0*/  @P1 STS.128 [R234+0xb000], RZ ;  /* 0x00b000ffea001388 */ /* 0x0005e20000000c00 */
[----:B------:R-:W-:Y:S01]  /*39c0*/  IMAD R14, R13, UR17, R4 ;  /* 0x000000110d0e7c24 */ /* 0x000fe2000f8e0204 */
[----:B------:R-:W-:Y:S01]  /*39d0*/  BSSY B0, `(.L_x_108) ;  /* 0x0000034000007945 */ /* 0x000fe20003800000 */
[----:B------:R-:W-:Y:S01]  /*39e0*/  VIADD R4, R3, 0x20 ;  /* 0x0000002003047836 */ /* 0x000fe20000000000 */
[----:B------:R2:W-:Y:S01]  /*39f0*/  @P1 STS.128 [R234+0xd000], RZ ;  /* 0x00d000ffea001388 */ /* 0x0005e20000000c00 */
[----:B------:R-:W-:Y:S01]  /*3a00*/  ISETP.GE.AND P2, PT, R5, UR5, PT ;  /* 0x0000000505007c0c */ /* 0x000fe2000bf46270 */
[----:B------:R-:W-:-:S02]  /*3a10*/  VIADD R9, R3, 0x28 ;  /* 0x0000002803097836 */ /* 0x000fc40000000000 */
[----:B------:R-:W-:Y:S01]  /*3a20*/  IMAD.WIDE.U32 R6, R13, UR16, R6 ;  /* 0x000000100d067c25 */ /* 0x000fe2000f8e0006 */
[----:B------:R-:W-:Y:S02]  /*3a30*/  P2R R16, PR, RZ, 0x4 ;  /* 0x00000004ff107803 */ /* 0x000fe40000000000 */
[----:B------:R-:W-:Y:S01]  /*3a40*/  ISETP.GE.AND P2, PT, R3, UR5, PT ;  /* 0x0000000503007c0c */ /* 0x000fe2000bf46270 */
[----:B------:R-:W-:Y:S01]  /*3a50*/  IMAD.IADD R14, R7, 0x1, R14 ;  /* 0x00000001070e7824 */ /* 0x000fe200078e020e */
[----:B------:R-:W-:Y:S02]  /*3a60*/  ISETP.GE.AND P6, PT, R4, UR5, PT ;  /* 0x0000000504007c0c */ /* 0x000fe4000bfc6270 */
[----:B------:R-:W-:Y:S02]  /*3a70*/  ISETP.GE.AND P5, PT, R9, UR5, PT ;  /* 0x0000000509007c0c */ /* 0x000fe4000bfa6270 */
[----:B------:R-:W-:Y:S01]  /*3a80*/  P2R R15, PR, RZ, 0x4 ;  /* 0x00000004ff0f7803 */ /* 0x000fe20000000000 */
[----:B------:R-:W-:Y:S10]  /*3a90*/  @P1 BRA `(.L_x_109) ;  /* 0x00000000009c1947 */ /* 0x000ff40003800000 */
[----:B------:R-:W4:Y:S01]  /*3aa0*/  LDL R10, [R1+0x20] ;  /* 0x00002000010a7983 */ /* 0x000f220000100800 */
[----:B------:R-:W-:-:S03]  /*3ab0*/  ULDC UR5, c[0x0][0x2d0] ;  /* 0x0000b40000057ab9 */ /* 0x000fc60000000800 */
[----:B------:R-:W5:Y:S01]  /*3ac0*/  LDL R23, [R1+0x24] ;  /* 0x0000240001177983 */ /* 0x000f620000100800 */
        /* <DEDUP_REMOVED lines=17> */
[----:B----4-:R-:W-:-:S13]  /*3be0*/  ISETP.GE.AND P2, PT, R10, UR5, PT ;  /* 0x000000050a007c0c */ /* 0x010fda000bf46270 */
[----:B------:R-:W4:Y:S01]  /*3bf0*/  @!P2 LDC.64 R10, c[0x0][0x218] ;  /* 0x00008600ff0aab82 */ /* 0x000f220000000a00 */
[----:B------:R1:W-:Y:S01]  /*3c00*/  @P2 STS.128 [R234+0xb000], RZ ;  /* 0x00b000ffea002388 */ /* 0x0003e20000000c00 */
[----:B----4-:R-:W-:-:S04]  /*3c10*/  @!P2 LEA R10, P1, R4, R10, 0x1 ;  /* 0x0000000a040aa211 */ /* 0x010fc800078208ff */
[----:B------:R-:W-:Y:S02]  /*3c20*/  @!P2 LEA.HI.X R11, R4, R11, R8, 0x1, P1 ;  /* 0x0000000b040ba211 */ /* 0x000fe400008f0c08 */
[----:B-----5:R-:W-:-:S03]  /*3c30*/  ISETP.GE.AND P1, PT, R23, UR5, PT ;  /* 0x0000000517007c0c */ /* 0x020fc6000bf26270 */
        /* <DEDUP_REMOVED lines=13> */
.L_x_109:
[----:B------:R-:W-:Y:S05]  /*3d10*/  BSYNC B0 ;  /* 0x0000000000007941 */ /* 0x000fea0003800000 */
.L_x_108:
[----:B------:R1:W-:Y:S01]  /*3d20*/  @P4 STS.128 [R234+0xa000], RZ ;  /* 0x00a000ffea004388 */ /* 0x0003e20000000c00 */
[----:B------:R-:W-:Y:S03]  /*3d30*/  BSSY B0, `(.L_x_110) ;  /* 0x000002a000007945 */ /* 0x000fe60003800000 */
[----:B------:R1:W-:Y:S04]  /*3d40*/  @P4 STS.128 [R234+0xc000], RZ ;  /* 0x00c000ffea004388 */ /* 0x0003e80000000c00 */
[----:B------:R1:W-:Y:S01]  /*3d50*/  @P4 STS.128 [R234+0xe000], RZ ;  /* 0x00e000ffea004388 */ /* 0x0003e20000000c00 */
[----:B------:R-:W-:Y:S05]  /*3d60*/  @P4 BRA `(.L_x_111) ;  /* 0x0000000000984947 */ /* 0x000fea0003800000 */
[----:B-1----:R-:W5:Y:S01]  /*3d70*/  LDL R12, [R1+0x20] ;  /* 0x00002000010c7983 */ /* 0x002f620000100800 */
[----:B------:R-:W-:-:S03]  /*3d80*/  ULDC UR5, c[0x0][0x2d0] ;  /* 0x0000b40000057ab9 */ /* 0x000fc60000000800 */
[----:B------:R-:W2:Y:S01]  /*3d90*/  LDL R8, [R1+0x24] ;  /* 0x0000240001087983 */ /* 0x000ea20000100800 */
[----:B------:R-:W-:Y:S01]  /*3da0*/  ISETP.GE.AND P1, PT, R24, UR5, PT ;  /* 0x0000000518007c0c */ /* 0x000fe2000bf26270 */
[----:B------:R-:W-:Y:S01]  /*3db0*/  IMAD.MOV.U32 R7, RZ, RZ, R14 ;  /* 0x000000ffff077224 */ /* 0x000fe200078e000e */
[----:B------:R-:W-:-:S05]  /*3dc0*/  IADD3 R0, P2, R0, 0x40, RZ ;  /* 0x0000004000007810 */ /* 0x000fca0007f5e0ff */
[----:B------:R-:W-:Y:S02]  /*3dd0*/  IMAD.X R4, RZ, RZ, R20, P2 ;  /* 0x000000ffff047224 */ /* 0x000fe400010e0614 */
[----:B------:R-:W-:-:S04]  /*3de0*/  IMAD.WIDE.U32 R6, R0, UR22, R6 ;  /* 0x0000001600067c25 */ /* 0x000fc8000f8e0006 */
[----:B----4-:R-:W1:Y:S01]  /*3df0*/  @!P1 LDC.64 R10, c[0x0][0x218] ;  /* 0x00008600ff0a9b82 */ /* 0x010e620000000a00 */
        /* <DEDUP_REMOVED lines=15> */
[----:B--2---:R-:W-:-:S03]  /*3ef0*/  ISETP.GE.AND P1, PT, R8, UR5, PT ;  /* 0x0000000508007c0c */ /* 0x004fc6000bf26270 */
[----:B------:R-:W-:Y:S01]  /*3f00*/  @!PT LDS RZ, [RZ] ;  /* 0x00000000fffff984 */ /* 0x000fe20000000800 */
[----:B------:R-:W-:Y:S01]  /*3f10*/  @!PT LDS RZ, [RZ] ;  /* 0x00000000fffff984 */ /* 0x000fe20000000800 */
[----:B------:R-:W-:Y:S01]  /*3f20*/  @!PT LDS RZ, [RZ] ;  /* 0x00000000fffff984 */ /* 0x000fe20000000800 */
[----:B------:R4:W-:Y:S10]  /*3f30*/  @!P2 LDGSTS.E.BYPASS.LTC128B.128 [R234+0xc000], desc[UR6][R4.64+0x40] ;  /* 0x0c00004004eaafae */ /* 0x0009f4000b901d46 */
        /* <DEDUP_REMOVED lines=9> */
.L_x_111:
[----:B------:R-:W-:Y:S05]  /*3fd0*/  BSYNC B0 ;  /* 0x0000000000007941 */ /* 0x000fea0003800000 */
.L_x_110:
[----:B------:R-:W0:Y:S01]  /*3fe0*/  LDGDEPBAR ;  /* 0x00000000000079af */ /* 0x000e220000000000 */
[----:B------:R-:W-:Y:S01]  /*3ff0*/  ULDC.64 UR20, c[0x0][0x3c8] ;  /* 0x0000f20000147ab9 */ /* 0x000fe20000000a00 */
[----:B------:R-:W-:Y:S01]  /*4000*/  SHF.R.S32.HI R0, RZ, 0x1f, R3 ;  /* 0x0000001fff007819 */ /* 0x000fe20000011403 */
[----:B-1--4-:R-:W-:Y:S01]  /*4010*/  IMAD.SHL.U32 R4, R3, 0x4, RZ ;  /* 0x0000000403047824 */ /* 0x012fe200078e00ff */
[----:B------:R-:W-:Y:S01]  /*4020*/  UISETP.NE.U32.AND UP1, UPT, UR20, URZ, UPT ;  /* 0x0000003f1400728c */ /* 0x000fe2000bf25070 */
[----:B------:R-:W-:Y:S01]  /*4030*/  ISETP.NE.AND P4, PT, R15, RZ, PT ;  /* 0x000000ff0f00720c */ /* 0x000fe20003f85270 */
[----:B------:R-:W-:Y:S01]  /*4040*/  IMAD.MOV.U32 R10, RZ, RZ, 0x7f800000 ;  /* 0x7f800000ff0a7424 */ /* 0x000fe200078e00ff */
[----:B------:R-:W-:Y:S01]  /*4050*/  ISETP.NE.AND P3, PT, R16, RZ, PT ;  /* 0x000000ff1000720c */ /* 0x000fe20003f65270 */
[----:B------:R-:W-:Y:S01]  /*4060*/  UISETP.NE.AND.EX UP1, UPT, UR21, URZ, UPT, UP1 ;  /* 0x0000003f1500728c */ /* 0x000fe2000bf25310 */
[----:B------:R-:W-:Y:S01]  /*4070*/  SHF.L.U64.HI R8, R3, 0x2, R0 ;  /* 0x0000000203087819 */ /* 0x000fe20000010200 */
[----:B------:R1:W-:Y:S01]  /*4080*/  STL [R1+0x38], R4 ;  /* 0x0000380401007387 */ /* 0x0003e20000100800 */
[----:B------:R-:W-:Y:S01]  /*4090*/  SHF.R.S32.HI R0, RZ, 0x1f, R9 ;  /* 0x0000001fff007819 */ /* 0x000fe20000011409 */
[----:B------:R-:W-:Y:S01]  /*40a0*/  USHF.R.S32.HI UR9, URZ, 0x1f, UR59 ;  /* 0x0000001f3f097899 */ /* 0x000fe2000801143b */
[----:B------:R-:W-:Y:S01]  /*40b0*/  @!P5 LEA R6, P1, R9, UR13, 0x2 ;  /* 0x0000000d0906dc11 */ /* 0x000fe2000f8210ff */
[----:B------:R4:W-:Y:S01]  /*40c0*/  STL [R1+0x34], R8 ;  /* 0x0000340801007387 */ /* 0x0009e20000100800 */
[----:B------:R-:W-:-:S02]  /*40d0*/  USHF.R.S32.HI UR5, URZ, 0x1f, UR49 ;  /* 0x0000001f3f057899 */ /* 0x000fc40008011431 */
[----:B------:R-:W-:Y:S01]  /*40e0*/  @!P5 LEA.HI.X R7, R9, UR12, R0, 0x2, P1 ;  /* 0x0000000c0907dc11 */ /* 0x000fe200088f1400 */
[----:B------:R-:W-:Y:S01]  /*40f0*/  IMAD.MOV.U32 R0, RZ, RZ, 0x7f800000 ;  /* 0x7f800000ff007424 */ /* 0x000fe200078e00ff */
[----:B------:R-:W-:Y:S01]  /*4100*/  @UP1 ULDC.64 UR22, c[0x0][0x3d0] ;  /* 0x0000f40000161ab9 */ /* 0x000fe20000000a00 */
[----:B------:R-:W-:Y:S01]  /*4110*/  IMAD.MOV.U32 R9, RZ, RZ, 0x7f800000 ;  /* 0x7f800000ff097424 */ /* 0x000fe200078e00ff */
[----:B------:R-:W-:Y:S01]  /*4120*/  @UP1 UIMAD UR5, UR5, UR22, URZ ;  /* 0x00000016050512a4 */ /* 0x000fe2000f8e023f */
[----:B------:R-:W-:Y:S01]  /*4130*/  PLOP3.LUT P1, PT, PT, PT, UP1, 0x80, 0x0 ;  /* 0x000000000000781c */ /* 0x000fe20003f2f018 */
[----:B------:R-:W-:Y:S01]  /*4140*/  @UP1 UMOV UR16, UR59 ;  /* 0x0000003b00101c82 */ /* 0x000fe20008000000 */
[----:B------:R-:W5:Y:S01]  /*4150*/  @!P5 LDG.E R0, desc[UR6][R6.64] ;  /* 0x000000060600d981 */ /* 0x000f62000c1e1900 */
[----:B------:R-:W-:-:S04]  /*4160*/  DEPBAR.LE SB0, 0x1 ;  /* 0x000080400000791a */ /* 0x000fc80000000000 */
[----:B------:R-:W-:Y:S01]  /*4170*/  @UP1 UMOV UR17, UR9 ;  /* 0x0000000900111c82 */ /* 0x000fe20008000000 */
[----:B------:R-:W-:Y:S02]  /*4180*/  @UP1 UIMAD UR5, UR49, UR23, UR5 ;  /* 0x00000017310512a4 */ /* 0x000fe4000f8e0205 */
[----:B------:R-:W-:Y:S01]  /*4190*/  @UP1 UIMAD.WIDE.U32 UR16, UR49, UR22, UR16 ;  /* 0x00000016311012a5 */ /* 0x000fe2000f8e0010 */
[----:B------:R-:W-:Y:S01]  /*41a0*/  IMAD.SHL.U32 R233, R21, 0x2, RZ ;  /* 0x0000000215e97824 */ /* 0x000fe200078e00ff */
[----:B------:R-:W-:Y:S02]  /*41b0*/  CS2R R126, SRZ ;  /* 0x00000000007e7805 */ /* 0x000fe4000001ff00 */
[----:B-1----:R-:W-:Y:S01]  /*41c0*/  IADD3 R4, P2, R4, UR13, RZ ;  /* 0x0000000d04047c10 */ /* 0x002fe2000ff5e0ff */
[----:B------:R-:W-:Y:S02]  /*41d0*/  @UP1 ULEA UR20, UP0, UR16, UR20, 0x2 ;  /* 0x0000001410141291 */ /* 0x000fe4000f80103f */
[----:B------:R-:W-:Y:S01]  /*41e0*/  @UP1 UIADD3 UR5, UR17, UR5, URZ ;  /* 0x0000000511051290 */ /* 0x000fe2000fffe03f */
[----:B------:R-:W-:Y:S01]  /*41f0*/  IADD3.X R5, R8, UR12, RZ, P2, !PT ;  /* 0x0000000c08057c10 */ /* 0x000fe200097fe4ff */
[----:B----4-:R-:W-:Y:S01]  /*4200*/  IMAD.MOV.U32 R8, RZ, RZ, 0x7f800000 ;  /* 0x7f800000ff087424 */ /* 0x010fe200078e00ff */
[----:B------:R-:W-:Y:S01]  /*4210*/  CS2R R124, SRZ ;  /* 0x00000000007c7805 */ /* 0x000fe2000001ff00 */
[----:B------:R-:W-:-:S02]  /*4220*/  @UP1 ULEA.HI.X UR21, UR16, UR21, UR5, 0x2, UP0 ;  /* 0x0000001510151291 */ /* 0x000fc400080f1405 */
[----:B------:R-:W4:Y:S01]  /*4230*/  @!P4 LDG.E R10, desc[UR6][R4.64] ;  /* 0x00000006040ac981 */ /* 0x000f22000c1e1900 */
[----:B------:R-:W-:Y:S01]  /*4240*/  @UP1 ULDC UR5, c[0x0][0x2e8] ;  /* 0x0000ba0000051ab9 */ /* 0x000fe20000000800 */
[----:B------:R-:W-:Y:S01]  /*4250*/  IMAD.MOV.U32 R245, RZ, RZ, R232 ;  /* 0x000000fffff57224 */ /* 0x000fe200078e00e8 */
[----:B------:R-:W-:Y:S01]  /*4260*/  CS2R R130, SRZ ;  /* 0x0000000000827805 */ /* 0x000fe2000001ff00 */
[----:B------:R-:W2:Y:S01]  /*4270*/  @!P3 LDG.E R9, desc[UR6][R4.64+0x20] ;  /* 0x000020060409b981 */ /* 0x000ea2000c1e1900 */
[----:B------:R-:W-:Y:S02]  /*4280*/  CS2R R128, SRZ ;  /* 0x0000000000807805 */ /* 0x000fe4000001ff00 */
[----:B------:R-:W-:Y:S02]  /*4290*/  CS2R R122, SRZ ;  /* 0x00000000007a7805 */ /* 0x000fe4000001ff00 */
[----:B------:R-:W-:Y:S01]  /*42a0*/  CS2R R120, SRZ ;  /* 0x0000000000787805 */ /* 0x000fe2000001ff00 */
[----:B------:R1:W3:Y:S01]  /*42b0*/  @!P6 LDG.E R8, desc[UR6][R4.64+0x80] ;  /* 0x000080060408e981 */ /* 0x0002e2000c1e1900 */
[----:B------:R-:W-:-:S02]  /*42c0*/  CS2R R118, SRZ ;  /* 0x0000000000767805 */ /* 0x000fc4000001ff00 */
[----:B------:R-:W-:Y:S02]  /*42d0*/  CS2R R116, SRZ ;  /* 0x0000000000747805 */ /* 0x000fe4000001ff00 */
[----:B------:R-:W-:Y:S01]  /*42e0*/  CS2R R110, SRZ ;  /* 0x00000000006e7805 */ /* 0x000fe2000001ff00 */
[----:B------:R-:W-:Y:S01]  /*42f0*/  BAR.SYNC.DEFER_BLOCKING 0x0 ;  /* 0x0000000000007b1d */ /* 0x000fe20000010000 */
        /* <DEDUP_REMOVED lines=19> */
[----:B------:R-:W-:Y:S01]  /*4430*/  CS2R R74, SRZ ;  /* 0x00000000004a7805 */ /* 0x000fe2000001ff00 */
[----:B-1----:R-:W-:Y:S01]  /*4440*/  IMAD.U32 R5, RZ, RZ, UR21 ;  /* 0x00000015ff057e24 */ /* 0x002fe2000f8e00ff */
[----:B------:R-:W-:Y:S01]  /*4450*/  CS2R R72, SRZ ;  /* 0x0000000000487805 */ /* 0x000fe2000001ff00 */
[----:B------:R-:W-:Y:S01]  /*4460*/  IMAD.U32 R4, RZ, RZ, UR20 ;  /* 0x00000014ff047e24 */ /* 0x000fe2000f8e00ff */
[----:B------:R-:W1:Y:S01]  /*4470*/  LDSM.16.M88.4 R172, [R221+0xf000] ;  /* 0x00f00000ddac783b */ /* 0x000e620000000200 */
[----:B------:R-:W-:-:S02]  /*4480*/  CS2R R70, SRZ ;  /* 0x0000000000467805 */ /* 0x000fc4000001ff00 */
[----:B------:R-:W-:Y:S02]  /*4490*/  CS2R R68, SRZ ;  /* 0x0000000000447805 */ /* 0x000fe4000001ff00 */
[----:B------:R-:W-:Y:S01]  /*44a0*/  CS2R R62, SRZ ;  /* 0x00000000003e7805 */ /* 0x000fe2000001ff00 */
[----:B------:R1:W4:Y:S01]  /*44b0*/  @P1 LDG.E R5, desc[UR6][R4.64] ;  /* 0x0000000604051981 */ /* 0x000322000c1e1900 */
[----:B------:R-:W-:Y:S01]  /*44c0*/  IMAD.U32 R6, RZ, RZ, UR37 ;  /* 0x00000025ff067e24 */ /* 0x000fe2000f8e00ff */
[----:B------:R-:W-:Y:S01]  /*44d0*/  CS2R R60, SRZ ;  /* 0x00000000003c7805 */ /* 0x000fe2000001ff00 */
[----:B------:R-:W-:Y:S01]  /*44e0*/  VIADD R3, R3, 0x1 ;  /* 0x0000000103037836 */ /* 0x000fe20000000000 */
[----:B------:R-:W2:Y:S01]  /*44f0*/  LDSM.16.M88.4 R176, [R221+0xf400] ;  /* 0x00f40000ddb0783b */ /* 0x000ea20000000200 */
[----:B------:R-:W-:Y:S02]  /*4500*/  CS2R R66, SRZ ;  /* 0x0000000000427805 */ /* 0x000fe4000001ff00 */
[----:B------:R-:W-:-:S02]  /*4510*/  CS2R R64, SRZ ;  /* 0x0000000000407805 */ /* 0x000fc4000001ff00 */
[----:B------:R-:W-:Y:S02]  /*4520*/  CS2R R58, SRZ ;  /* 0x00000000003a7805 */ /* 0x000fe4000001ff00 */
[----:B------:R-:W-:Y:S01]  /*4530*/  IADD3 R3, R3, UR10, -R6 ;  /* 0x0000000a03037c10 */ /* 0x000fe2000fffe806 */
[----:B------:R-:W2:Y:S01]  /*4540*/  LDSM.16.M88.4 R180, [R222+0xf000] ;  /* 0x00f00000deb4783b */ /* 0x000ea20000000200 */
[----:B------:R-:W-:Y:S02]  /*4550*/  CS2R R56, SRZ ;  /* 0x0000000000387805 */ /* 0x000fe4000001ff00 */
[----:B------:R-:W-:Y:S02]  /*4560*/  CS2R R54, SRZ ;  /* 0x0000000000367805 */ /* 0x000fe4000001ff00 */
[----:B------:R-:W-:Y:S01]  /*4570*/  CS2R R52, SRZ ;  /* 0x0000000000347805 */ /* 0x000fe2000001ff00 */
[----:B------:R-:W2:Y:S01]  /*4580*/  LDSM.16.M88.4 R184, [R222+0xf400] ;  /* 0x00f40000deb8783b */ /* 0x000ea20000000200 */
[----:B------:R-:W-:-:S02]  /*4590*/  CS2R R46, SRZ ;  /* 0x00000000002e7805 */ /* 0x000fc4000001ff00 */
[----:B------:R-:W-:Y:S02]  /*45a0*/  CS2R R44, SRZ ;  /* 0x00000000002c7805 */ /* 0x000fe4000001ff00 */
[----:B------:R-:W-:Y:S01]  /*45b0*/  CS2R R50, SRZ ;  /* 0x0000000000327805 */ /* 0x000fe2000001ff00 */
[----:B------:R-:W2:Y:S01]  /*45c0*/  LDSM.16.M88.4 R188, [R221+0x11000] ;  /* 0x01100000ddbc783b */ /* 0x000ea20000000200 */
[----:B------:R-:W-:Y:S02]  /*45d0*/  CS2R R48, SRZ ;  /* 0x0000000000307805 */ /* 0x000fe4000001ff00 */
[----:B------:R-:W-:Y:S02]  /*45e0*/  CS2R R42, SRZ ;  /* 0x00000000002a7805 */ /* 0x000fe4000001ff00 */
[----:B------:R-:W-:Y:S01]  /*45f0*/  CS2R R40, SRZ ;  /* 0x0000000000287805 */ /* 0x000fe2000001ff00 */
[----:B------:R-:W2:Y:S01]  /*4600*/  LDSM.16.M88.4 R192, [R221+0x11400] ;  /* 0x01140000ddc0783b */ /* 0x000ea20000000200 */
[----:B------:R-:W-:-:S02]  /*4610*/  CS2R R38, SRZ ;  /* 0x0000000000267805 */ /* 0x000fc4000001ff00 */
[----:B------:R-:W-:Y:S01]  /*4620*/  CS2R R36, SRZ ;  /* 0x0000000000247805 */ /* 0x000fe2000001ff00 */
[----:B------:R-:W-:Y:S01]  /*4630*/  UIMAD UR35, UR31, 0x18, URZ ;  /* 0x000000181f2378a4 */ /* 0x000fe2000f8e023f */
[----:B-1----:R-:W4:Y:S01]  /*4640*/  @P1 MUFU.RCP R4, UR5 ;  /* 0x0000000500041d08 */ /* 0x002f220008001000 */
[----:B------:R-:W1:Y:S01]  /*4650*/  LDSM.16.M88.4 R196, [R222+0x11000] ;  /* 0x01100000dec4783b */ /* 0x000e620000000200 */
[----:B------:R-:W-:Y:S02]  /*4660*/  USHF.L.U32 UR34, UR31, 0x5, URZ ;  /* 0x000000051f227899 */ /* 0x000fe4000800063f */
[----:B------:R-:W-:Y:S01]  /*4670*/  UIMAD UR33, UR31, 0x28, URZ ;  /* 0x000000281f2178a4 */ /* 0x000fe2000f8e023f */
[----:B------:R-:W1:Y:S01]  /*4680*/  LDSM.16.M88.4 R200, [R222+0x11400] ;  /* 0x01140000dec8783b */ /* 0x000e620000000200 */
[----:B------:R-:W-:Y:S01]  /*4690*/  UIMAD UR32, UR31, 0x30, URZ ;  /* 0x000000301f2078a4 */ /* 0x000fe2000f8e023f */
[----:B------:R-:W-:Y:S02]  /*46a0*/  ULDC UR38, c[0x0][0x2d0] ;  /* 0x0000b40000267ab9 */ /* 0x000fe40000000800 */
[----:B------:R-:W1:Y:S01]  /*46b0*/  LDSM.16.M88.4 R204, [R221+0x13000] ;  /* 0x01300000ddcc783b */ /* 0x000e620000000200 */
[----:B------:R-:W-:-:S03]  /*46c0*/  ULDC UR11, c[0x0][0x2ec] ;  /* 0x0000bb00000b7ab9 */ /* 0x000fc60000000800 */
[----:B------:R-:W1:Y:S04]  /*46d0*/  LDSM.16.M88.4 R208, [R221+0x13400] ;  /* 0x01340000ddd0783b */ /* 0x000e680000000200 */
[----:B------:R-:W1:Y:S04]  /*46e0*/  LDSM.16.M88.4 R212, [R222+0x13000] ;  /* 0x01300000ded4783b */ /* 0x000e680000000200 */
[----:B------:R-:W1:Y:S01]  /*46f0*/  LDSM.16.M88.4 R216, [R222+0x13400] ;  /* 0x01340000ded8783b */ /* 0x000e620000000200 */
[----:B------:R-:W-:Y:S02]  /*4700*/  USHF.L.U32 UR17, UR31, 0x4, URZ ;  /* 0x000000041f117899 */ /* 0x000fe4000800063f */
[----:B------:R-:W-:-:S02]  /*4710*/  USHF.L.U32 UR16, UR31, 0x3, URZ ;  /* 0x000000031f107899 */ /* 0x000fc4000800063f */
[----:B------:R-:W-:Y:S02]  /*4720*/  UIADD3 UR28, UR17, 0x20, URZ ;  /* 0x00000020111c7890 */ /* 0x000fe4000fffe03f */
[----:B------:R-:W-:Y:S02]  /*4730*/  UIADD3 UR23, UR17, 0x40, URZ ;  /* 0x0000004011177890 */ /* 0x000fe4000fffe03f */
[----:B------:R-:W-:Y:S02]  /*4740*/  UIADD3 UR27, UR16, UR28, URZ ;  /* 0x0000001c101b7290 */ /* 0x000fe4000fffe03f */
[----:B------:R-:W-:Y:S02]  /*4750*/  UIADD3 UR22, UR16, UR23, URZ ;  /* 0x0000001710167290 */ /* 0x000fe4000fffe03f */
[----:B------:R-:W-:Y:S02]  /*4760*/  UIADD3 UR26, UR16, UR27, URZ ;  /* 0x0000001b101a7290 */ /* 0x000fe4000fffe03f */
[----:B------:R-:W-:-:S02]  /*4770*/  UIADD3 UR21, UR16, UR22, URZ ;  /* 0x0000001610157290 */ /* 0x000fc4000fffe03f */
[----:B------:R-:W-:Y:S02]  /*4780*/  UIADD3 UR25, UR16, UR26, URZ ;  /* 0x0000001a10197290 */ /* 0x000fe4000fffe03f */
[----:B------:R-:W-:Y:S02]  /*4790*/  UIADD3 UR20, UR16, UR21, URZ ;  /* 0x0000001510147290 */ /* 0x000fe4000fffe03f */
[----:B------:R-:W-:Y:S02]  /*47a0*/  UIADD3 UR37, UR37, 0x80, UR36 ;  /* 0x0000008025257890 */ /* 0x000fe4000fffe024 */
[----:B------:R-:W-:Y:S01]  /*47b0*/  UIADD3 UR24, UR16, UR25, URZ ;  /* 0x0000001910187290 */ /* 0x000fe2000fffe03f */
[----:B------:R-:W-:Y:S01]  /*47c0*/  UMOV UR5, URZ ;  /* 0x0000003f00057c82 */ /* 0x000fe20008000000 */
[----:B------:R-:W-:Y:S02]  /*47d0*/  UIMAD UR31, UR31, 0x38, URZ ;  /* 0x000000381f1f78a4 */ /* 0x000fe4000f8e023f */
[----:B------:R-:W-:-:S02]  /*47e0*/  UIADD3 UR36, UR36, 0x80, URZ ;  /* 0x0000008024247890 */ /* 0x000fc4000fffe03f */
[----:B------:R-:W-:Y:S02]  /*47f0*/  UIADD3 UR37, UR37, -UR10, URZ ;  /* 0x8000000a25257290 */ /* 0x000fe4000fffe03f */
[----:B------:R-:W-:Y:S01]  /*4800*/  UIADD3 UR30, UR16, UR24, URZ ;  /* 0x00000018101e7290 */ /* 0x000fe2000fffe03f */
[----:B-----5:R5:W-:Y:S02]  /*4810*/  STL [R1+0x14], R0 ;  /* 0x0000140001007387 */ /* 0x020be40000100800 */
[----:B-----5:R-:W-:-:S04]  /*4820*/  LEA.HI R0, R22, R21, RZ, 0x6 ;  /* 0x0000001516007211 */ /* 0x020fc800078f30ff */
[----:B------:R-:W-:-:S05]  /*4830*/  SHF.R.S32.HI R0, RZ, 0x6, R0 ;  /* 0x00000006ff007819 */ /* 0x000fca0000011400 */
[----:B------:R-:W-:-:S05]  /*4840*/  IMAD.SHL.U32 R0, R0, 0x20, RZ ;  /* 0x0000002000007824 */ /* 0x000fca00078e00ff */
[----:B------:R-:W-:Y:S01]  /*4850*/  LOP3.LUT R233, R0, 0x6, R233, 0xf8, !PT ;  /* 0x0000000600e97812 */ /* 0x000fe200078ef8e9 */
[----:B------:R-:W-:Y:S01]  /*4860*/  IMAD.U32 R0, RZ, RZ, UR50 ;  /* 0x00000032ff007e24 */ /* 0x000fe2000f8e00ff */
[----:B------:R5:W-:Y:S03]  /*4870*/  STL [R1+0x3c], R3 ;  /* 0x00003c0301007387 */ /* 0x000be60000100800 */
[----:B------:R-:W-:Y:S02]  /*4880*/  IMAD R233, R0, 0x80, R233 ;  /* 0x0000008000e97824 */ /* 0x000fe400078e02e9 */
[----:B------:R-:W-:-:S05]  /*4890*/  VIADD R0, R229, 0x1800 ;  /* 0x00001800e5007836 */ /* 0x000fca0000000000 */
[----:B------:R-:W-:Y:S01]  /*48a0*/  SEL R0, R0, R229, !P0 ;  /* 0x000000e500007207 */ /* 0x000fe20004000000 */
[----:B----4-:R-:W-:Y:S01]  /*48b0*/  @P1 FMUL.FTZ R4, R5, R4 ;  /* 0x0000000405041220 */ /* 0x010fe20000410000 */
[----:B-----5:R-:W-:-:S04]  /*48c0*/  VIADD R3, R231, 0x1800 ;  /* 0x00001800e7037836 */ /* 0x020fc80000000000 */
[----:B------:R-:W-:Y:S01]  /*48d0*/  @P1 R2UR UR9, R4 ;  /* 0x00000000040912ca */ /* 0x000fe200000e0000 */
[----:B------:R-:W-:Y:S01]  /*48e0*/  IMAD R4, RZ, RZ, -UR19 ;  /* 0x80000013ff047e24 */ /* 0x000fe2000f8e02ff */
[----:B------:R-:W-:Y:S02]  /*48f0*/  SEL R220, R3, R231, !P0 ;  /* 0x000000e703dc7207 */ /* 0x000fe40004000000 */
[----:B------:R-:W-:Y:S01]  /*4900*/  LEA R3, R0, UR4, 0x1 ;  /* 0x0000000400037c11 */ /* 0x000fe2000f8e08ff */
[C---:B------:R-:W-:Y:S01]  /*4910*/  VIADD R0, R233.reuse, 0x19 ;  /* 0x00000019e9007836 */ /* 0x040fe20000000000 */
[----:B------:R4:W-:Y:S04]  /*4920*/  STL [R1+0x28], R4 ;  /* 0x0000280401007387 */ /* 0x0009e80000100800 */
[----:B------:R-:W-:Y:S01]  /*4930*/  I2FP.F32.S32 R0, R0 ;  /* 0x0000000000007245 */ /* 0x000fe20000201400 */
[----:B------:R4:W-:Y:S04]  /*4940*/  STL [R1+0x18], R10 ;  /* 0x0000180a01007387 */ /* 0x0009e80000100800 */
[----:B--2---:R4:W-:Y:S04]  /*4950*/  STL [R1+0x1c], R9 ;  /* 0x00001c0901007387 */ /* 0x0049e80000100800 */
[----:B---3--:R4:W-:Y:S04]  /*4960*/  STL [R1+0x10], R8 ;  /* 0x0000100801007387 */ /* 0x0089e80000100800 */
[----:B------:R4:W-:Y:S01]  /*4970*/  STL [R1], R0 ;  /* 0x0000000001007387 */ /* 0x0009e20000100800 */
[----:B------:R-:W-:-:S02]  /*4980*/  VIADD R252, R233, 0x18 ;  /* 0x00000018e9fc7836 */ /* 0x000fc40000000000 */
[C---:B------:R-:W-:Y:S02]  /*4990*/  VIADD R251, R233.reuse, 0x11 ;  /* 0x00000011e9fb7836 */ /* 0x040fe40000000000 */
[C---:B------:R-:W-:Y:S02]  /*49a0*/  VIADD R250, R233.reuse, 0x10 ;  /* 0x00000010e9fa7836 */ /* 0x040fe40000000000 */
[C---:B------:R-:W-:Y:S02]  /*49b0*/  VIADD R249, R233.reuse, 0x9 ;  /* 0x00000009e9f97836 */ /* 0x040fe40000000000 */
[C---:B------:R-:W-:Y:S02]  /*49c0*/  VIADD R248, R233.reuse, 0x8 ;  /* 0x00000008e9f87836 */ /* 0x040fe40000000000 */
[----:B------:R-:W-:Y:S01]  /*49d0*/  VIADD R247, R233, 0x1 ;  /* 0x00000001e9f77836 */ /* 0x000fe20000000000 */
[----:B------:R-:W-:Y:S01]  /*49e0*/  UIADD3 UR19, UR16, UR20, URZ ;  /* 0x0000001410137290 */ /* 0x000fe2000fffe03f */
[----:B------:R-:W-:-:S02]  /*49f0*/  LEA R220, R220, UR4, 0x1 ;  /* 0x00000004dcdc7c11 */ /* 0x000fc4000f8e08ff */
[----:B------:R-:W-:Y:S02]  /*4a00*/  I2FP.F32.S32 R246, R233 ;  /* 0x000000e900f67245 */ /* 0x000fe40000201400 */
[----:B------:R-:W-:Y:S02]  /*4a10*/  I2FP.F32.S32 R252, R252 ;  /* 0x000000fc00fc7245 */ /* 0x000fe40000201400 */
[----:B------:R-:W-:Y:S02]  /*4a20*/  I2FP.F32.S32 R251, R251 ;  /* 0x000000fb00fb7245 */ /* 0x000fe40000201400 */
[----:B------:R-:W-:Y:S02]  /*4a30*/  I2FP.F32.S32 R250, R250 ;  /* 0x000000fa00fa7245 */ /* 0x000fe40000201400 */
[----:B------:R-:W-:Y:S02]  /*4a40*/  I2FP.F32.S32 R249, R249 ;  /* 0x000000f900f97245 */ /* 0x000fe40000201400 */
[----:B------:R-:W-:-:S02]  /*4a50*/  I2FP.F32.S32 R248, R248 ;  /* 0x000000f800f87245 */ /* 0x000fc40000201400 */
[----:B------:R-:W-:Y:S01]  /*4a60*/  I2FP.F32.S32 R247, R247 ;  /* 0x000000f700f77245 */ /* 0x000fe20000201400 */
[----:B------:R-:W-:Y:S01]  /*4a70*/  UIADD3 UR29, UR16, UR19, URZ ;  /* 0x00000013101d7290 */ /* 0x000fe2000fffe03f */
[----:B-1--4-:R-:W-:-:S11]  /*4a80*/  @UP1 UMOV UR5, UR9 ;  /* 0x0000000900051c82 */ /* 0x012fd60008000000 */
.L_x_114:
[----:B------:R-:W0:Y:S01]  /*4a90*/  LDGDEPBAR ;  /* 0x00000000000079af */ /* 0x000e220000000000 */
[----:B------:R-:W-:Y:S01]  /*4aa0*/  IMAD.IADD R0, R230, 0x1, R220 ;  /* 0x00000001e6007824 */ /* 0x000fe200078e02dc */
[----:B------:R-:W-:Y:S06]  /*4ab0*/  USHF.L.U32 UR9, UR8, 0x6, URZ ;  /* 0x0000000608097899 */ /* 0x000fec000800063f */
[----:B------:R1:W-:Y:S01]  /*4ac0*/  STL [R1+0x5c], R38 ;  /* 0x00005c2601007387 */ /* 0x0003e20000100800 */
[----:B------:R-:W-:Y:S02]  /*4ad0*/  UISETP.GT.AND UP3, UPT, UR8, UR18, UPT ;  /* 0x000000120800728c */ /* 0x000fe4000bf64270 */
[----:B------:R-:W-:Y:S04]  /*4ae0*/  UISETP.GE.AND UP0, UPT, UR9, UR37, UPT ;  /* 0x000000250900728c */ /* 0x000fe8000bf06270 */
[----:B------:R-:W-:Y:S06]  /*4af0*/  UISETP.LT.AND UP0, UPT, UR36, UR10, UP0 ;  /* 0x0000000a2400728c */ /* 0x000fec0008701270 */
[----:B------:R-:W-:Y:S01]  /*4b00*/  PLOP3.LUT P0, PT, PT, PT, UP0, 0x80, 0x0 ;  /* 0x000000000000781c */ /* 0x000fe20003f0f008 */
[----:B------:R-:W-:Y:S04]  /*4b10*/  DEPBAR.LE SB0, 0x0 ;  /* 0x000080000000791a */ /* 0x000fe80000000000 */
[----:B------:R-:W-:Y:S06]  /*4b20*/  BAR.SYNC.DEFER_BLOCKING 0x0 ;  /* 0x0000000000007b1d */ /* 0x000fec0000010000 */
[----:B------:R-:W-:Y:S08]  /*4b30*/  LDSM.16.M88.4 R32, [R220] ;  /* 0x00000000dc20783b */ /* 0x000ff00000000200 */
[----:B------:R-:W2:Y:S08]  /*4b40*/  LDSM.16.M88.4 R16, [R221+0x9000] ;  /* 0x00900000dd10783b */ /* 0x000eb00000000200 */
[----:B------:R-:W3:Y:S08]  /*4b50*/  LDSM.16.M88.4 R28, [R220+0x800] ;  /* 0x00080000dc1c783b */ /* 0x000ef00000000200 */
[----:B------:R-:W4:Y:S08]  /*4b60*/  LDSM.16.M88.4 R132, [R221+0x9400] ;  /* 0x00940000dd84783b */ /* 0x000f300000000200 */
[----:B-1----:R-:W4:Y:S04]  /*4b70*/  LDL R38, [R1+0x18] ;  /* 0x0000180001267983 */ /* 0x002f280000100800 */
[----:B------:R-:W-:Y:S08]  /*4b80*/  LDSM.16.M88.4 R136, [R0] ;  /* 0x000000000088783b */ /* 0x000ff00000000200 */
[----:B------:R-:W1:Y:S01]  /*4b90*/  LDSM.16.M88.4 R140, [R222+0x9000] ;  /* 0x00900000de8c783b */ /* 0x000e620000000200 */
[-C--:B--2---:R-:W-:Y:S07]  /*4ba0*/  HMMA.16816.F32.BF16 R4, R32, R16.reuse, RZ ;  /* 0x000000102004723c */ /* 0x084fee00000418ff */
[----:B------:R-:W2:Y:S01]  /*4bb0*/  LDSM.16.M88.4 R144, [R0+0x800] ;  /* 0x000800000090783b */ /* 0x000ea20000000200 */
[C---:B---3--:R-:W-:Y:S07]  /*4bc0*/  HMMA.16816.F32.BF16 R8, R28.reuse, R16, RZ ;  /* 0x000000101c08723c */ /* 0x048fee00000418ff */
[----:B------:R3:W-:Y:S01]  /*4bd0*/  STL [R1+0x58], R37 ;  /* 0x0000582501007387 */ /* 0x0007e20000100800 */
[-C--:B------:R-:W-:Y:S03]  /*4be0*/  HMMA.16816.F32.BF16 R12, R28, R18.reuse, RZ ;  /* 0x000000121c0c723c */ /* 0x080fe600000418ff */
[----:B------:R-:W2:Y:S03]  /*4bf0*/  LDSM.16.M88.4 R148, [R222+0x9400] ;  /* 0x00940000de94783b */ /* 0x000ea60000000200 */
[C---:B------:R-:W-:Y:S05]  /*4c00*/  HMMA.16816.F32.BF16 R16, R32.reuse, R18, RZ ;  /* 0x000000122010723c */ /* 0x040fea00000418ff */
[----:B------:R-:W-:Y:S01]  /*4c10*/  LDSM.16.M88.4 R152, [R220+0x1000] ;  /* 0x00100000dc98783b */ /* 0x000fe20000000200 */
[-C--:B----4-:R-:W-:Y:S06]  /*4c20*/  HMMA.16816.F32.BF16 R20, R32, R132.reuse, RZ ;  /* 0x000000842014723c */ /* 0x090fec00000418ff */
[C---:B------:R-:W-:Y:S01]  /*4c30*/  HMMA.16816.F32.BF16 R24, R28.reuse, R132, RZ ;  /* 0x000000841c18723c */ /* 0x040fe200000418ff */
[----:B------:R-:W4:Y:S05]  /*4c40*/  LDSM.16.M88.4 R156, [R221+0xb000] ;  /* 0x00b00000dd9c783b */ /* 0x000f2a0000000200 */
[-C--:B------:R-:W-:Y:S03]  /*4c50*/  HMMA.16816.F32.BF16 R28, R28, R134.reuse, RZ ;  /* 0x000000861c1c723c */ /* 0x080fe600000418ff */
[----:B---3--:R-:W3:Y:S03]  /*4c60*/  LDL R37, [R1+0x1c] ;  /* 0x00001c0001257983 */ /* 0x008ee60000100800 */
[----:B------:R-:W-:Y:S01]  /*4c70*/  HMMA.16816.F32.BF16 R32, R32, R134, RZ ;  /* 0x000000862020723c */ /* 0x000fe200000418ff */
[----:B------:R2:W-:Y:S04]  /*4c80*/  STL [R1+0x54], R36 ;  /* 0x0000542401007387 */ /* 0x0005e80000100800 */
[----:B------:R-:W4:Y:S01]  /*4c90*/  LDSM.16.M88.4 R160, [R220+0x1800] ;  /* 0x00180000dca0783b */ /* 0x000f220000000200 */
[-C--:B-1----:R-:W-:Y:S06]  /*4ca0*/  HMMA.16816.F32.BF16 R4, R136, R140.reuse, R4 ;  /* 0x0000008c8804723c */ /* 0x082fec0000041804 */
[C---:B--2---:R-:W-:Y:S01]  /*4cb0*/  HMMA.16816.F32.BF16 R8, R144.reuse, R140, R8 ;  /* 0x0000008c9008723c */ /* 0x044fe20000041808 */
[----:B------:R-:W1:Y:S05]  /*4cc0*/  LDSM.16.M88.4 R164, [R221+0xb400] ;  /* 0x00b40000dda4783b */ /* 0x000e6a0000000200 */
[-C--:B------:R-:W-:Y:S03]  /*4cd0*/  HMMA.16816.F32.BF16 R12, R144, R142.reuse, R12 ;  /* 0x0000008e900c723c */ /* 0x080fe6000004180c */
[----:B------:R-:W-:Y:S03]  /*4ce0*/  LDSM.16.M88.4 R132, [R0+0x1000] ;  /* 0x001000000084783b */ /* 0x000fe60000000200 */
[C---:B------:R-:W-:Y:S05]  /*4cf0*/  HMMA.16816.F32.BF16 R16, R136.reuse, R142, R16 ;  /* 0x0000008e8810723c */ /* 0x040fea0000041810 */
[----:B------:R-:W2:Y:S01]  /*4d00*/  LDL R36, [R1+0x10] ;  /* 0x0000100001247983 */ /* 0x000ea20000100800 */
[-C--:B------:R-:W-:Y:S03]  /*4d10*/  HMMA.16816.F32.BF16 R20, R136, R148.reuse, R20 ;  /* 0x000000948814723c */ /* 0x080fe60000041814 */
[----:B------:R1:W-:Y:S03]  /*4d20*/  STL [R1+0x50], R3 ;  /* 0x0000500301007387 */ /* 0x0003e60000100800 */
[C---:B------:R-:W-:Y:S01]  /*4d30*/  HMMA.16816.F32.BF16 R24, R144.reuse, R148, R24 ;  /* 0x000000949018723c */ /* 0x040fe20000041818 */
[----:B------:R-:W1:Y:S05]  /*4d40*/  LDSM.16.M88.4 R140, [R222+0xb000] ;  /* 0x00b00000de8c783b */ /* 0x000e6a0000000200 */
[-C--:B------:R-:W-:Y:S03]  /*4d50*/  HMMA.16816.F32.BF16 R28, R144, R150.reuse, R28 ;  /* 0x00000096901c723c */ /* 0x080fe6000004181c */
[----:B------:R-:W1:Y:S03]  /*4d60*/  LDSM.16.M88.4 R168, [R0+0x1800] ;  /* 0x0018000000a8783b */ /* 0x000e660000000200 */
[----:B------:R-:W-:Y:S05]  /*4d70*/  HMMA.16816.F32.BF16 R32, R136, R150, R32 ;  /* 0x000000968820723c */ /* 0x000fea0000041820 */
[----:B------:R-:W1:Y:S01]  /*4d80*/  LDSM.16.M88.4 R144, [R222+0xb400] ;  /* 0x00b40000de90783b */ /* 0x000e620000000200 */
[-C--:B----4-:R-:W-:Y:S06]  /*4d90*/  HMMA.16816.F32.BF16 R4, R152, R156.reuse, R4 ;  /* 0x0000009c9804723c */ /* 0x090fec0000041804 */
[C---:B------:R-:W-:Y:S01]  /*4da0*/  HMMA.16816.F32.BF16 R8, R160.reuse, R156, R8 ;  /* 0x0000009ca008723c */ /* 0x040fe20000041808 */
[----:B-1----:R-:W4:Y:S04]  /*4db0*/  LDL R3, [R1+0x3c] ;  /* 0x00003c0001037983 */ /* 0x002f280000100800 */
[----:B------:R-:W-:Y:S01]  /*4dc0*/  LDSM.16.M88.4 R136, [R220+0x2000] ;  /* 0x00200000dc88783b */ /* 0x000fe20000000200 */
[-C--:B------:R-:W-:Y:S06]  /*4dd0*/  HMMA.16816.F32.BF16 R12, R160, R158.reuse, R12 ;  /* 0x0000009ea00c723c */ /* 0x080fec000004180c */
[C---:B------:R-:W-:Y:S01]  /*4de0*/  HMMA.16816.F32.BF16 R16, R152.reuse, R158, R16 ;  /* 0x0000009e9810723c */ /* 0x040fe20000041810 */
[----:B------:R1:W-:Y:S04]  /*4df0*/  STL [R1+0x4c], R2 ;  /* 0x00004c0201007387 */ /* 0x0003e80000100800 */
[----:B------:R-:W1:Y:S01]  /*4e00*/  LDSM.16.M88.4 R148, [R221+0xd000] ;  /* 0x00d00000dd94783b */ /* 0x000e620000000200 */
[-C--:B------:R-:W-:Y:S06]  /*4e10*/  HMMA.16816.F32.BF16 R20, R152, R164.reuse, R20 ;  /* 0x000000a49814723c */ /* 0x080fec0000041814 */
[C---:B------:R-:W-:Y:S01]  /*4e20*/  HMMA.16816.F32.BF16 R24, R160.reuse, R164, R24 ;  /* 0x000000a4a018723c */ /* 0x040fe20000041818 */
[----:B------:R-:W1:Y:S05]  /*4e30*/  LDSM.16.M88.4 R156, [R220+0x2800] ;  /* 0x00280000dc9c783b */ /* 0x000e6a0000000200 */
[-C--:B------:R-:W-:Y:S03]  /*4e40*/  HMMA.16816.F32.BF16 R28, R160, R166.reuse, R28 ;  /* 0x000000a6a01c723c */ /* 0x080fe6000004181c */
[----:B------:R-:W-:Y:S03]  /*4e50*/  LDSM.16.M88.4 R160, [R222+0xd000] ;  /* 0x00d00000dea0783b */ /* 0x000fe60000000200 */
[----:B------:R-:W-:Y:S05]  /*4e60*/  HMMA.16816.F32.BF16 R32, R152, R166, R32 ;  /* 0x000000a69820723c */ /* 0x000fea0000041820 */
[----:B-1----:R-:W4:Y:S01]  /*4e70*/  LDL R2, [R1+0x14] ;  /* 0x0000140001027983 */ /* 0x002f220000100800 */
[-C--:B------:R-:W-:Y:S03]  /*4e80*/  HMMA.16816.F32.BF16 R4, R132, R140.reuse, R4 ;  /* 0x0000008c8404723c */ /* 0x080fe60000041804 */
[----:B------:R-:W1:Y:S03]  /*4e90*/  LDSM.16.M88.4 R152, [R221+0xd400] ;  /* 0x00d40000dd98783b */ /* 0x000e660000000200 */
        /* <DEDUP_REMOVED lines=8> */
[----:B------:R-:W1:Y:S05]  /*4f20*/  LDSM.16.M88.4 R132, [R0+0x2800] ;  /* 0x002800000084783b */ /* 0x000e6a0000000200 */
[-C--:B------:R-:W-:Y:S05]  /*4f30*/  HMMA.16816.F32.BF16 R4, R136, R148.reuse, R4 ;  /* 0x000000948804723c */ /* 0x080fea0000041804 */
[----:B------:R-:W-:Y:S01]  /*4f40*/  @!P0 IADD3 R146, R233, 0x1, RZ ;  /* 0x00000001e9928810 */ /* 0x000fe20007ffe0ff */
[C---:B------:R-:W-:Y:S06]  /*4f50*/  HMMA.16816.F32.BF16 R8, R156.reuse, R148, R8 ;  /* 0x000000949c08723c */ /* 0x040fec0000041808 */
[-C--:B------:R-:W-:Y:S06]  /*4f60*/  HMMA.16816.F32.BF16 R12, R156, R150.reuse, R12 ;  /* 0x000000969c0c723c */ /* 0x080fec000004180c */
[C---:B------:R-:W-:Y:S06]  /*4f70*/  HMMA.16816.F32.BF16 R16, R136.reuse, R150, R16 ;  /* 0x000000968810723c */ /* 0x040fec0000041810 */
[-C--:B-1----:R-:W-:Y:S06]  /*4f80*/  HMMA.16816.F32.BF16 R20, R136, R152.reuse, R20 ;  /* 0x000000988814723c */ /* 0x082fec0000041814 */
[C---:B------:R-:W-:Y:S06]  /*4f90*/  HMMA.16816.F32.BF16 R24, R156.reuse, R152, R24 ;  /* 0x000000989c18723c */ /* 0x040fec0000041818 */
[-C--:B------:R-:W-:Y:S06]  /*4fa0*/  HMMA.16816.F32.BF16 R28, R156, R154.reuse, R28 ;  /* 0x0000009a9c1c723c */ /* 0x080fec000004181c */
[----:B------:R-:W-:Y:S06]  /*4fb0*/  HMMA.16816.F32.BF16 R32, R136, R154, R32 ;  /* 0x0000009a8820723c */ /* 0x000fec0000041820 */
[-C--:B------:R-:W-:Y:S06]  /*4fc0*/  HMMA.16816.F32.BF16 R4, R140, R160.reuse, R4 ;  /* 0x000000a08c04723c */ /* 0x080fec0000041804 */
[C---:B------:R-:W-:Y:S06]  /*4fd0*/  HMMA.16816.F32.BF16 R8, R132.reuse, R160, R8 ;  /* 0x000000a08408723c */ /* 0x040fec0000041808 */
[-C--:B------:R-:W-:Y:S06]  /*4fe0*/  HMMA.16816.F32.BF16 R12, R132, R162.reuse, R12 ;  /* 0x000000a2840c723c */ /* 0x080fec000004180c */
[C---:B------:R-:W-:Y:S01]  /*4ff0*/  HMMA.16816.F32.BF16 R16, R140.reuse, R162, R16 ;  /* 0x000000a28c10723c */ /* 0x040fe20000041810 */
[----:B------:R-:W4:Y:S05]  /*5000*/  LDL R163, [R1] ;  /* 0x0000000001a37983 */ /* 0x000f2a0000100800 */
[C---:B------:R-:W-:Y:S01]  /*5010*/  FFMA.FTZ R4, R246.reuse, UR5, R4 ;  /* 0x00000005f6047c23 */ /* 0x040fe20008010004 */
[C---:B------:R-:W-:Y:S01]  /*5020*/  FFMA.FTZ R5, R247.reuse, UR5, R5 ;  /* 0x00000005f7057c23 */ /* 0x040fe20008010005 */
[C---:B------:R-:W-:Y:S03]  /*5030*/  FFMA.FTZ R6, R246.reuse, UR5, R6 ;  /* 0x00000005f6067c23 */ /* 0x040fe60008010006 */
[C---:B------:R-:W-:Y:S01]  /*5040*/  FFMA.FTZ R7, R247.reuse, UR5, R7 ;  /* 0x00000005f7077c23 */ /* 0x040fe20008010007 */
[C---:B------:R-:W-:Y:S01]  /*5050*/  FFMA.FTZ R8, R246.reuse, UR5, R8 ;  /* 0x00000005f6087c23 */ /* 0x040fe20008010008 */
[C---:B------:R-:W-:Y:S01]  /*5060*/  FFMA.FTZ R9, R247.reuse, UR5, R9 ;  /* 0x00000005f7097c23 */ /* 0x040fe20008010009 */
[----:B------:R-:W-:Y:S01]  /*5070*/  FFMA.FTZ R10, R246, UR5, R10 ;  /* 0x00000005f60a7c23 */ /* 0x000fe2000801000a */
[----:B------:R-:W-:Y:S03]  /*5080*/  FFMA.FTZ R11, R247, UR5, R11 ;  /* 0x00000005f70b7c23 */ /* 0x000fe6000801000b */
[C---:B------:R-:W-:Y:S01]  /*5090*/  FFMA.FTZ R12, R248.reuse, UR5, R12 ;  /* 0x00000005f80c7c23 */ /* 0x040fe2000801000c */
[C---:B------:R-:W-:Y:S01]  /*50a0*/  FFMA.FTZ R13, R249.reuse, UR5, R13 ;  /* 0x00000005f90d7c23 */ /* 0x040fe2000801000d */
[----:B------:R-:W-:Y:S01]  /*50b0*/  FFMA.FTZ R14, R248, UR5, R14 ;  /* 0x00000005f80e7c23 */ /* 0x000fe2000801000e */
[C---:B------:R-:W-:Y:S01]  /*50c0*/  FFMA.FTZ R15, R249.reuse, UR5, R15 ;  /* 0x00000005f90f7c23 */ /* 0x040fe2000801000f */
[C---:B------:R-:W-:Y:S01]  /*50d0*/  FMUL.FTZ R138, R38.reuse, 1.4426950216293334961 ;  /* 0x3fb8aa3b268a7820 */ /* 0x040fe20000410000 */
[----:B------:R-:W-:Y:S01]  /*50e0*/  FSETP.NEU.FTZ.AND P1, PT, R38, -INF , PT ;  /* 0xff8000002600780b */ /* 0x000fe20003f3d000 */
[----:B------:R-:W-:Y:S02]  /*50f0*/  IMAD.MOV.U32 R38, RZ, RZ, 0x8 ;  /* 0x00000008ff267424 */ /* 0x000fe400078e00ff */
[----:B------:R-:W-:Y:S01]  /*5100*/  FFMA.FTZ R16, R248, UR5, R16 ;  /* 0x00000005f8107c23 */ /* 0x000fe20008010010 */
[C---:B------:R-:W-:Y:S01]  /*5110*/  FFMA.FTZ R17, R249.reuse, UR5, R17 ;  /* 0x00000005f9117c23 */ /* 0x040fe20008010011 */
[----:B------:R-:W-:Y:S01]  /*5120*/  FSEL R138, R138, RZ, P1 ;  /* 0x000000ff8a8a7208 */ /* 0x000fe20000800000 */
[----:B------:R-:W-:Y:S01]  /*5130*/  FFMA.FTZ R18, R248, UR5, R18 ;  /* 0x00000005f8127c23 */ /* 0x000fe20008010012 */
[----:B------:R-:W-:Y:S01]  /*5140*/  FFMA.FTZ R19, R249, UR5, R19 ;  /* 0x00000005f9137c23 */ /* 0x000fe20008010013 */
[C---:B---3--:R-:W-:Y:S01]  /*5150*/  FMUL.FTZ R137, R37.reuse, 1.4426950216293334961 ;  /* 0x3fb8aa3b25897820 */ /* 0x048fe20000410000 */
[----:B------:R-:W-:Y:S04]  /*5160*/  FSETP.NEU.FTZ.AND P1, PT, R37, -INF , PT ;  /* 0xff8000002500780b */ /* 0x000fe80003f3d000 */
[----:B------:R-:W-:Y:S01]  /*5170*/  FSEL R137, R137, RZ, P1 ;  /* 0x000000ff89897208 */ /* 0x000fe20000800000 */
[C---:B--2---:R-:W-:Y:S01]  /*5180*/  FMUL.FTZ R136, R36.reuse, 1.4426950216293334961 ;  /* 0x3fb8aa3b24887820 */ /* 0x044fe20000410000 */
[----:B------:R-:W-:Y:S04]  /*5190*/  FSETP.NEU.FTZ.AND P1, PT, R36, -INF , PT ;  /* 0xff8000002400780b */ /* 0x000fe80003f3d000 */
[----:B------:R-:W-:Y:S01]  /*51a0*/  FSEL R136, R136, RZ, P1 ;  /* 0x000000ff88887208 */ /* 0x000fe20000800000 */
[----:B----4-:R-:W-:Y:S01]  /*51b0*/  @!P0 VIADD R0, R3, UR9 ;  /* 0x0000000903008c36 */ /* 0x010fe20008000000 */
[----:B------:R-:W-:Y:S04]  /*51c0*/  MOV R3, 0x20 ;  /* 0x0000002000037802 */ /* 0x000fe80000000f00 */
[C---:B------:R-:W-:Y:S02]  /*51d0*/  @!P0 VIMNMX R145, R0.reuse, UR10, PT ;  /* 0x0000000a00918c48 */ /* 0x040fe4000bfe0100 */
[C---:B------:R-:W-:Y:S02]  /*51e0*/  @!P0 VIADDMNMX R144, R0.reuse, R38, UR10, PT ;  /* 0x0000000a00908e46 */ /* 0x040fe4000b800126 */
[----:B------:R-:W-:Y:S02]  /*51f0*/  @!P0 ISETP.GE.AND P2, PT, R233, R145, PT ;  /* 0x00000091e900820c */ /* 0x000fe40003f46270 */
[----:B------:R-:W-:Y:S01]  /*5200*/  @!P0 VIADDMNMX R139, R0, R3, UR10, PT ;  /* 0x0000000a008b8e46 */ /* 0x000fe2000b800103 */
[----:B------:R-:W-:Y:S01]  /*5210*/  IMAD.MOV.U32 R3, RZ, RZ, 0x28 ;  /* 0x00000028ff037424 */ /* 0x000fe200078e00ff */
[----:B------:R-:W-:Y:S02]  /*5220*/  @!P0 FSEL R4, R4, -INF , !P2 ;  /* 0xff80000004048808 */ /* 0x000fe40005000000 */
[----:B------:R-:W-:Y:S03]  /*5230*/  @!P0 ISETP.GE.AND P2, PT, R146, R145, PT ;  /* 0x000000919200820c */ /* 0x000fe60003f46270 */
[--C-:B------:R-:W-:Y:S01]  /*5240*/  FFMA.FTZ R4, R4, UR11, -R138.reuse ;  /* 0x0000000b04047c23 */ /* 0x100fe2000801088a */
[----:B------:R-:W-:Y:S02]  /*5250*/  @!P0 FSEL R5, R5, -INF , !P2 ;  /* 0xff80000005058808 */ /* 0x000fe40005000000 */
[-C--:B------:R-:W-:Y:S01]  /*5260*/  @!P0 ISETP.GE.AND P2, PT, R233, R144.reuse, PT ;  /* 0x00000090e900820c */ /* 0x080fe20003f46270 */
[----:B------:R1:W-:Y:S02]  /*5270*/  MUFU.EX2 R38, R4 ;  /* 0x0000000400267308 */ /* 0x0003e40000000800 */
[----:B------:R-:W-:Y:S01]  /*5280*/  FFMA.FTZ R5, R5, UR11, -R138 ;  /* 0x0000000b05057c23 */ /* 0x000fe2000801088a */
[----:B------:R-:W-:Y:S02]  /*5290*/  @!P0 FSEL R6, R6, -INF , !P2 ;  /* 0xff80000006068808 */ /* 0x000fe40005000000 */
[----:B------:R-:W-:Y:S03]  /*52a0*/  @!P0 ISETP.GE.AND P2, PT, R146, R144, PT ;  /* 0x000000909200820c */ /* 0x000fe60003f46270 */
[--C-:B------:R-:W-:Y:S01]  /*52b0*/  FFMA.FTZ R6, R6, UR11, -R137.reuse ;  /* 0x0000000b06067c23 */ /* 0x100fe20008010889 */
[----:B------:R-:W-:Y:S01]  /*52c0*/  @!P0 FSEL R7, R7, -INF , !P2 ;  /* 0xff80000007078808 */ /* 0x000fe20005000000 */
[----:B------:R-:W-:Y:S01]  /*52d0*/  MUFU.EX2 R37, R5 ;  /* 0x0000000500257308 */ /* 0x000fe20000000800 */
[-C--:B------:R-:W-:Y:S03]  /*52e0*/  @!P0 ISETP.GE.AND P2, PT, R233, R139.reuse, PT ;  /* 0x0000008be900820c */ /* 0x080fe60003f46270 */
[----:B------:R-:W-:Y:S01]  /*52f0*/  FFMA.FTZ R7, R7, UR11, -R137 ;  /* 0x0000000b07077c23 */ /* 0x000fe20008010889 */
[----:B------:R-:W-:Y:S02]  /*5300*/  @!P0 FSEL R8, R8, -INF , !P2 ;  /* 0xff80000008088808 */ /* 0x000fe40005000000 */
[----:B------:R-:W-:Y:S03]  /*5310*/  @!P0 ISETP.GE.AND P2, PT, R146, R139, PT ;  /* 0x0000008b9200820c */ /* 0x000fe60003f46270 */
[----:B------:R-:W-:Y:S01]  /*5320*/  MUFU.EX2 R153, R6 ;  /* 0x0000000600997308 */ /* 0x000fe20000000800 */
[----:B------:R-:W-:Y:S01]  /*5330*/  FSETP.NEU.FTZ.AND P1, PT, R2, -INF , PT ;  /* 0xff8000000200780b */ /* 0x000fe20003f3d000 */
[--C-:B-1----:R-:W-:Y:S01]  /*5340*/  FFMA.FTZ R4, R8, UR11, -R136.reuse ;  /* 0x0000000b08047c23 */ /* 0x102fe20008010888 */
[----:B------:R-:W-:Y:S02]  /*5350*/  @!P0 FSEL R9, R9, -INF , !P2 ;  /* 0xff80000009098808 */ /* 0x000fe40005000000 */
[----:B------:R-:W-:Y:S01]  /*5360*/  @!P0 VIADDMNMX R8, R0, R3, UR10, PT ;  /* 0x0000000a00088e46 */ /* 0x000fe2000b800103 */
[----:B------:R-:W-:Y:S04]  /*5370*/  FMUL.FTZ R0, R2, 1.4426950216293334961 ;  /* 0x3fb8aa3b02007820 */ /* 0x000fe80000410000 */
[----:B------:R-:W-:Y:S01]  /*5380*/  MUFU.EX2 R36, R7 ;  /* 0x0000000700247308 */ /* 0x000fe20000000800 */
[----:B------:R-:W-:Y:S01]  /*5390*/  FFMA.FTZ R9, R9, UR11, -R136 ;  /* 0x0000000b09097c23 */ /* 0x000fe20008010888 */
[-C--:B------:R-:W-:Y:S02]  /*53a0*/  @!P0 ISETP.GE.AND P2, PT, R233, R8.reuse, PT ;  /* 0x00000008e900820c */ /* 0x080fe40003f46270 */
[----:B------:R-:W-:Y:S02]  /*53b0*/  FSEL R0, R0, RZ, P1 ;  /* 0x000000ff00007208 */ /* 0x000fe40000800000 */
[----:B------:R-:W-:Y:S04]  /*53c0*/  @!P0 FSEL R10, R10, -INF , !P2 ;  /* 0xff8000000a0a8808 */ /* 0x000fe80005000000 */
[----:B------:R1:W-:Y:S01]  /*53d0*/  MUFU.EX2 R159, R4 ;  /* 0x00000004009f7308 */ /* 0x0003e20000000800 */
[-C--:B------:R-:W-:Y:S04]  /*53e0*/  @!P0 ISETP.GE.AND P1, PT, R146, R8.reuse, PT ;  /* 0x000000089200820c */ /* 0x080fe80003f26270 */
[----:B------:R-:W-:Y:S05]  /*53f0*/  @!P0 FSEL R11, R11, -INF , !P1 ;  /* 0xff8000000b0b8808 */ /* 0x000fea0004800000 */
[----:B------:R2:W-:Y:S01]  /*5400*/  MUFU.EX2 R158, R9 ;  /* 0x00000009009e7308 */ /* 0x0005e20000000800 */
[--C-:B------:R-:W-:Y:S09]  /*5410*/  FFMA.FTZ R11, R11, UR11, -R0.reuse ;  /* 0x0000000b0b0b7c23 */ /* 0x100ff20008010800 */
[----:B------:R-:W-:Y:S01]  /*5420*/  MUFU.EX2 R160, R11 ;  /* 0x0000000b00a07308 */ /* 0x000fe20000000800 */
[----:B-1----:R-:W1:Y:S01]  /*5430*/  LDSM.16.M88.4 R4, [R222+0xd400] ;  /* 0x00d40000de04783b */ /* 0x002e620000000200 */
[----:B--2---:R-:W-:Y:S01]  /*5440*/  FFMA.FTZ R9, R10, UR11, -R0 ;  /* 0x0000000b0a097c23 */ /* 0x004fe20008010800 */
[C---:B------:R-:W-:Y:S07]  /*5450*/  @!P0 IADD3 R10, R233.reuse, 0x8, RZ ;  /* 0x00000008e90a8810 */ /* 0x040fee0007ffe0ff */
[----:B------:R2:W-:Y:S01]  /*5460*/  MUFU.EX2 R161, R9 ;  /* 0x0000000900a17308 */ /* 0x0005e20000000800 */
[-C--:B------:R-:W-:Y:S04]  /*5470*/  @!P0 ISETP.GE.AND P1, PT, R10, R139.reuse, PT ;  /* 0x0000008b0a00820c */ /* 0x080fe80003f26270 */
[----:B------:R-:W-:Y:S05]  /*5480*/  @!P0 FSEL R12, R12, -INF , !P1 ;  /* 0xff8000000c0c8808 */ /* 0x000fea0004800000 */
[--C-:B------:R-:W-:Y:S04]  /*5490*/  FFMA.FTZ R12, R12, UR11, -R136.reuse ;  /* 0x0000000b0c0c7c23 */ /* 0x100fe80008010888 */
[----:B------:R-:W-:Y:S01]  /*54a0*/  MUFU.EX2 R155, R12 ;  /* 0x0000000c009b7308 */ /* 0x000fe20000000800 */
[----:B--2---:R-:W-:Y:S05]  /*54b0*/  @!P0 VIADD R9, R233, 0x9 ;  /* 0x00000009e9098836 */ /* 0x004fea0000000000 */
[----:B------:R-:W-:Y:S04]  /*54c0*/  @!P0 ISETP.GE.AND P1, PT, R9, R139, PT ;  /* 0x0000008b0900820c */ /* 0x000fe80003f26270 */
[----:B------:R-:W-:Y:S01]  /*54d0*/  @!P0 FSEL R13, R13, -INF , !P1 ;  /* 0xff8000000d0d8808 */ /* 0x000fe20004800000 */
[-C--:B-1----:R-:W-:Y:S03]  /*54e0*/  HMMA.16816.F32.BF16 R20, R140, R4.reuse, R20 ;  /* 0x000000048c14723c */ /* 0x082fe60000041814 */
[-C--:B------:R-:W-:Y:S01]  /*54f0*/  @!P0 ISETP.GE.AND P1, PT, R10, R8.reuse, PT ;  /* 0x000000080a00820c */ /* 0x080fe20003f26270 */
[----:B------:R-:W-:Y:S02]  /*5500*/  FFMA.FTZ R13, R13, UR11, -R136 ;  /* 0x0000000b0d0d7c23 */ /* 0x000fe40008010888 */
[C---:B------:R-:W-:Y:S02]  /*5510*/  HMMA.16816.F32.BF16 R24, R132.reuse, R4, R24 ;  /* 0x000000048418723c */ /* 0x040fe40000041818 */
[----:B------:R-:W-:Y:S03]  /*5520*/  MUFU.EX2 R154, R13 ;  /* 0x0000000d009a7308 */ /* 0x000fe60000000800 */
[----:B------:R-:W-:Y:S01]  /*5530*/  @!P0 FSEL R14, R14, -INF , !P1 ;  /* 0xff8000000e0e8808 */ /* 0x000fe20004800000 */
[-C--:B------:R-:W-:Y:S03]  /*5540*/  HMMA.16816.F32.BF16 R28, R132, R6.reuse, R28 ;  /* 0x00000006841c723c */ /* 0x080fe6000004181c */
[----:B------:R-:W-:Y:S02]  /*5550*/  @!P0 ISETP.GE.AND P1, PT, R9, R8, PT ;  /* 0x000000080900820c */ /* 0x000fe40003f26270 */
[----:B------:R-:W-:Y:S01]  /*5560*/  @!P0 VIADD R4, R233, 0x11 ;  /* 0x00000011e9048836 */ /* 0x000fe20000000000 */
[----:B------:R-:W-:Y:S01]  /*5570*/  HMMA.16816.F32.BF16 R32, R140, R6, R32 ;  /* 0x000000068c20723c */ /* 0x000fe20000041820 */
[----:B------:R-:W2:Y:S04]  /*5580*/  LDL R141, [R1+0x38] ;  /* 0x00003800018d7983 */ /* 0x000ea80000100800 */
[----:B------:R-:W-:Y:S01]  /*5590*/  @!P0 FSEL R15, R15, -INF , !P1 ;  /* 0xff8000000f0f8808 */ /* 0x000fe20004800000 */
[----:B------:R-:W-:Y:S01]  /*55a0*/  FFMA.FTZ R20, R250, UR5, R20 ;  /* 0x00000005fa147c23 */ /* 0x000fe20008010014 */
[-C--:B------:R-:W-:Y:S01]  /*55b0*/  @!P0 ISETP.GE.AND P1, PT, R10, R145.reuse, PT ;  /* 0x000000910a00820c */ /* 0x080fe20003f26270 */
[----:B------:R-:W-:Y:S01]  /*55c0*/  FFMA.FTZ R21, R251, UR5, R21 ;  /* 0x00000005fb157c23 */ /* 0x000fe20008010015 */
[----:B------:R-:W3:Y:S02]  /*55d0*/  LDL R140, [R1+0x34] ;  /* 0x00003400018c7983 */ /* 0x000ee40000100800 */
[----:B------:R-:W-:Y:S01]  /*55e0*/  @!P0 FSEL R16, R16, -INF , !P1 ;  /* 0xff80000010108808 */ /* 0x000fe20004800000 */
[C---:B------:R-:W-:Y:S01]  /*55f0*/  FFMA.FTZ R22, R250.reuse, UR5, R22 ;  /* 0x00000005fa167c23 */ /* 0x040fe20008010016 */
[-C--:B------:R-:W-:Y:S01]  /*5600*/  @!P0 ISETP.GE.AND P1, PT, R9, R145.reuse, PT ;  /* 0x000000910900820c */ /* 0x080fe20003f26270 */
[C---:B------:R-:W-:Y:S01]  /*5610*/  FFMA.FTZ R23, R251.reuse, UR5, R23 ;  /* 0x00000005fb177c23 */ /* 0x040fe20008010017 */
[C---:B------:R-:W-:Y:S01]  /*5620*/  FFMA.FTZ R24, R250.reuse, UR5, R24 ;  /* 0x00000005fa187c23 */ /* 0x040fe20008010018 */
[----:B------:R-:W-:Y:S01]  /*5630*/  FFMA.FTZ R25, R251, UR5, R25 ;  /* 0x00000005fb197c23 */ /* 0x000fe20008010019 */
[----:B------:R-:W-:Y:S01]  /*5640*/  @!P0 FSEL R17, R17, -INF , !P1 ;  /* 0xff80000011118808 */ /* 0x000fe20004800000 */
[----:B------:R-:W-:Y:S01]  /*5650*/  FFMA.FTZ R26, R250, UR5, R26 ;  /* 0x00000005fa1a7c23 */ /* 0x000fe2000801001a */
[-C--:B------:R-:W-:Y:S01]  /*5660*/  @!P0 ISETP.GE.AND P1, PT, R10, R144.reuse, PT ;  /* 0x000000900a00820c */ /* 0x080fe20003f26270 */
[----:B------:R-:W-:Y:S01]  /*5670*/  FFMA.FTZ R27, R251, UR5, R27 ;  /* 0x00000005fb1b7c23 */ /* 0x000fe2000801001b */
[----:B------:R-:W-:Y:S01]  /*5680*/  @!P0 IADD3 R5, R233, 0x18, RZ ;  /* 0x00000018e9058810 */ /* 0x000fe20007ffe0ff */
[----:B------:R-:W-:Y:S01]  /*5690*/  FFMA.FTZ R28, R252, UR5, R28 ;  /* 0x00000005fc1c7c23 */ /* 0x000fe2000801001c */
[----:B------:R-:W-:Y:S01]  /*56a0*/  @!P0 FSEL R18, R18, -INF , !P1 ;  /* 0xff80000012128808 */ /* 0x000fe20004800000 */
[C---:B------:R-:W-:Y:S01]  /*56b0*/  FFMA.FTZ R30, R252.reuse, UR5, R30 ;  /* 0x00000005fc1e7c23 */ /* 0x040fe2000801001e */
[-C--:B------:R-:W-:Y:S01]  /*56c0*/  @!P0 ISETP.GE.AND P1, PT, R9, R144.reuse, PT ;  /* 0x000000900900820c */ /* 0x080fe20003f26270 */
[----:B------:R-:W-:Y:S01]  /*56d0*/  FFMA.FTZ R29, R163, UR5, R29 ;  /* 0x00000005a31d7c23 */ /* 0x000fe2000801001d */
[----:B------:R-:W-:Y:S01]  /*56e0*/  @!P0 IADD3 R9, R233, 0x10, RZ ;  /* 0x00000010e9098810 */ /* 0x000fe20007ffe0ff */
[C---:B------:R-:W-:Y:S01]  /*56f0*/  FFMA.FTZ R32, R252.reuse, UR5, R32 ;  /* 0x00000005fc207c23 */ /* 0x040fe20008010020 */
[----:B------:R-:W-:Y:S01]  /*5700*/  @!P0 FSEL R19, R19, -INF , !P1 ;  /* 0xff80000013138808 */ /* 0x000fe20004800000 */
[----:B------:R-:W-:Y:S01]  /*5710*/  FFMA.FTZ R33, R163, UR5, R33 ;  /* 0x00000005a3217c23 */ /* 0x000fe20008010021 */
[-C--:B------:R-:W-:Y:S01]  /*5720*/  @!P0 ISETP.GE.AND P1, PT, R9, R145.reuse, PT ;  /* 0x000000910900820c */ /* 0x080fe20003f26270 */
[----:B------:R-:W-:Y:S01]  /*5730*/  FFMA.FTZ R34, R252, UR5, R34 ;  /* 0x00000005fc227c23 */ /* 0x000fe20008010022 */
[--C-:B------:R-:W-:Y:S01]  /*5740*/  FFMA.FTZ R16, R16, UR11, -R138.reuse ;  /* 0x0000000b10107c23 */ /* 0x100fe2000801088a */
[----:B------:R-:W-:Y:S01]  /*5750*/  FFMA.FTZ R17, R17, UR11, -R138 ;  /* 0x0000000b11117c23 */ /* 0x000fe2000801088a */
[----:B------:R-:W-:Y:S01]  /*5760*/  @!P0 FSEL R20, R20, -INF , !P1 ;  /* 0xff80000014148808 */ /* 0x000fe20004800000 */
[--C-:B------:R-:W-:Y:S01]  /*5770*/  FFMA.FTZ R18, R18, UR11, -R137.reuse ;  /* 0x0000000b12127c23 */ /* 0x100fe20008010889 */
[----:B------:R-:W-:Y:S01]  /*5780*/  @!P0 ISETP.GE.AND P1, PT, R4, R145, PT ;  /* 0x000000910400820c */ /* 0x000fe20003f26270 */
[----:B------:R-:W-:Y:S01]  /*5790*/  FFMA.FTZ R19, R19, UR11, -R137 ;  /* 0x0000000b13137c23 */ /* 0x000fe20008010889 */
[----:B------:R-:W-:Y:S01]  /*57a0*/  MUFU.EX2 R171, R16 ;  /* 0x0000001000ab7308 */ /* 0x000fe20000000800 */
[--C-:B------:R-:W-:Y:S01]  /*57b0*/  FFMA.FTZ R14, R14, UR11, -R0.reuse ;  /* 0x0000000b0e0e7c23 */ /* 0x100fe20008010800 */
[----:B------:R-:W-:Y:S01]  /*57c0*/  @!P0 FSEL R21, R21, -INF , !P1 ;  /* 0xff80000015158808 */ /* 0x000fe20004800000 */
[----:B------:R-:W-:Y:S01]  /*57d0*/  FFMA.FTZ R15, R15, UR11, -R0 ;  /* 0x0000000b0f0f7c23 */ /* 0x000fe20008010800 */
[-C--:B------:R-:W-:Y:S01]  /*57e0*/  @!P0 ISETP.GE.AND P1, PT, R9, R144.reuse, PT ;  /* 0x000000900900820c */ /* 0x080fe20003f26270 */
[----:B------:R-:W-:Y:S01]  /*57f0*/  FFMA.FTZ R31, R163, UR5, R31 ;  /* 0x00000005a31f7c23 */ /* 0x000fe2000801001f */
[--C-:B------:R-:W-:Y:S01]  /*5800*/  FFMA.FTZ R20, R20, UR11, -R138.reuse ;  /* 0x0000000b14147c23 */ /* 0x100fe2000801088a */
[----:B------:R-:W-:Y:S01]  /*5810*/  FFMA.FTZ R21, R21, UR11, -R138 ;  /* 0x0000000b15157c23 */ /* 0x000fe2000801088a */
[----:B------:R-:W-:Y:S02]  /*5820*/  @!P0 FSEL R22, R22, -INF , !P1 ;  /* 0xff80000016168808 */ /* 0x000fe40004800000 */
[----:B------:R-:W-:Y:S01]  /*5830*/  MUFU.EX2 R3, R18 ;  /* 0x0000001200037308 */ /* 0x000fe20000000800 */
[----:B------:R-:W-:Y:S01]  /*5840*/  @!P0 ISETP.GE.AND P1, PT, R4, R144, PT ;  /* 0x000000900400820c */ /* 0x000fe20003f26270 */
[----:B------:R-:W-:Y:S01]  /*5850*/  FFMA.FTZ R35, R163, UR5, R35 ;  /* 0x00000005a3237c23 */ /* 0x000fe20008010023 */
[--C-:B------:R-:W-:Y:S02]  /*5860*/  FFMA.FTZ R22, R22, UR11, -R137.reuse ;  /* 0x0000000b16167c23 */ /* 0x100fe40008010889 */
[----:B------:R-:W-:Y:S02]  /*5870*/  @!P0 FSEL R23, R23, -INF , !P1 ;  /* 0xff80000017178808 */ /* 0x000fe40004800000 */
[-C--:B------:R-:W-:Y:S03]  /*5880*/  @!P0 ISETP.GE.AND P1, PT, R9, R139.reuse, PT ;  /* 0x0000008b0900820c */ /* 0x080fe60003f26270 */
[----:B------:R-:W-:Y:S01]  /*5890*/  MUFU.EX2 R2, R19 ;  /* 0x0000001300027308 */ /* 0x000fe20000000800 */
[--C-:B------:R-:W-:Y:S01]  /*58a0*/  FFMA.FTZ R23, R23, UR11, -R137.reuse ;  /* 0x0000000b17177c23 */ /* 0x100fe20008010889 */
[----:B------:R-:W-:Y:S02]  /*58b0*/  @!P0 FSEL R24, R24, -INF , !P1 ;  /* 0xff80000018188808 */ /* 0x000fe40004800000 */
[-C--:B------:R-:W-:Y:S06]  /*58c0*/  @!P0 ISETP.GE.AND P1, PT, R4, R139.reuse, PT ;  /* 0x0000008b0400820c */ /* 0x080fec0003f26270 */
[----:B------:R-:W1:Y:S01]  /*58d0*/  MUFU.EX2 R169, R17 ;  /* 0x0000001100a97308 */ /* 0x000e620000000800 */
[----:B------:R-:W-:Y:S01]  /*58e0*/  @!P0 FSEL R25, R25, -INF , !P1 ;  /* 0xff80000019198808 */ /* 0x000fe20004800000 */
[--C-:B------:R-:W-:Y:S01]  /*58f0*/  FFMA.FTZ R24, R24, UR11, -R136.reuse ;  /* 0x0000000b18187c23 */ /* 0x100fe20008010888 */
[-C--:B------:R-:W-:Y:S03]  /*5900*/  @!P0 ISETP.GE.AND P1, PT, R9, R8.reuse, PT ;  /* 0x000000080900820c */ /* 0x080fe60003f26270 */
[----:B------:R-:W-:Y:S01]  /*5910*/  FFMA.FTZ R25, R25, UR11, -R136 ;  /* 0x0000000b19197c23 */ /* 0x000fe20008010888 */
[----:B------:R-:W-:Y:S03]  /*5920*/  @!P0 FSEL R26, R26, -INF , !P1 ;  /* 0xff8000001a1a8808 */ /* 0x000fe60004800000 */
[----:B------:R-:W-:Y:S01]  /*5930*/  MUFU.EX2 R157, R14 ;  /* 0x0000000e009d7308 */ /* 0x000fe20000000800 */
[----:B------:R-:W-:Y:S02]  /*5940*/  @!P0 ISETP.GE.AND P1, PT, R4, R8, PT ;  /* 0x000000080400820c */ /* 0x000fe40003f26270 */
[----:B------:R-:W-:Y:S01]  /*5950*/  @!P0 IADD3 R4, R233, 0x19, RZ ;  /* 0x00000019e9048810 */ /* 0x000fe20007ffe0ff */
[--C-:B------:R-:W-:Y:S01]  /*5960*/  FFMA.FTZ R26, R26, UR11, -R0.reuse ;  /* 0x0000000b1a1a7c23 */ /* 0x100fe20008010800 */
[----:B------:R-:W-:Y:S02]  /*5970*/  @!P0 FSEL R27, R27, -INF , !P1 ;  /* 0xff8000001b1b8808 */ /* 0x000fe40004800000 */
[-C--:B------:R-:W-:Y:S03]  /*5980*/  @!P0 ISETP.GE.AND P1, PT, R5, R139.reuse, PT ;  /* 0x0000008b0500820c */ /* 0x080fe60003f26270 */
[----:B------:R-:W4:Y:S01]  /*5990*/  MUFU.EX2 R156, R15 ;  /* 0x0000000f009c7308 */ /* 0x000f220000000800 */
[----:B------:R-:W-:Y:S01]  /*59a0*/  @!P0 ISETP.GE.AND P2, PT, R4, R144, PT ;  /* 0x000000900400820c */ /* 0x000fe20003f46270 */
[----:B------:R-:W-:Y:S01]  /*59b0*/  FFMA.FTZ R27, R27, UR11, -R0 ;  /* 0x0000000b1b1b7c23 */ /* 0x000fe20008010800 */
[----:B------:R-:W-:Y:S02]  /*59c0*/  @!P0 FSEL R28, R28, -INF , !P1 ;  /* 0xff8000001c1c8808 */ /* 0x000fe40004800000 */
[----:B------:R-:W-:Y:S02]  /*59d0*/  @!P0 ISETP.GE.AND P1, PT, R4, R139, PT ;  /* 0x0000008b0400820c */ /* 0x000fe40003f26270 */
[----:B-1----:R-:W-:Y:S03]  /*59e0*/  F2FP.BF16.F32.PACK_AB R7, R169, R171 ;  /* 0x000000aba907723e */ /* 0x002fe600000010ff */
[----:B------:R-:W-:Y:S01]  /*59f0*/  MUFU.EX2 R167, R20 ;  /* 0x0000001400a77308 */ /* 0x000fe20000000800 */
[----:B------:R-:W-:Y:S01]  /*5a00*/  @!P0 FSEL R29, R29, -INF , !P1 ;  /* 0xff8000001d1d8808 */ /* 0x000fe20004800000 */
[--C-:B------:R-:W-:Y:S01]  /*5a10*/  FFMA.FTZ R28, R28, UR11, -R136.reuse ;  /* 0x0000000b1c1c7c23 */ /* 0x100fe20008010888 */
[----:B------:R-:W-:Y:S02]  /*5a20*/  @!P0 ISETP.GE.AND P1, PT, R5, R8, PT ;  /* 0x000000080500820c */ /* 0x000fe40003f26270 */
[----:B------:R-:W-:Y:S01]  /*5a30*/  F2FP.BF16.F32.PACK_AB R6, R2, R3 ;  /* 0x000000030206723e */ /* 0x000fe200000010ff */
[----:B------:R-:W-:Y:S01]  /*5a40*/  FFMA.FTZ R136, R29, UR11, -R136 ;  /* 0x0000000b1d887c23 */ /* 0x000fe20008010888 */
[----:B------:R-:W-:Y:S03]  /*5a50*/  @!P0 FSEL R30, R30, -INF , !P1 ;  /* 0xff8000001e1e8808 */ /* 0x000fe60004800000 */
[----:B------:R-:W-:Y:S01]  /*5a60*/  MUFU.EX2 R166, R21 ;  /* 0x0000001500a67308 */ /* 0x000fe20000000800 */
[-C--:B------:R-:W-:Y:S02]  /*5a70*/  @!P0 ISETP.GE.AND P1, PT, R5, R145.reuse, PT ;  /* 0x000000910500820c */ /* 0x080fe40003f26270 */
[----:B------:R-:W-:Y:S01]  /*5a80*/  @!P0 FSEL R35, R35, -INF , !P2 ;  /* 0xff80000023238808 */ /* 0x000fe20005000000 */
[----:B------:R-:W-:Y:S01]  /*5a90*/  FFMA.FTZ R30, R30, UR11, -R0 ;  /* 0x0000000b1e1e7c23 */ /* 0x000fe20008010800 */
        /* <DEDUP_REMOVED lines=12> */
[----:B------:R-:W-:Y:S01]  /*5b60*/  F2FP.BF16.F32.PACK_AB R4, R36, R153 ;  /* 0x000000992404723e */ /* 0x000fe200000010ff */
[--C-:B------:R-:W-:Y:S01]  /*5b70*/  FFMA.FTZ R34, R34, UR11, -R137.reuse ;  /* 0x0000000b22227c23 */ /* 0x100fe20008010889 */
[----:B------:R-:W-:Y:S01]  /*5b80*/  @!P0 FSEL R31, R31, -INF , !P1 ;  /* 0xff8000001f1f8808 */ /* 0x000fe20004800000 */
[----:B------:R-:W-:Y:S02]  /*5b90*/  FFMA.FTZ R137, R35, UR11, -R137 ;  /* 0x0000000b23897c23 */ /* 0x000fe40008010889 */
[----:B------:R4:W-:Y:S02]  /*5ba0*/  STS [R238+0x13400], R4 ;  /* 0x01340004ee007388 */ /* 0x0009e40000000800 */
[----:B------:R-:W-:Y:S01]  /*5bb0*/  MUFU.EX2 R164, R32 ;  /* 0x0000002000a47308 */ /* 0x000fe20000000800 */
[----:B------:R-:W-:Y:S01]  /*5bc0*/  FFMA.FTZ R0, R31, UR11, -R0 ;  /* 0x0000000b1f007c23 */ /* 0x000fe20008010800 */
[----:B------:R4:W-:Y:S04]  /*5bd0*/  STS [R237+0x13000], R7 ;  /* 0x01300007ed007388 */ /* 0x0009e80000000800 */
[----:B------:R4:W-:Y:S04]  /*5be0*/  STS [R237+0x13400], R6 ;  /* 0x01340006ed007388 */ /* 0x0009e80000000800 */
[----:B------:R-:W4:Y:S10]  /*5bf0*/  MUFU.EX2 R162, R138 ;  /* 0x0000008a00a27308 */ /* 0x000f340000000800 */
[----:B------:R4:W-:Y:S01]  /*5c00*/  MUFU.EX2 R143, R0 ;  /* 0x00000000008f7308 */ /* 0x0009e20000000800 */
[----:B-1----:R-:W-:Y:S05]  /*5c10*/  F2FP.BF16.F32.PACK_AB R5, R158, R159 ;  /* 0x0000009f9e05723e */ /* 0x002fea00000010ff */
[----:B------:R1:W-:Y:S01]  /*5c20*/  STS [R238+0x14000], R5 ;  /* 0x01400005ee007388 */ /* 0x0003e20000000800 */
[----:B----4-:R-:W-:Y:S03]  /*5c30*/  F2FP.BF16.F32.PACK_AB R4, R160, R161 ;  /* 0x000000a1a004723e */ /* 0x010fe600000010ff */
[----:B------:R-:W-:Y:S01]  /*5c40*/  MUFU.EX2 R165, R34 ;  /* 0x0000002200a57308 */ /* 0x000fe20000000800 */
[----:B------:R-:W-:Y:S01]  /*5c50*/  F2FP.BF16.F32.PACK_AB R7, R154, R155 ;  /* 0x0000009b9a07723e */ /* 0x000fe200000010ff */
[----:B------:R4:W-:Y:S01]  /*5c60*/  STS [R238+0x14400], R4 ;  /* 0x01440004ee007388 */ /* 0x0009e20000000800 */
[----:B------:R-:W-:Y:S03]  /*5c70*/  F2FP.BF16.F32.PACK_AB R6, R156, R157 ;  /* 0x0000009d9c06723e */ /* 0x000fe600000010ff */
[----:B------:R4:W-:Y:S01]  /*5c80*/  STS [R237+0x14000], R7 ;  /* 0x01400007ed007388 */ /* 0x0009e20000000800 */
[----:B------:R-:W-:Y:S03]  /*5c90*/  F2FP.BF16.F32.PACK_AB R0, R162, R164 ;  /* 0x000000a4a200723e */ /* 0x000fe600000010ff */
[----:B------:R-:W-:Y:S01]  /*5ca0*/  MUFU.EX2 R163, R137 ;  /* 0x0000008900a37308 */ /* 0x000fe20000000800 */
[----:B------:R-:W-:Y:S09]  /*5cb0*/  STS [R237+0x14400], R6 ;  /* 0x01440006ed007388 */ /* 0x000ff20000000800 */
[----:B------:R-:W-:Y:S01]  /*5cc0*/  MUFU.EX2 R151, R24 ;  /* 0x0000001800977308 */ /* 0x000fe20000000800 */
[----:B-1----:R-:W-:Y:S09]  /*5cd0*/  F2FP.BF16.F32.PACK_AB R5, R166, R167 ;  /* 0x000000a7a605723e */ /* 0x002ff200000010ff */
[----:B------:R-:W1:Y:S01]  /*5ce0*/  MUFU.EX2 R149, R25 ;  /* 0x0000001900957308 */ /* 0x000e620000000800 */
[----:B------:R1:W-:Y:S01]  /*5cf0*/  STS [R236+0x13000], R5 ;  /* 0x01300005ec007388 */ /* 0x0003e20000000800 */
[----:B----4-:R-:W-:Y:S05]  /*5d00*/  F2FP.BF16.F32.PACK_AB R4, R168, R170 ;  /* 0x000000aaa804723e */ /* 0x010fea00000010ff */
[----:B------:R4:W-:Y:S03]  /*5d10*/  STS [R236+0x13400], R4 ;  /* 0x01340004ec007388 */ /* 0x0009e60000000800 */
[----:B------:R-:W-:Y:S01]  /*5d20*/  MUFU.EX2 R152, R26 ;  /* 0x0000001a00987308 */ /* 0x000fe20000000800 */
[----:B------:R4:W-:Y:S09]  /*5d30*/  STS [R235+0x13000], R0 ;  /* 0x01300000eb007388 */ /* 0x0009f20000000800 */
[----:B------:R-:W4:Y:S01]  /*5d40*/  MUFU.EX2 R150, R27 ;  /* 0x0000001b00967308 */ /* 0x000f220000000800 */
[----:B-1----:R-:W-:Y:S09]  /*5d50*/  F2FP.BF16.F32.PACK_AB R7, R149, R151 ;  /* 0x000000979507723e */ /* 0x002ff200000010ff */
[----:B------:R-:W-:Y:S01]  /*5d60*/  MUFU.EX2 R147, R28 ;  /* 0x0000001c00937308 */ /* 0x000fe20000000800 */
[----:B------:R-:W-:Y:S05]  /*5d70*/  F2FP.BF16.F32.PACK_AB R5, R163, R165 ;  /* 0x000000a5a305723e */ /* 0x000fea00000010ff */
[----:B------:R-:W-:Y:S04]  /*5d80*/  STS [R235+0x13400], R5 ;  /* 0x01340005eb007388 */ /* 0x000fe80000000800 */
[----:B------:R-:W1:Y:S01]  /*5d90*/  MUFU.EX2 R146, R136 ;  /* 0x0000008800927308 */ /* 0x000e620000000800 */
[----:B----4-:R-:W-:Y:S01]  /*5da0*/  F2FP.BF16.F32.PACK_AB R6, R150, R152 ;  /* 0x000000989606723e */ /* 0x010fe200000010ff */
[----:B------:R-:W-:Y:S04]  /*5db0*/  STS [R236+0x14000], R7 ;  /* 0x01400007ec007388 */ /* 0x000fe80000000800 */
[----:B------:R-:W-:Y:S04]  /*5dc0*/  STS [R236+0x14400], R6 ;  /* 0x01440006ec007388 */ /* 0x000fe80000000800 */
[----:B------:R-:W4:Y:S01]  /*5dd0*/  MUFU.EX2 R148, R30 ;  /* 0x0000001e00947308 */ /* 0x000f220000000800 */
[----:B-1----:R-:W-:Y:S05]  /*5de0*/  F2FP.BF16.F32.PACK_AB R4, R146, R147 ;  /* 0x000000939204723e */ /* 0x002fea00000010ff */
[----:B------:R-:W-:Y:S01]  /*5df0*/  STS [R235+0x14000], R4 ;  /* 0x01400004eb007388 */ /* 0x000fe20000000800 */
[----:B----4-:R-:W-:Y:S05]  /*5e00*/  F2FP.BF16.F32.PACK_AB R0, R143, R148 ;  /* 0x000000948f00723e */ /* 0x010fea00000010ff */
[----:B------:R-:W-:Y:S04]  /*5e10*/  STS [R235+0x14400], R0 ;  /* 0x01440000eb007388 */ /* 0x000fe80000000800 */
[----:B------:R-:W1:Y:S08]  /*5e20*/  LDSM.16.M88.4 R32, [R223+UR4+0x6000] ;  /* 0x00600004df20783b */ /* 0x000e700008000200 */
[----:B------:R-:W4:Y:S08]  /*5e30*/  LDSM.16.M88.4 R28, [R223+UR4+0x6800] ;  /* 0x00680004df1c783b */ /* 0x000f300008000200 */
[----:B------:R-:W3:Y:S08]  /*5e40*/  LDSM.16.M88.4 R132, [R224] ;  /* 0x00000000e084783b */ /* 0x000ef00000000200 */
[----:B------:R-:W3:Y:S01]  /*5e50*/  LDSM.16.M88.4 R136, [R224+0x800] ;  /* 0x00080000e088783b */ /* 0x000ee20000000200 */
[-C--:B-1----:R-:W-:Y:S06]  /*5e60*/  HMMA.16816.F32.BF16 R4, R32, R172.reuse, RZ ;  /* 0x000000ac2004723c */ /* 0x082fec00000418ff */
[C---:B----4-:R-:W-:Y:S06]  /*5e70*/  HMMA.16816.F32.BF16 R8, R28.reuse, R172, RZ ;  /* 0x000000ac1c08723c */ /* 0x050fec00000418ff */
[-C--:B------:R-:W-:Y:S06]  /*5e80*/  HMMA.16816.F32.BF16 R12, R28, R174.reuse, RZ ;  /* 0x000000ae1c0c723c */ /* 0x080fec00000418ff */
[C---:B------:R-:W-:Y:S02]  /*5e90*/  HMMA.16816.F32.BF16 R16, R32.reuse, R174, RZ ;  /* 0x000000ae2010723c */ /* 0x040fe400000418ff */
[----:B--2---:R-:W-:Y:S04]  /*5ea0*/  IADD3 R144, P0, R141, UR15, RZ ;  /* 0x0000000f8d907c10 */ /* 0x004fe8000ff1e0ff */
[-C--:B------:R-:W-:Y:S01]  /*5eb0*/  HMMA.16816.F32.BF16 R20, R32, R176.reuse, RZ ;  /* 0x000000b02014723c */ /* 0x080fe200000418ff */
[----:B---3--:R-:W-:Y:S02]  /*5ec0*/  IADD3.X R145, R140, UR14, RZ, P0, !PT ;  /* 0x0000000e8c917c10 */ /* 0x008fe400087fe4ff */
[----:B------:R-:W-:Y:S03]  /*5ed0*/  PLOP3.LUT P0, PT, PT, PT, UP3, 0x80, 0x0 ;  /* 0x000000000000781c */ /* 0x000fe60003f0f038 */
[C---:B------:R-:W-:Y:S01]  /*5ee0*/  HMMA.16816.F32.BF16 R24, R28.reuse, R176, RZ ;  /* 0x000000b01c18723c */ /* 0x040fe200000418ff */
[----:B------:R-:W2:Y:S04]  /*5ef0*/  LDG.E R142, desc[UR6][R144.64] ;  /* 0x00000006908e7981 */ /* 0x000ea8000c1e1900 */
[----:B------:R-:W3:Y:S01]  /*5f00*/  LDG.E R141, desc[UR6][R144.64+0x20] ;  /* 0x00002006908d7981 */ /* 0x000ee2000c1e1900 */
[-C--:B------:R-:W-:Y:S03]  /*5f10*/  HMMA.16816.F32.BF16 R28, R28, R178.reuse, RZ ;  /* 0x000000b21c1c723c */ /* 0x080fe600000418ff */
[----:B------:R-:W5:Y:S03]  /*5f20*/  LDG.E R140, desc[UR6][R144.64+0x80] ;  /* 0x00008006908c7981 */ /* 0x000f66000c1e1900 */
[----:B------:R-:W-:Y:S01]  /*5f30*/  HMMA.16816.F32.BF16 R32, R32, R178, RZ ;  /* 0x000000b22020723c */ /* 0x000fe200000418ff */
[----:B------:R1:W5:Y:S05]  /*5f40*/  LDG.E R0, desc[UR6][R144.64+0xa0] ;  /* 0x0000a00690007981 */ /* 0x00036a000c1e1900 */
[-C--:B------:R-:W-:Y:S06]  /*5f50*/  HMMA.16816.F32.BF16 R4, R132, R180.reuse, R4 ;  /* 0x000000b48404723c */ /* 0x080fec0000041804 */
[C---:B------:R-:W-:Y:S06]  /*5f60*/  HMMA.16816.F32.BF16 R8, R136.reuse, R180, R8 ;  /* 0x000000b48808723c */ /* 0x040fec0000041808 */
        /* <DEDUP_REMOVED lines=43> */
[-C--:B------:R-:W-:Y:S04]  /*6220*/  HMMA.16816.F32.BF16 R20, R132, R216.reuse, R20 ;  /* 0x000000d88414723c */ /* 0x080fe80000041814 */
[----:B------:R-:W-:Y:S02]  /*6230*/  FADD.FTZ R4, -R142, R4 ;  /* 0x000000048e047221 */ /* 0x000fe40000010100 */
[C---:B------:R-:W-:Y:S05]  /*6240*/  HMMA.16816.F32.BF16 R24, R136.reuse, R216, R24 ;  /* 0x000000d88818723c */ /* 0x040fea0000041818 */
[----:B------:R-:W-:Y:S01]  /*6250*/  FMUL.FTZ R144, R37, R5 ;  /* 0x0000000525907220 */ /* 0x000fe20000410000 */
[-C--:B------:R-:W-:Y:S05]  /*6260*/  HMMA.16816.F32.BF16 R28, R136, R218.reuse, R28 ;  /* 0x000000da881c723c */ /* 0x080fea000004181c */
[----:B------:R-:W-:Y:S01]  /*6270*/  FMUL.FTZ R145, R38, R4 ;  /* 0x0000000426917220 */ /* 0x000fe20000410000 */
[----:B------:R-:W-:Y:S01]  /*6280*/  HMMA.16816.F32.BF16 R32, R132, R218, R32 ;  /* 0x000000da8420723c */ /* 0x000fe20000041820 */
[----:B------:R1:W5:Y:S04]  /*6290*/  LDL.LU R38, [R1+0x5c] ;  /* 0x00005c0001267983 */ /* 0x0003680000300800 */
[----:B------:R1:W5:Y:S01]  /*62a0*/  LDL.LU R37, [R1+0x58] ;  /* 0x0000580001257983 */ /* 0x0003620000300800 */
[C---:B------:R-:W-:Y:S01]  /*62b0*/  FADD.FTZ R4, -R142.reuse, R20 ;  /* 0x000000148e047221 */ /* 0x040fe20000010100 */
[C---:B------:R-:W-:Y:S01]  /*62c0*/  FADD.FTZ R21, -R142.reuse, R21 ;  /* 0x000000158e157221 */ /* 0x040fe20000010100 */
[----:B---3--:R-:W-:Y:S03]  /*62d0*/  FADD.FTZ R7, -R141, R7 ;  /* 0x000000078d077221 */ /* 0x008fe60000010100 */
[C---:B------:R-:W-:Y:S01]  /*62e0*/  FADD.FTZ R5, -R142.reuse, R17 ;  /* 0x000000118e057221 */ /* 0x040fe20000010100 */
[----:B------:R-:W-:Y:S01]  /*62f0*/  FADD.FTZ R16, -R142, R16 ;  /* 0x000000108e107221 */ /* 0x000fe20000010100 */
[----:B------:R-:W-:Y:S01]  /*6300*/  FMUL.FTZ R4, R167, R4 ;  /* 0x00000004a7047220 */ /* 0x000fe20000410000 */
[----:B------:R-:W-:Y:S01]  /*6310*/  FMUL.FTZ R21, R166, R21 ;  /* 0x00000015a6157220 */ /* 0x000fe20000410000 */
[----:B------:R-:W-:Y:S01]  /*6320*/  FMUL.FTZ R5, R169, R5 ;  /* 0x00000005a9057220 */ /* 0x000fe20000410000 */
[----:B------:R-:W-:Y:S01]  /*6330*/  FMUL.FTZ R16, R171, R16 ;  /* 0x00000010ab107220 */ /* 0x000fe20000410000 */
[----:B------:R-:W-:Y:S01]  /*6340*/  FMUL.FTZ R7, R36, R7 ;  /* 0x0000000724077220 */ /* 0x000fe20000410000 */
[----:B------:R-:W-:Y:S01]  /*6350*/  FADD.FTZ R133, -R141, R18 ;  /* 0x000000128d857221 */ /* 0x000fe20000010100 */
[----:B------:R1:W5:Y:S01]  /*6360*/  LDL.LU R36, [R1+0x54] ;  /* 0x0000540001247983 */ /* 0x0003620000300800 */
[----:B------:R-:W-:Y:S01]  /*6370*/  F2FP.BF16.F32.PACK_AB R21, R21, R4 ;  /* 0x000000041515723e */ /* 0x000fe200000010ff */
[----:B------:R-:W-:Y:S01]  /*6380*/  FADD.FTZ R19, -R141, R19 ;  /* 0x000000138d137221 */ /* 0x000fe20000010100 */
[----:B------:R-:W-:Y:S01]  /*6390*/  F2FP.BF16.F32.PACK_AB R20, R5, R16 ;  /* 0x000000100514723e */ /* 0x000fe200000010ff */
[----:B------:R-:W-:Y:S01]  /*63a0*/  FMUL.FTZ R133, R3, R133 ;  /* 0x0000008503857220 */ /* 0x000fe20000410000 */
[C---:B------:R-:W-:Y:S01]  /*63b0*/  FADD.FTZ R5, -R142.reuse, R32 ;  /* 0x000000208e057221 */ /* 0x040fe20000010100 */
[----:B------:R-:W-:Y:S01]  /*63c0*/  FADD.FTZ R33, -R142, R33 ;  /* 0x000000218e217221 */ /* 0x000fe20000010100 */
[----:B------:R-:W-:Y:S01]  /*63d0*/  FMUL.FTZ R132, R2, R19 ;  /* 0x0000001302847220 */ /* 0x000fe20000410000 */
[----:B------:R-:W-:Y:S01]  /*63e0*/  FADD.FTZ R6, -R141, R6 ;  /* 0x000000068d067221 */ /* 0x000fe20000010100 */
[----:B------:R-:W-:Y:S01]  /*63f0*/  FMUL.FTZ R5, R164, R5 ;  /* 0x00000005a4057220 */ /* 0x000fe20000410000 */
[----:B------:R-:W-:Y:S01]  /*6400*/  FMUL.FTZ R4, R162, R33 ;  /* 0x00000021a2047220 */ /* 0x000fe20000410000 */
[----:B------:R1:W5:Y:S01]  /*6410*/  LDL R164, [R1+0x20] ;  /* 0x0000200001a47983 */ /* 0x0003620000100800 */
[----:B------:R-:W-:Y:S01]  /*6420*/  FMUL.FTZ R153, R153, R6 ;  /* 0x0000000699997220 */ /* 0x000fe20000410000 */
[C---:B------:R-:W-:Y:S01]  /*6430*/  FADD.FTZ R22, -R141.reuse, R22 ;  /* 0x000000168d167221 */ /* 0x040fe20000010100 */
[C---:B------:R-:W-:Y:S01]  /*6440*/  FADD.FTZ R23, -R141.reuse, R23 ;  /* 0x000000178d177221 */ /* 0x040fe20000010100 */
[----:B------:R1:W5:Y:S01]  /*6450*/  LDL R162, [R1+0x24] ;  /* 0x0000240001a27983 */ /* 0x0003620000100800 */
[----:B------:R-:W-:Y:S01]  /*6460*/  F2FP.BF16.F32.PACK_AB R18, R4, R5 ;  /* 0x000000050412723e */ /* 0x000fe200000010ff */
[C---:B------:R-:W-:Y:S01]  /*6470*/  FADD.FTZ R4, -R141.reuse, R34 ;  /* 0x000000228d047221 */ /* 0x040fe20000010100 */
[----:B------:R-:W-:Y:S01]  /*6480*/  FADD.FTZ R34, -R141, R35 ;  /* 0x000000238d227221 */ /* 0x000fe20000010100 */
[----:B------:R1:W5:Y:S01]  /*6490*/  LDL.LU R3, [R1+0x50] ;  /* 0x0000500001037983 */ /* 0x0003620000300800 */
[----:B------:R-:W-:Y:S01]  /*64a0*/  F2FP.BF16.F32.PACK_AB R6, R144, R145 ;  /* 0x000000919006723e */ /* 0x000fe200000010ff */
[----:B------:R-:W-:Y:S01]  /*64b0*/  FMUL.FTZ R33, R170, R22 ;  /* 0x00000016aa217220 */ /* 0x000fe20000410000 */
[----:B------:R-:W-:Y:S01]  /*64c0*/  F2FP.BF16.F32.PACK_AB R5, R7, R153 ;  /* 0x000000990705723e */ /* 0x000fe200000010ff */
[----:B------:R1:W5:Y:S01]  /*64d0*/  LDL.LU R2, [R1+0x4c] ;  /* 0x00004c0001027983 */ /* 0x0003620000300800 */
[----:B------:R-:W-:Y:S01]  /*64e0*/  FMUL.FTZ R32, R168, R23 ;  /* 0x00000017a8207220 */ /* 0x000fe20000410000 */
[----:B------:R-:W-:Y:S01]  /*64f0*/  FMUL.FTZ R35, R165, R4 ;  /* 0x00000004a5237220 */ /* 0x000fe20000410000 */
[----:B------:R-:W-:Y:S01]  /*6500*/  FMUL.FTZ R34, R163, R34 ;  /* 0x00000022a3227220 */ /* 0x000fe20000410000 */
[----:B------:R1:W5:Y:S01]  /*6510*/  LDL.64 R166, [R1+0x8] ;  /* 0x0000080001a67983 */ /* 0x0003620000100a00 */
[----:B------:R-:W-:Y:S05]  /*6520*/  @!P0 BRA `(.L_x_112) ;  /* 0x0000000000c48947 */ /* 0x000fea0003800000 */
[----:B------:R-:W2:Y:S01]  /*6530*/  LDC R4, c[0x0][0x240] ;  /* 0x00009000ff047b82 */ /* 0x000ea20000000800 */
[----:B------:R-:W-:Y:S01]  /*6540*/  ULOP3.LUT UR9, UR8, 0x1, URZ, 0xc0, !UPT ;  /* 0x0000000108097892 */ /* 0x000fe2000f8ec03f */
[----:B-----5:R-:W-:Y:S01]  /*6550*/  ISETP.GE.AND P3, PT, R166, UR38, PT ;  /* 0x00000026a6007c0c */ /* 0x020fe2000bf66270 */
[----:B------:R-:W-:Y:S01]  /*6560*/  UMOV UR41, 0xffffd000 ;  /* 0xffffd00000297882 */ /* 0x000fe20000000000 */
[----:B------:R-:W-:Y:S01]  /*6570*/  ISETP.GE.AND P2, PT, R164, UR38, PT ;  /* 0x00000026a4007c0c */ /* 0x000fe2000bf46270 */
[----:B------:R-:W-:Y:S01]  /*6580*/  UISETP.NE.U32.AND UP0, UPT, UR9, 0x1, UPT ;  /* 0x000000010900788c */ /* 0x000fe2000bf05070 */
[----:B------:R-:W-:Y:S03]  /*6590*/  ISETP.GE.AND P1, PT, R162, UR38, PT ;  /* 0x00000026a2007c0c */ /* 0x000fe6000bf26270 */
[----:B------:R-:W-:Y:S06]  /*65a0*/  USEL UR9, UR41, 0x3000, !UP0 ;  /* 0x0000300029097887 */ /* 0x000fec000c000000 */
[----:B------:R-:W-:Y:S02]  /*65b0*/  VIADD R232, R232, UR9 ;  /* 0x00000009e8e87c36 */ /* 0x000fe40008000000 */
[C---:B------:R-:W-:Y:S02]  /*65c0*/  @!P2 VIADD R19, R245.reuse, UR9 ;  /* 0x00000009f513ac36 */ /* 0x040fe40008000000 */
[----:B------:R-:W-:Y:S01]  /*65d0*/  VIADD R220, R220, UR9 ;  /* 0x00000009dcdc7c36 */ /* 0x000fe20008000000 */
[----:B------:R3:W-:Y:S04]  /*65e0*/  @P3 STS [R232], RZ ;  /* 0x000000ffe8003388 */ /* 0x0007e80000000800 */
[----:B------:R3:W-:Y:S01]  /*65f0*/  @P3 STS [R232+0x4], RZ ;  /* 0x000004ffe8003388 */ /* 0x0007e20000000800 */
[----:B--2---:R-:W-:Y:S03]  /*6600*/  IMAD.U32 R4, R4, -0x40, RZ ;  /* 0xffffffc004047824 */ /* 0x004fe600078e00ff */
[----:B------:R3:W-:Y:S02]  /*6610*/  @P3 STS [R232+0x8], RZ ;  /* 0x000008ffe8003388 */ /* 0x0007e40000000800 */
[C---:B------:R-:W-:Y:S02]  /*6620*/  LEA R241, P4, R4.reuse, R241, 0x1 ;  /* 0x000000f104f17211 */ /* 0x040fe400078808ff */
[----:B------:R3:W-:Y:S01]  /*6630*/  @P3 STS [R232+0xc], RZ ;  /* 0x00000cffe8003388 */ /* 0x0007e20000000800 */
[----:B------:R-:W-:Y:S02]  /*6640*/  SHF.R.S32.HI R7, RZ, 0x1f, R4 ;  /* 0x0000001fff077819 */ /* 0x000fe40000011404 */
[----:B------:R-:W-:Y:S01]  /*6650*/  @!P3 MOV R16, R241 ;  /* 0x000000f10010b202 */ /* 0x000fe20000000f00 */
[----:B------:R-:W-:Y:S01]  /*6660*/  @!P2 IMAD.MOV.U32 R22, RZ, RZ, R241 ;  /* 0x000000ffff16a224 */ /* 0x000fe200078e00f1 */
[----:B------:R-:W-:Y:S01]  /*6670*/  LEA.HI.X R239, R4, R239, R7, 0x1, P4 ;  /* 0x000000ef04ef7211 */ /* 0x000fe200020f0c07 */
[C---:B------:R-:W-:Y:S01]  /*6680*/  @!P1 VIADD R7, R245.reuse, UR9 ;  /* 0x00000009f5079c36 */ /* 0x040fe20008000000 */
[----:B------:R-:W-:Y:S02]  /*6690*/  IADD3 R4, R245, UR9, RZ ;  /* 0x00000009f5047c10 */ /* 0x000fe4000fffe0ff */
[-C--:B------:R-:W-:Y:S01]  /*66a0*/  @!P2 MOV R23, R239.reuse ;  /* 0x000000ef0017a202 */ /* 0x080fe20000000f00 */
[----:B------:R-:W-:Y:S01]  /*66b0*/  @!P3 IMAD.MOV.U32 R17, RZ, RZ, R239 ;  /* 0x000000ffff11b224 */ /* 0x000fe200078e00ef */
[----:B------:R-:W-:Y:S04]  /*66c0*/  MOV R245, R4 ;  /* 0x0000000400f57202 */ /* 0x000fe80000000f00 */
        /* <DEDUP_REMOVED lines=13> */
[----:B--2---:R-:W-:Y:S03]  /*67a0*/  @!P1 IMAD.MOV.U32 R16, RZ, RZ, R241 ;  /* 0x000000ffff109224 */ /* 0x004fe600078e00f1 */
        /* <DEDUP_REMOVED lines=9> */
.L_x_112:
[----:B------:R2:W-:Y:S01]  /*6840*/  STS [R238+0xf000], R6 ;  /* 0x00f00006ee007388 */ /* 0x0005e20000000800 */
[----:B------:R-:W-:Y:S01]  /*6850*/  F2FP.BF16.F32.PACK_AB R4, R132, R133 ;  /* 0x000000858404723e */ /* 0x000fe200000010ff */
[C---:B-----5:R-:W-:Y:S01]  /*6860*/  FADD.FTZ R8, -R140.reuse, R8 ;  /* 0x000000088c087221 */ /* 0x060fe20000010100 */
[----:B------:R-:W-:Y:S01]  /*6870*/  FADD.FTZ R9, -R140, R9 ;  /* 0x000000098c097221 */ /* 0x000fe20000010100 */
[----:B------:R4:W-:Y:S01]  /*6880*/  STS [R238+0xf400], R5 ;  /* 0x00f40005ee007388 */ /* 0x0009e20000000800 */
[C---:B------:R-:W-:Y:S01]  /*6890*/  FADD.FTZ R11, -R0.reuse, R11 ;  /* 0x0000000b000b7221 */ /* 0x040fe20000010100 */
[----:B------:R-:W-:Y:S01]  /*68a0*/  FADD.FTZ R10, -R0, R10 ;  /* 0x0000000a000a7221 */ /* 0x000fe20000010100 */
[C---:B------:R-:W-:Y:S01]  /*68b0*/  FADD.FTZ R13, -R140.reuse, R13 ;  /* 0x0000000d8c0d7221 */ /* 0x040fe20000010100 */
[----:B------:R1:W-:Y:S01]  /*68c0*/  STS [R237+0xf400], R4 ;  /* 0x00f40004ed007388 */ /* 0x0003e20000000800 */
[----:B------:R-:W-:Y:S01]  /*68d0*/  FADD.FTZ R12, -R140, R12 ;  /* 0x0000000c8c0c7221 */ /* 0x000fe20000010100 */
[----:B------:R-:W-:Y:S01]  /*68e0*/  FMUL.FTZ R10, R161, R10 ;  /* 0x0000000aa10a7220 */ /* 0x000fe20000410000 */
[C---:B------:R-:W-:Y:S01]  /*68f0*/  FADD.FTZ R14, -R0.reuse, R14 ;  /* 0x0000000e000e7221 */ /* 0x040fe20000010100 */
[----:B------:R-:W-:Y:S01]  /*6900*/  STS [R237+0xf000], R20 ;  /* 0x00f00014ed007388 */ /* 0x000fe20000000800 */
[----:B------:R-:W-:Y:S01]  /*6910*/  FADD.FTZ R15, -R0, R15 ;  /* 0x0000000f000f7221 */ /* 0x000fe20000010100 */
[----:B------:R-:W-:Y:S01]  /*6920*/  FMUL.FTZ R12, R155, R12 ;  /* 0x0000000c9b0c7220 */ /* 0x000fe20000410000 */
[----:B------:R-:W-:Y:S01]  /*6930*/  FMUL.FTZ R14, R157, R14 ;  /* 0x0000000e9d0e7220 */ /* 0x000fe20000410000 */
[----:B------:R-:W-:Y:S01]  /*6940*/  FADD.FTZ R25, -R140, R25 ;  /* 0x000000198c197221 */ /* 0x000fe20000010100 */
[----:B------:R-:W-:Y:S01]  /*6950*/  FMUL.FTZ R15, R156, R15 ;  /* 0x0000000f9c0f7220 */ /* 0x000fe20000410000 */
[----:B------:R-:W-:Y:S01]  /*6960*/  FADD.FTZ R27, -R0, R27 ;  /* 0x0000001b001b7221 */ /* 0x000fe20000010100 */
[----:B------:R-:W-:Y:S01]  /*6970*/  FADD.FTZ R24, -R140, R24 ;  /* 0x000000188c187221 */ /* 0x000fe20000010100 */
[----:B------:R-:W-:Y:S01]  /*6980*/  FADD.FTZ R26, -R0, R26 ;  /* 0x0000001a001a7221 */ /* 0x000fe20000010100 */
[----:B---3--:R-:W-:Y:S01]  /*6990*/  F2FP.BF16.F32.PACK_AB R17, R32, R33 ;  /* 0x000000212011723e */ /* 0x008fe200000010ff */
[C---:B------:R-:W-:Y:S01]  /*69a0*/  FADD.FTZ R31, -R0.reuse, R31 ;  /* 0x0000001f001f7221 */ /* 0x040fe20000010100 */
[----:B------:R-:W-:Y:S01]  /*69b0*/  FADD.FTZ R30, -R0, R30 ;  /* 0x0000001e001e7221 */ /* 0x000fe20000010100 */
[----:B------:R-:W-:Y:S01]  /*69c0*/  FADD.FTZ R29, -R140, R29 ;  /* 0x0000001d8c1d7221 */ /* 0x000fe20000010100 */
[----:B--2---:R-:W-:Y:S01]  /*69d0*/  FMUL.FTZ R6, R159, R8 ;  /* 0x000000089f067220 */ /* 0x004fe20000410000 */
[----:B------:R-:W-:Y:S01]  /*69e0*/  FMUL.FTZ R8, R154, R13 ;  /* 0x0000000d9a087220 */ /* 0x000fe20000410000 */
[----:B------:R-:W-:Y:S01]  /*69f0*/  FMUL.FTZ R24, R151, R24 ;  /* 0x0000001897187220 */ /* 0x000fe20000410000 */
[----:B------:R-:W-:Y:S01]  /*6a00*/  FMUL.FTZ R7, R149, R25 ;  /* 0x0000001995077220 */ /* 0x000fe20000410000 */
[----:B----4-:R-:W-:Y:S01]  /*6a10*/  FMUL.FTZ R5, R158, R9 ;  /* 0x000000099e057220 */ /* 0x010fe20000410000 */
[----:B------:R-:W-:Y:S01]  /*6a20*/  FMUL.FTZ R26, R152, R26 ;  /* 0x0000001a981a7220 */ /* 0x000fe20000410000 */
[----:B------:R-:W-:Y:S01]  /*6a30*/  F2FP.BF16.F32.PACK_AB R8, R8, R12 ;  /* 0x0000000c0808723e */ /* 0x000fe200000010ff */
[----:B------:R-:W-:Y:S01]  /*6a40*/  FMUL.FTZ R0, R150, R27 ;  /* 0x0000001b96007220 */ /* 0x000fe20000410000 */
[----:B------:R-:W-:Y:S01]  /*6a50*/  FADD.FTZ R28, -R140, R28 ;  /* 0x0000001c8c1c7221 */ /* 0x000fe20000010100 */
[----:B-1----:R-:W-:Y:S01]  /*6a60*/  F2FP.BF16.F32.PACK_AB R4, R5, R6 ;  /* 0x000000060504723e */ /* 0x002fe200000010ff */
[----:B------:R-:W-:Y:S01]  /*6a70*/  FMUL.FTZ R5, R160, R11 ;  /* 0x0000000ba0057220 */ /* 0x000fe20000410000 */
[----:B------:R-:W-:Y:S01]  /*6a80*/  F2FP.BF16.F32.PACK_AB R16, R34, R35 ;  /* 0x000000232210723e */ /* 0x000fe200000010ff */
[----:B------:R-:W-:Y:S01]  /*6a90*/  FMUL.FTZ R28, R147, R28 ;  /* 0x0000001c931c7220 */ /* 0x000fe20000410000 */
[----:B------:R-:W-:Y:S01]  /*6aa0*/  FMUL.FTZ R9, R146, R29 ;  /* 0x0000001d92097220 */ /* 0x000fe20000410000 */
[----:B------:R1:W-:Y:S01]  /*6ab0*/  STS [R238+0x10000], R4 ;  /* 0x01000004ee007388 */ /* 0x0003e20000000800 */
[----:B------:R-:W-:Y:S01]  /*6ac0*/  F2FP.BF16.F32.PACK_AB R5, R5, R10 ;  /* 0x0000000a0505723e */ /* 0x000fe200000010ff */
[----:B------:R-:W-:Y:S01]  /*6ad0*/  FMUL.FTZ R30, R148, R30 ;  /* 0x0000001e941e7220 */ /* 0x000fe20000410000 */
[----:B------:R-:W-:Y:S01]  /*6ae0*/  FMUL.FTZ R6, R143, R31 ;  /* 0x0000001f8f067220 */ /* 0x000fe20000410000 */
[----:B------:R-:W-:Y:S02]  /*6af0*/  F2FP.BF16.F32.PACK_AB R7, R7, R24 ;  /* 0x000000180707723e */ /* 0x000fe400000010ff */
[----:B------:R-:W-:Y:S01]  /*6b00*/  STS [R238+0x10400], R5 ;  /* 0x01040005ee007388 */ /* 0x000fe20000000800 */
[----:B------:R-:W-:Y:S02]  /*6b10*/  F2FP.BF16.F32.PACK_AB R0, R0, R26 ;  /* 0x0000001a0000723e */ /* 0x000fe400000010ff */
[----:B------:R-:W-:Y:S01]  /*6b20*/  F2FP.BF16.F32.PACK_AB R9, R9, R28 ;  /* 0x0000001c0909723e */ /* 0x000fe200000010ff */
[----:B------:R-:W-:Y:S01]  /*6b30*/  STS [R237+0x10000], R8 ;  /* 0x01000008ed007388 */ /* 0x000fe20000000800 */
[----:B------:R-:W-:Y:S02]  /*6b40*/  F2FP.BF16.F32.PACK_AB R6, R6, R30 ;  /* 0x0000001e0606723e */ /* 0x000fe400000010ff */
[----:B------:R-:W-:Y:S02]  /*6b50*/  MOV R152, R244 ;  /* 0x000000f400987202 */ /* 0x000fe40000000f00 */
[----:B------:R-:W-:Y:S02]  /*6b60*/  MOV R153, R243 ;  /* 0x000000f300997202 */ /* 0x000fe40000000f00 */
[----:B-1----:R-:W-:Y:S05]  /*6b70*/  F2FP.BF16.F32.PACK_AB R4, R15, R14 ;  /* 0x0000000e0f04723e */ /* 0x002fea00000010ff */
        /* <DEDUP_REMOVED lines=13> */
[----:B------:R-:W2:Y:S04]  /*6c50*/  LDSM.16.MT88.4 R12, [R2+0x15000] ;  /* 0x01500000020c783b */ /* 0x000ea80000004200 */
[----:B------:R-:W3:Y:S04]  /*6c60*/  LDSM.16.MT88.4 R16, [R0+0x7000] ;  /* 0x007000000010783b */ /* 0x000ee80000004200 */
[----:B------:R-:W4:Y:S04]  /*6c70*/  LDSM.16.MT88.4 R20, [R0+0x8000] ;  /* 0x008000000014783b */ /* 0x000f280000004200 */
[----:B------:R-:W-:Y:S04]  /*6c80*/  LDSM.16.MT88.4 R24, [R2+0x13800] ;  /* 0x013800000218783b */ /* 0x000fe80000004200 */
[----:B------:R-:W4:Y:S04]  /*6c90*/  LDSM.16.MT88.4 R28, [R0+0x6400] ;  /* 0x00640000001c783b */ /* 0x000f280000004200 */
[----:B------:R-:W4:Y:S04]  /*6ca0*/  LDSM.16.MT88.4 R32, [R2+0x15800] ;  /* 0x015800000220783b */ /* 0x000f280000004200 */
[----:B------:R-:W4:Y:S04]  /*6cb0*/  LDSM.16.MT88.4 R132, [R0+0x7400] ;  /* 0x007400000084783b */ /* 0x000f280000004200 */
[----:B------:R-:W4:Y:S01]  /*6cc0*/  LDSM.16.MT88.4 R136, [R0+0x8400] ;  /* 0x008400000088783b */ /* 0x000f220000004200 */
[-C--:B-1----:R-:W-:Y:S06]  /*6cd0*/  HMMA.16816.F32.BF16 R36, R4, R8.reuse, R36 ;  /* 0x000000080424723c */ /* 0x082fec0000041824 */
[C---:B--2---:R-:W-:Y:S06]  /*6ce0*/  HMMA.16816.F32.BF16 R40, R12.reuse, R8, R40 ;  /* 0x000000080c28723c */ /* 0x044fec0000041828 */
[-C--:B------:R-:W-:Y:S06]  /*6cf0*/  HMMA.16816.F32.BF16 R44, R12, R10.reuse, R44 ;  /* 0x0000000a0c2c723c */ /* 0x080fec000004182c */
[C---:B------:R-:W-:Y:S01]  /*6d00*/  HMMA.16816.F32.BF16 R48, R4.reuse, R10, R48 ;  /* 0x0000000a0430723c */ /* 0x040fe20000041830 */
[----:B------:R-:W-:Y:S05]  /*6d10*/  LDSM.16.MT88.4 R8, [R0+0x6800] ;  /* 0x006800000008783b */ /* 0x000fea0000004200 */
[-C--:B---3--:R-:W-:Y:S06]  /*6d20*/  HMMA.16816.F32.BF16 R52, R4, R16.reuse, R52 ;  /* 0x000000100434723c */ /* 0x088fec0000041834 */
[C---:B------:R-:W-:Y:S06]  /*6d30*/  HMMA.16816.F32.BF16 R56, R12.reuse, R16, R56 ;  /* 0x000000100c38723c */ /* 0x040fec0000041838 */
[-C--:B------:R-:W-:Y:S06]  /*6d40*/  HMMA.16816.F32.BF16 R60, R12, R18.reuse, R60 ;  /* 0x000000120c3c723c */ /* 0x080fec000004183c */
[C---:B------:R-:W-:Y:S01]  /*6d50*/  HMMA.16816.F32.BF16 R64, R4.reuse, R18, R64 ;  /* 0x000000120440723c */ /* 0x040fe20000041840 */
[----:B------:R-:W-:Y:S05]  /*6d60*/  LDSM.16.MT88.4 R16, [R0+0x7800] ;  /* 0x007800000010783b */ /* 0x000fea0000004200 */
[-C--:B----4-:R-:W-:Y:S06]  /*6d70*/  HMMA.16816.F32.BF16 R68, R4, R20.reuse, R68 ;  /* 0x000000140444723c */ /* 0x090fec0000041844 */
        /* <DEDUP_REMOVED lines=54> */
[----:B------:R-:W-:Y:S09]  /*70e0*/  ISETP.GE.AND P1, PT, R162, UR38, PT ;  /* 0x00000026a2007c0c */ /* 0x000ff2000bf26270 */
[----:B------:R2:W-:Y:S04]  /*70f0*/  @P3 STS [R234+0x6000], RZ ;  /* 0x006000ffea003388 */ /* 0x0005e80000000800 */
[----:B------:R2:W-:Y:S04]  /*7100*/  @P3 STS [R234+0x6004], RZ ;  /* 0x006004ffea003388 */ /* 0x0005e80000000800 */
[----:B------:R2:W-:Y:S01]  /*7110*/  @P3 STS.64 [R234+0x6008], RZ ;  /* 0x006008ffea003388 */ /* 0x0005e20000000a00 */
[----:B-1----:R-:W-:Y:S05]  /*7120*/  IMAD.U32 R4, R4, -0x40, RZ ;  /* 0xffffffc004047824 */ /* 0x002fea00078e00ff */
[C---:B------:R-:W-:Y:S02]  /*7130*/  LEA R242, P4, R4.reuse, R242, 0x1 ;  /* 0x000000f204f27211 */ /* 0x040fe400078808ff */
[----:B------:R-:W-:Y:S02]  /*7140*/  SHF.R.S32.HI R5, RZ, 0x1f, R4 ;  /* 0x0000001fff057819 */ /* 0x000fe40000011404 */
[----:B------:R-:W-:Y:S01]  /*7150*/  @!P2 MOV R6, R242 ;  /* 0x000000f20006a202 */ /* 0x000fe20000000f00 */
[--C-:B------:R-:W-:Y:S01]  /*7160*/  @!P3 IMAD.MOV.U32 R8, RZ, RZ, R242.reuse ;  /* 0x000000ffff08b224 */ /* 0x100fe200078e00f2 */
[----:B------:R-:W-:Y:S01]  /*7170*/  LEA.HI.X R240, R4, R240, R5, 0x1, P4 ;  /* 0x000000f004f07211 */ /* 0x000fe200020f0c05 */
[----:B------:R-:W-:Y:S03]  /*7180*/  @!P1 IMAD.MOV.U32 R4, RZ, RZ, R242 ;  /* 0x000000ffff049224 */ /* 0x000fe600078e00f2 */
[----:B------:R-:W-:Y:S01]  /*7190*/  @!P1 MOV R5, R240 ;  /* 0x000000f000059202 */ /* 0x000fe20000000f00 */
[--C-:B------:R-:W-:Y:S02]  /*71a0*/  @!P3 IMAD.MOV.U32 R9, RZ, RZ, R240.reuse ;  /* 0x000000ffff09b224 */ /* 0x100fe400078e00f0 */
[----:B------:R-:W-:Y:S03]  /*71b0*/  @!P2 IMAD.MOV.U32 R7, RZ, RZ, R240 ;  /* 0x000000ffff07a224 */ /* 0x000fe600078e00f0 */
        /* <DEDUP_REMOVED lines=15> */
.L_x_113:
[----:B------:R-:W3:Y:S01]  /*72b0*/  LDL R160, [R1+0x40] ;  /* 0x0000400001a07983 */ /* 0x000ee20000100800 */
[----:B------:R-:W-:Y:S02]  /*72c0*/  ULOP3.LUT UR9, UR8, 0x1, URZ, 0xc0, !UPT ;  /* 0x0000000108097892 */ /* 0x000fe4000f8ec03f */
[----:B------:R-:W-:Y:S01]  /*72d0*/  UISETP.GT.AND UP2, UPT, UR8, UR18, UPT ;  /* 0x000000120800728c */ /* 0x000fe2000bf44270 */
[----:B------:R-:W4:Y:S01]  /*72e0*/  LDL R158, [R1+0x44] ;  /* 0x00004400019e7983 */ /* 0x000f220000100800 */
[----:B------:R-:W-:Y:S02]  /*72f0*/  UISETP.NE.U32.AND UP0, UPT, UR9, 0x1, UPT ;  /* 0x000000010900788c */ /* 0x000fe4000bf05070 */
[----:B------:R-:W-:Y:S01]  /*7300*/  UIADD3 UR8, UR8, -0x1, URZ ;  /* 0xffffffff08087890 */ /* 0x000fe2000fffe03f */
[----:B------:R-:W-:Y:S04]  /*7310*/  LDSM.16.M88.4 R24, [R225] ;  /* 0x00000000e118783b */ /* 0x000fe80000000200 */
[----:B--2---:R-:W1:Y:S04]  /*7320*/  LDSM.16.MT88.4 R8, [R0+0x9000] ;  /* 0x009000000008783b */ /* 0x004e680000004200 */
[----:B------:R-:W2:Y:S04]  /*7330*/  LDL R154, [R1+0x14] ;  /* 0x00001400019a7983 */ /* 0x000ea80000100800 */
[----:B------:R-:W5:Y:S04]  /*7340*/  LDL R155, [R1+0x10] ;  /* 0x00001000019b7983 */ /* 0x000f680000100800 */
[----:B------:R-:W5:Y:S04]  /*7350*/  LDL R156, [R1+0x1c] ;  /* 0x00001c00019c7983 */ /* 0x000f680000100800 */
[----:B------:R-:W1:Y:S04]  /*7360*/  LDSM.16.MT88.4 R16, [R0+0xb000] ;  /* 0x00b000000010783b */ /* 0x000e680000004200 */
[----:B------:R-:W5:Y:S04]  /*7370*/  LDL R157, [R1+0x18] ;  /* 0x00001800019d7983 */ /* 0x000f680000100800 */
[----:B------:R-:W1:Y:S04]  /*7380*/  LDSM.16.MT88.4 R28, [R0+0xd000] ;  /* 0x00d00000001c783b */ /* 0x000e680000004200 */
[----:B------:R-:W-:Y:S04]  /*7390*/  LDSM.16.M88.4 R32, [R226] ;  /* 0x00000000e220783b */ /* 0x000fe80000000200 */
[----:B------:R-:W1:Y:S04]  /*73a0*/  LDSM.16.MT88.4 R132, [R0+0x9400] ;  /* 0x009400000084783b */ /* 0x000e680000004200 */
[----:B------:R-:W1:Y:S02]  /*73b0*/  LDSM.16.MT88.4 R136, [R0+0xb400] ;  /* 0x00b400000088783b */ /* 0x000e640000004200 */
[C---:B-1----:R-:W-:Y:S02]  /*73c0*/  HMMA.16816.F32.BF16 R4, R24.reuse, R8, RZ ;  /* 0x000000081804723c */ /* 0x042fe400000418ff */
[----:B------:R-:W1:Y:S04]  /*73d0*/  LDSM.16.MT88.4 R140, [R0+0xd400] ;  /* 0x00d40000008c783b */ /* 0x000e680000004200 */
[----:B------:R-:W-:Y:S01]  /*73e0*/  LDSM.16.MT88.4 R144, [R0+0x9800] ;  /* 0x009800000090783b */ /* 0x000fe20000004200 */
[C---:B------:R-:W-:Y:S03]  /*73f0*/  HMMA.16816.F32.BF16 R8, R24.reuse, R10, RZ ;  /* 0x0000000a1808723c */ /* 0x040fe600000418ff */
[----:B------:R-:W-:Y:S04]  /*7400*/  LDSM.16.MT88.4 R148, [R0+0xb800] ;  /* 0x00b800000094783b */ /* 0x000fe80000004200 */
[----:B------:R-:W5:Y:S01]  /*7410*/  LDL R159, [R1+0x28] ;  /* 0x00002800019f7983 */ /* 0x000f620000100800 */
[C---:B------:R-:W-:Y:S06]  /*7420*/  HMMA.16816.F32.BF16 R12, R24.reuse, R16, RZ ;  /* 0x00000010180c723c */ /* 0x040fec00000418ff */
[C---:B------:R-:W-:Y:S06]  /*7430*/  HMMA.16816.F32.BF16 R16, R24.reuse, R18, RZ ;  /* 0x000000121810723c */ /* 0x040fec00000418ff */
[C---:B------:R-:W-:Y:S06]  /*7440*/  HMMA.16816.F32.BF16 R20, R24.reuse, R28, RZ ;  /* 0x0000001c1814723c */ /* 0x040fec00000418ff */
[----:B------:R-:W-:Y:S01]  /*7450*/  HMMA.16816.F32.BF16 R24, R24, R30, RZ ;  /* 0x0000001e1818723c */ /* 0x000fe200000418ff */
[----:B------:R-:W1:Y:S05]  /*7460*/  LDSM.16.M88.4 R28, [R228] ;  /* 0x00000000e41c783b */ /* 0x000e6a0000000200 */
[C---:B------:R-:W-:Y:S06]  /*7470*/  HMMA.16816.F32.BF16 R4, R32.reuse, R132, R4 ;  /* 0x000000842004723c */ /* 0x040fec0000041804 */
[C---:B------:R-:W-:Y:S01]  /*7480*/  HMMA.16816.F32.BF16 R8, R32.reuse, R134, R8 ;  /* 0x000000862008723c */ /* 0x040fe20000041808 */
[----:B------:R-:W1:Y:S05]  /*7490*/  LDSM.16.MT88.4 R132, [R0+0xd800] ;  /* 0x00d800000084783b */ /* 0x000e6a0000004200 */
[C---:B------:R-:W-:Y:S06]  /*74a0*/  HMMA.16816.F32.BF16 R12, R32.reuse, R136, R12 ;  /* 0x00000088200c723c */ /* 0x040fec000004180c */
[C---:B------:R-:W-:Y:S01]  /*74b0*/  HMMA.16816.F32.BF16 R16, R32.reuse, R138, R16 ;  /* 0x0000008a2010723c */ /* 0x040fe20000041810 */
[----:B------:R-:W-:Y:S05]  /*74c0*/  LDSM.16.MT88.4 R136, [R0+0x9c00] ;  /* 0x009c00000088783b */ /* 0x000fea0000004200 */
[C---:B-1----:R-:W-:Y:S06]  /*74d0*/  HMMA.16816.F32.BF16 R20, R32.reuse, R140, R20 ;  /* 0x0000008c2014723c */ /* 0x042fec0000041814 */
[----:B------:R-:W-:Y:S01]  /*74e0*/  HMMA.16816.F32.BF16 R24, R32, R142, R24 ;  /* 0x0000008e2018723c */ /* 0x000fe20000041818 */
[----:B------:R-:W1:Y:S04]  /*74f0*/  LDSM.16.M88.4 R32, [R227] ;  /* 0x00000000e320783b */ /* 0x000e680000000200 */
[----:B------:R-:W1:Y:S01]  /*7500*/  LDSM.16.MT88.4 R140, [R0+0xbc00] ;  /* 0x00bc0000008c783b */ /* 0x000e620000004200 */
[C---:B------:R-:W-:Y:S06]  /*7510*/  HMMA.16816.F32.BF16 R4, R28.reuse, R144, R4 ;  /* 0x000000901c04723c */ /* 0x040fec0000041804 */
[C---:B------:R-:W-:Y:S01]  /*7520*/  HMMA.16816.F32.BF16 R8, R28.reuse, R146, R8 ;  /* 0x000000921c08723c */ /* 0x040fe20000041808 */
[----:B------:R-:W1:Y:S05]  /*7530*/  LDSM.16.MT88.4 R144, [R0+0xdc00] ;  /* 0x00dc00000090783b */ /* 0x000e6a0000004200 */
[C---:B------:R-:W-:Y:S06]  /*7540*/  HMMA.16816.F32.BF16 R12, R28.reuse, R148, R12 ;  /* 0x000000941c0c723c */ /* 0x040fec000004180c */
[C---:B------:R-:W-:Y:S01]  /*7550*/  HMMA.16816.F32.BF16 R16, R28.reuse, R150, R16 ;  /* 0x000000961c10723c */ /* 0x040fe20000041810 */
[----:B------:R-:W-:Y:S05]  /*7560*/  LDSM.16.MT88.4 R148, [R0+0xe000] ;  /* 0x00e000000094783b */ /* 0x000fea0000004200 */
[C---:B------:R-:W-:Y:S06]  /*7570*/  HMMA.16816.F32.BF16 R20, R28.reuse, R132, R20 ;  /* 0x000000841c14723c */ /* 0x040fec0000041814 */
[----:B------:R-:W-:Y:S01]  /*7580*/  HMMA.16816.F32.BF16 R24, R28, R134, R24 ;  /* 0x000000861c18723c */ /* 0x000fe20000041818 */
[----:B------:R-:W-:Y:S04]  /*7590*/  LDSM.16.M88.4 R28, [R225+0x2000] ;  /* 0x00200000e11c783b */ /* 0x000fe80000000200 */
[----:B------:R-:W1:Y:S02]  /*75a0*/  LDSM.16.MT88.4 R132, [R0+0xa000] ;  /* 0x00a000000084783b */ /* 0x000e640000004200 */
[C---:B-1----:R-:W-:Y:S06]  /*75b0*/  HMMA.16816.F32.BF16 R4, R32.reuse, R136, R4 ;  /* 0x000000882004723c */ /* 0x042fec0000041804 */
[C---:B------:R-:W-:Y:S01]  /*75c0*/  HMMA.16816.F32.BF16 R8, R32.reuse, R138, R8 ;  /* 0x0000008a2008723c */ /* 0x040fe20000041808 */
[----:B------:R-:W1:Y:S05]  /*75d0*/  LDSM.16.MT88.4 R136, [R0+0xc000] ;  /* 0x00c000000088783b */ /* 0x000e6a0000004200 */
[C---:B------:R-:W-:Y:S06]  /*75e0*/  HMMA.16816.F32.BF16 R12, R32.reuse, R140, R12 ;  /* 0x0000008c200c723c */ /* 0x040fec000004180c */
[C---:B------:R-:W-:Y:S01]  /*75f0*/  HMMA.16816.F32.BF16 R16, R32.reuse, R142, R16 ;  /* 0x0000008e2010723c */ /* 0x040fe20000041810 */
[----:B------:R-:W-:Y:S05]  /*7600*/  LDSM.16.MT88.4 R140, [R0+0xa400] ;  /* 0x00a40000008c783b */ /* 0x000fea0000004200 */
[C---:B------:R-:W-:Y:S06]  /*7610*/  HMMA.16816.F32.BF16 R20, R32.reuse, R144, R20 ;  /* 0x000000902014723c */ /* 0x040fec0000041814 */
[----:B------:R-:W-:Y:S01]  /*7620*/  HMMA.16816.F32.BF16 R24, R32, R146, R24 ;  /* 0x000000922018723c */ /* 0x000fe20000041818 */
[----:B------:R-:W1:Y:S04]  /*7630*/  LDSM.16.M88.4 R32, [R226+0x2000] ;  /* 0x00200000e220783b */ /* 0x000e680000000200 */
[----:B------:R-:W-:Y:S01]  /*7640*/  LDSM.16.MT88.4 R144, [R0+0xa800] ;  /* 0x00a800000090783b */ /* 0x000fe20000004200 */
[C---:B------:R-:W-:Y:S06]  /*7650*/  HMMA.16816.F32.BF16 R4, R28.reuse, R132, R4 ;  /* 0x000000841c04723c */ /* 0x040fec0000041804 */
[C---:B------:R-:W-:Y:S01]  /*7660*/  HMMA.16816.F32.BF16 R8, R28.reuse, R134, R8 ;  /* 0x000000861c08723c */ /* 0x040fe20000041808 */
[----:B------:R-:W1:Y:S05]  /*7670*/  LDSM.16.MT88.4 R132, [R0+0xc400] ;  /* 0x00c400000084783b */ /* 0x000e6a0000004200 */
[C---:B-1----:R-:W-:Y:S06]  /*7680*/  HMMA.16816.F32.BF16 R12, R28.reuse, R136, R12 ;  /* 0x000000881c0c723c */ /* 0x042fec000004180c */
[C---:B------:R-:W-:Y:S01]  /*7690*/  HMMA.16816.F32.BF16 R16, R28.reuse, R138, R16 ;  /* 0x0000008a1c10723c */ /* 0x040fe20000041810 */
[----:B------:R-:W1:Y:S05]  /*76a0*/  LDSM.16.MT88.4 R136, [R0+0xe400] ;  /* 0x00e400000088783b */ /* 0x000e6a0000004200 */
[C---:B------:R-:W-:Y:S06]  /*76b0*/  HMMA.16816.F32.BF16 R20, R28.reuse, R148, R20 ;  /* 0x000000941c14723c */ /* 0x040fec0000041814 */
[----:B------:R-:W-:Y:S01]  /*76c0*/  HMMA.16816.F32.BF16 R24, R28, R150, R24 ;  /* 0x000000961c18723c */ /* 0x000fe20000041818 */
[----:B------:R-:W1:Y:S04]  /*76d0*/  LDSM.16.M88.4 R28, [R228+0x2000] ;  /* 0x00200000e41c783b */ /* 0x000e680000000200 */
[----:B------:R-:W3:Y:S01]  /*76e0*/  LDSM.16.MT88.4 R148, [R0+0xc800] ;  /* 0x00c800000094783b */ /* 0x000ee20000004200 */
[C---:B------:R-:W-:Y:S06]  /*76f0*/  HMMA.16816.F32.BF16 R4, R32.reuse, R140, R4 ;  /* 0x0000008c2004723c */ /* 0x040fec0000041804 */
[C---:B------:R-:W-:Y:S01]  /*7700*/  HMMA.16816.F32.BF16 R8, R32.reuse, R142, R8 ;  /* 0x0000008e2008723c */ /* 0x040fe20000041808 */
[----:B------:R-:W3:Y:S05]  /*7710*/  LDSM.16.MT88.4 R140, [R0+0xe800] ;  /* 0x00e80000008c783b */ /* 0x000eea0000004200 */
[C---:B------:R-:W-:Y:S06]  /*7720*/  HMMA.16816.F32.BF16 R12, R32.reuse, R132, R12 ;  /* 0x00000084200c723c */ /* 0x040fec000004180c */
[C---:B------:R-:W-:Y:S01]  /*7730*/  HMMA.16816.F32.BF16 R16, R32.reuse, R134, R16 ;  /* 0x000000862010723c */ /* 0x040fe20000041810 */
[----:B------:R-:W-:Y:S05]  /*7740*/  LDSM.16.MT88.4 R132, [R0+0xac00] ;  /* 0x00ac00000084783b */ /* 0x000fea0000004200 */
[C---:B-1----:R-:W-:Y:S06]  /*7750*/  HMMA.16816.F32.BF16 R20, R32.reuse, R136, R20 ;  /* 0x000000882014723c */ /* 0x042fec0000041814 */
[----:B------:R-:W-:Y:S01]  /*7760*/  HMMA.16816.F32.BF16 R24, R32, R138, R24 ;  /* 0x0000008a2018723c */ /* 0x000fe20000041818 */
[----:B------:R-:W1:Y:S04]  /*7770*/  LDSM.16.M88.4 R32, [R227+0x2000] ;  /* 0x00200000e320783b */ /* 0x000e680000000200 */
[----:B------:R-:W4:Y:S01]  /*7780*/  LDSM.16.MT88.4 R136, [R0+0xcc00] ;  /* 0x00cc00000088783b */ /* 0x000f220000004200 */
[C---:B------:R-:W-:Y:S06]  /*7790*/  HMMA.16816.F32.BF16 R4, R28.reuse, R144, R4 ;  /* 0x000000901c04723c */ /* 0x040fec0000041804 */
[C---:B------:R-:W-:Y:S01]  /*77a0*/  HMMA.16816.F32.BF16 R8, R28.reuse, R146, R8 ;  /* 0x000000921c08723c */ /* 0x040fe20000041808 */
[----:B------:R1:W5:Y:S05]  /*77b0*/  LDSM.16.MT88.4 R144, [R0+0xec00] ;  /* 0x00ec00000090783b */ /* 0x00036a0000004200 */
[C---:B---3--:R-:W-:Y:S06]  /*77c0*/  HMMA.16816.F32.BF16 R12, R28.reuse, R148, R12 ;  /* 0x000000941c0c723c */ /* 0x048fec000004180c */
[C---:B------:R-:W-:Y:S06]  /*77d0*/  HMMA.16816.F32.BF16 R16, R28.reuse, R150, R16 ;  /* 0x000000961c10723c */ /* 0x040fec0000041810 */
[C---:B------:R-:W-:Y:S06]  /*77e0*/  HMMA.16816.F32.BF16 R20, R28.reuse, R140, R20 ;  /* 0x0000008c1c14723c */ /* 0x040fec0000041814 */
[----:B------:R-:W-:Y:S01]  /*77f0*/  HMMA.16816.F32.BF16 R24, R28, R142, R24 ;  /* 0x0000008e1c18723c */ /* 0x000fe20000041818 */
[----:B------:R-:W-:Y:S01]  /*7800*/  LDSM.16.MT88.4 R140, [R3+0x1800] ;  /* 0x00180000038c783b */ /* 0x000fe20000004200 */
[----:B-1----:R-:W-:Y:S04]  /*7810*/  IMAD.U32 R0, RZ, RZ, UR16 ;  /* 0x00000010ff007e24 */ /* 0x002fe8000f8e00ff */
[C---:B------:R-:W-:Y:S05]  /*7820*/  HMMA.16816.F32.BF16 R4, R32.reuse, R132, R4 ;  /* 0x000000842004723c */ /* 0x040fea0000041804 */
[----:B------:R-:W-:Y:S01]  /*7830*/  @P0 IADD3 R30, P2, R160, UR13, RZ ;  /* 0x0000000da01e0c10 */ /* 0x000fe2000ff5e0ff */
[C---:B------:R-:W-:Y:S01]  /*7840*/  HMMA.16816.F32.BF16 R8, R32.reuse, R134, R8 ;  /* 0x000000862008723c */ /* 0x040fe20000041808 */
[----:B------:R-:W-:Y:S01]  /*7850*/  IMAD.U32 R132, RZ, RZ, UR16 ;  /* 0x00000010ff847e24 */ /* 0x000fe2000f8e00ff */
[----:B------:R-:W-:Y:S03]  /*7860*/  @UP3 UIADD3 UR13, UP1, UR13, -0x100, URZ ;  /* 0xffffff000d0d3890 */ /* 0x000fe6000ff3e03f */
[----:B----4-:R-:W-:Y:S01]  /*7870*/  @P0 IADD3.X R31, R158, UR12, RZ, P2, !PT ;  /* 0x0000000c9e1f0c10 */ /* 0x010fe200097fe4ff */
[C---:B------:R-:W-:Y:S01]  /*7880*/  HMMA.16816.F32.BF16 R12, R32.reuse, R136, R12 ;  /* 0x00000088200c723c */ /* 0x040fe2000004180c */
[----:B------:R-:W-:Y:S01]  /*7890*/  IMAD.U32 R134, RZ, RZ, UR17 ;  /* 0x00000011ff867e24 */ /* 0x000fe2000f8e00ff */
[----:B------:R-:W-:Y:S02]  /*78a0*/  @UP3 UIADD3.X UR12, UR12, -0x1, URZ, UP1, !UPT ;  /* 0xffffffff0c0c3890 */ /* 0x000fe40008ffe43f */
[----:B--2---:R-:W2:Y:S02]  /*78b0*/  @P0 LDG.E R154, desc[UR6][R30.64+0xa0] ;  /* 0x0000a0061e9a0981 */ /* 0x004ea4000c1e1900 */
[C---:B------:R-:W-:Y:S02]  /*78c0*/  HMMA.16816.F32.BF16 R16, R32.reuse, R138, R16 ;  /* 0x0000008a2010723c */ /* 0x040fe40000041810 */
[----:B-----5:R-:W3:Y:S04]  /*78d0*/  @P0 LDG.E R155, desc[UR6][R30.64+0x80] ;  /* 0x000080061e9b0981 */ /* 0x020ee8000c1e1900 */
[C---:B------:R-:W-:Y:S01]  /*78e0*/  HMMA.16816.F32.BF16 R20, R32.reuse, R144, R20 ;  /* 0x000000902014723c */ /* 0x040fe20000041814 */
[----:B------:R-:W4:Y:S04]  /*78f0*/  @P0 LDG.E R156, desc[UR6][R30.64+0x20] ;  /* 0x000020061e9c0981 */ /* 0x000f28000c1e1900 */
[----:B------:R1:W5:Y:S01]  /*7900*/  @P0 LDG.E R157, desc[UR6][R30.64] ;  /* 0x000000061e9d0981 */ /* 0x000362000c1e1900 */
[----:B------:R-:W-:Y:S03]  /*7910*/  HMMA.16816.F32.BF16 R24, R32, R146, R24 ;  /* 0x000000922018723c */ /* 0x000fe60000041818 */
[----:B------:R-:W-:Y:S04]  /*7920*/  LDSM.16.MT88.4 R136, [R3+0x2400] ;  /* 0x002400000388783b */ /* 0x000fe80000004200 */
[----:B------:R-:W-:Y:S01]  /*7930*/  IMAD.U32 R32, RZ, RZ, UR35 ;  /* 0x00000023ff207e24 */ /* 0x000fe2000f8e00ff */
[----:B------:R-:W-:Y:S03]  /*7940*/  LDSM.16.MT88.4 R144, [R3+0x1c00] ;  /* 0x001c00000390783b */ /* 0x000fe60000004200 */
[C---:B------:R-:W-:Y:S01]  /*7950*/  LEA R244, P1, R159.reuse, R152, 0x2 ;  /* 0x000000989ff47211 */ /* 0x040fe200078210ff */
[----:B-1----:R-:W-:Y:S02]  /*7960*/  IMAD.U32 R30, RZ, RZ, UR34 ;  /* 0x00000022ff1e7e24 */ /* 0x002fe4000f8e00ff */
[----:B------:R-:W-:Y:S01]  /*7970*/  IMAD.U32 R31, RZ, RZ, UR35 ;  /* 0x00000023ff1f7e24 */ /* 0x000fe2000f8e00ff */
        /* <DEDUP_REMOVED lines=10> */
[-C--:B------:R-:W-:Y:S01]  /*7a20*/  LEA.HI.X.SX32 R33, R31, R29.reuse, 0x2, P2 ;  /* 0x0000001d1f217211 */ /* 0x080fe200010f16ff */
[----:B-1----:R-:W-:Y:S02]  /*7a30*/  IMAD.U32 R4, RZ, RZ, UR33 ;  /* 0x00000021ff047e24 */ /* 0x002fe4000f8e00ff */
[----:B------:R-:W-:Y:S05]  /*7a40*/  IMAD.U32 R5, RZ, RZ, UR34 ;  /* 0x00000022ff057e24 */ /* 0x000fea000f8e00ff */
[-C--:B------:R-:W-:Y:S01]  /*7a50*/  LEA.HI.X.SX32 R31, R5, R29.reuse, 0x2, P1 ;  /* 0x0000001d051f7211 */ /* 0x080fe200008f16ff */
[----:B--2---:R-:W-:Y:S04]  /*7a60*/  @P0 STL [R1+0x14], R154 ;  /* 0x0000149a01000387 */ /* 0x004fe80000100800 */
[----:B---3--:R-:W-:Y:S04]  /*7a70*/  @P0 STL [R1+0x10], R155 ;  /* 0x0000109b01000387 */ /* 0x008fe80000100800 */
[----:B----4-:R-:W-:Y:S04]  /*7a80*/  @P0 STL [R1+0x1c], R156 ;  /* 0x00001c9c01000387 */ /* 0x010fe80000100800 */
[----:B-----5:R-:W-:Y:S01]  /*7a90*/  @P0 STL [R1+0x18], R157 ;  /* 0x0000189d01000387 */ /* 0x020fe20000100800 */
[-C--:B------:R-:W-:Y:S04]  /*7aa0*/  LEA R34, P0, R134, R28.reuse, 0x2 ;  /* 0x0000001c86227211 */ /* 0x080fe800078010ff */
[-C--:B------:R-:W-:Y:S01]  /*7ab0*/  LEA.HI.X.SX32 R35, R0, R29.reuse, 0x2, P0 ;  /* 0x0000001d00237211 */ /* 0x080fe200000f16ff */
[----:B------:R-:W-:Y:S01]  /*7ac0*/  IMAD.U32 R0, RZ, RZ, UR33 ;  /* 0x00000021ff007e24 */ /* 0x000fe2000f8e00ff */
[-C--:B------:R-:W-:Y:S03]  /*7ad0*/  LEA R4, P0, R4, R28.reuse, 0x2 ;  /* 0x0000001c04047211 */ /* 0x080fe600078010ff */
        /* <DEDUP_REMOVED lines=92> */
[----:B------:R-:W5:Y:S04]  /*80a0*/  LDSM.16.MT88.4 R132, [R2+0x11800] ;  /* 0x011800000284783b */ /* 0x000f680000004200 */
[----:B------:R-:W5:Y:S01]  /*80b0*/  LDSM.16.MT88.4 R24, [R3+0x1400] ;  /* 0x001400000318783b */ /* 0x000f620000004200 */
        /* <DEDUP_REMOVED lines=18> */
[C---:B-----5:R-:W-:Y:S06]  /*81e0*/  HMMA.16816.F32.BF16 R88, R132.reuse, R20, R88 ;  /* 0x000000148458723c */ /* 0x060fec0000041858 */
        /* <DEDUP_REMOVED lines=11> */
[----:B------:R4:W5:Y:S05]  /*82a0*/  LDSM.16.MT88.4 R132, [R3+0x2c00] ;  /* 0x002c00000384783b */ /* 0x00096a0000004200 */
        /* <DEDUP_REMOVED lines=22> */
[-C--:B-----5:R-:W-:Y:S06]  /*8410*/  HMMA.16816.F32.BF16 R116, R20, R132.reuse, R116 ;  /* 0x000000841474723c */ /* 0x0a0fec0000041874 */
        /* <DEDUP_REMOVED lines=177> */
.L_x_115:
[----:B------:R-:W-:Y:S01]  /*8f30*/  @UP0 UIADD3 UR11, UR39, UR40, URZ ;  /* 0x00000028270b0290 */ /* 0x000fe2000fffe03f */
        /* <DEDUP_REMOVED lines=18> */
.L_x_116:
[----:B------:R-:W-:Y:S01]  /*9060*/  BAR.SYNC.DEFER_BLOCKING 0x0 ;  /* 0x0000000000007b1d */ /* 0x000fe20000010000 */
[----:B------:R-:W-:Y:S01]  /*9070*/  USHF.R.S32.HI UR11, URZ, 0x1f, UR5 ;  /* 0x0000001f3f0b7899 */ /* 0x000fe20008011405 */
[----:B-1----:R-:W-:Y:S01]  /*9080*/  SHF.R.S32.HI R4, RZ, 0x1f, R3 ;  /* 0x0000001fff047819 */ /* 0x002fe20000011403 */
[----:B--2---:R-:W-:Y:S01]  /*9090*/  IMAD.U32 R0, RZ, RZ, UR8 ;  /* 0x00000008ff007e24 */ /* 0x004fe2000f8e00ff */
        /* <DEDUP_REMOVED lines=33> */
[----:B------:R-:W-:Y:S01]  /*92b0*/  IMAD R3, R25, UR8, RZ ;  /* 0x0000000819037c24 */ /* 0x000fe2000f8e02ff */
[----:B------:R-:W-:Y:S01]  /*92c0*/  MOV R5, R24 ;  /* 0x0000001800057202 */ /* 0x000fe20000000f00 */
[----:B------:R-:W2:Y:S01]  /*92d0*/  LDS.128 R16, [R234+0xd000] ;  /* 0x00d00000ea107984 */ /* 0x000ea20000000c00 */
[----:B------:R-:W-:Y:S01]  /*92e0*/  IMAD.MOV.U32 R4, RZ, RZ, R8 ;  /* 0x000000ffff047224 */ /* 0x000fe200078e0008 */
[----:B------:R-:W-:Y:S01]  /*92f0*/  ISETP.GE.AND P1, PT, R164, UR15, PT ;  /* 0x0000000fa4007c0c */ /* 0x000fe2000bf26270 */
[----:B------:R-:W-:Y:S01]  /*9300*/  IMAD R3, R0, UR9, R3 ;  /* 0x0000000900037c24 */ /* 0x000fe2000f8e0203 */
[----:B------:R-:W-:Y:S01]  /*9310*/  ISETP.GE.AND P0, PT, R162, UR15, PT ;  /* 0x0000000fa2007c0c */ /* 0x000fe2000bf06270 */
[----:B------:R-:W-:Y:S01]  /*9320*/  IMAD.WIDE.U32 R10, R0, UR8, R4 ;  /* 0x00000008000a7c25 */ /* 0x000fe2000f8e0004 */
[----:B------:R-:W-:-:S03]  /*9330*/  ULDC.64 UR16, c[0x0][0x3f0] ;  /* 0x0000fc0000107ab9 */ /* 0x000fc60000000a00 */
[----:B------:R-:W-:Y:S01]  /*9340*/  IMAD.IADD R3, R3, 0x1, R11 ;  /* 0x0000000103037824 */ /* 0x000fe200078e020b */
[----:B------:R-:W3:Y:S01]  /*9350*/  @!P2 LDS.128 R12, [R234+0x9000] ;  /* 0x00900000ea0ca984 */ /* 0x000ee20000000c00 */
[----:B------:R-:W-:-:S04]  /*9360*/  LEA R4, P5, R10, UR16, 0x1 ;  /* 0x000000100a047c11 */ /* 0x000fc8000f8a08ff */
[----:B------:R-:W-:-:S05]  /*9370*/  LEA.HI.X R5, R10, UR17, R3, 0x1, P5 ;  /* 0x000000110a057c11 */ /* 0x000fca000a8f0c03 */
[----:B-----5:R1:W-:Y:S04]  /*9380*/  @!P1 STG.E.128 desc[UR6][R4.64+0x40], R20 ;  /* 0x0000401404009986 */ /* 0x0203e8000c101d06 */
[----:B--2---:R2:W-:Y:S04]  /*9390*/  @!P0 STG.E.128 desc[UR6][R4.64+0x80], R16 ;  /* 0x0000801004008986 */ /* 0x0045e8000c101d06 */
[----:B---3--:R2:W-:Y:S02]  /*93a0*/  @!P2 STG.E.128 desc[UR6][R4.64], R12 ;  /* 0x0000000c0400a986 */ /* 0x0085e4000c101d06 */
.L_x_118:
[----:B------:R-:W-:Y:S05]  /*93b0*/  BSYNC B0 ;  /* 0x0000000000007941 */ /* 0x000fea0003800000 */
.L_x_117:
[----:B------:R-:W-:Y:S04]  /*93c0*/  BSSY B0, `(.L_x_119) ;  /* 0x0000014000007945 */ /* 0x000fe80003800000 */
[----:B------:R-:W-:Y:S05]  /*93d0*/  @P3 BRA `(.L_x_120) ;  /* 0x0000000000483947 */ /* 0x000fea0003800000 */
[----:B------:R-:W-:Y:S01]  /*93e0*/  IADD3 R3, P0, R0, 0x40, RZ ;  /* 0x0000004000037810 */ /* 0x000fe20007f1e0ff */
[----:B------:R-:W-:Y:S01]  /*93f0*/  ULDC UR10, c[0x0][0x2d0] ;  /* 0x0000b400000a7ab9 */ /* 0x000fe20000000800 */
[----:B-12---:R-:W-:Y:S01]  /*9400*/  MOV R5, R24 ;  /* 0x0000001800057202 */ /* 0x006fe20000000f00 */
[----:B------:R-:W-:Y:S01]  /*9410*/  ULDC.64 UR16, c[0x0][0x3f0] ;  /* 0x0000fc0000107ab9 */ /* 0x000fe20000000a00 */
[----:B------:R-:W-:Y:S01]  /*9420*/  ISETP.GE.AND P2, PT, R166, UR10, PT ;  /* 0x0000000aa6007c0c */ /* 0x000fe2000bf46270 */
[----:B------:R-:W-:Y:S01]  /*9430*/  IMAD.X R4, RZ, RZ, R25, P0 ;  /* 0x000000ffff047224 */ /* 0x000fe200000e0619 */
[----:B------:R-:W-:Y:S02]  /*9440*/  ISETP.GE.AND P1, PT, R164, UR10, PT ;  /* 0x0000000aa4007c0c */ /* 0x000fe4000bf26270 */
[----:B------:R-:W-:Y:S01]  /*9450*/  ISETP.GE.AND P0, PT, R162, UR10, PT ;  /* 0x0000000aa2007c0c */ /* 0x000fe2000bf06270 */
[----:B------:R-:W-:Y:S02]  /*9460*/  IMAD R10, R4, UR8, RZ ;  /* 0x00000008040a7c24 */ /* 0x000fe4000f8e02ff */
[----:B------:R-:W-:-:S04]  /*9470*/  IMAD.MOV.U32 R4, RZ, RZ, R8 ;  /* 0x000000ffff047224 */ /* 0x000fc800078e0008 */
[----:B------:R-:W-:-:S04]  /*9480*/  IMAD.WIDE.U32 R8, R3, UR8, R4 ;  /* 0x0000000803087c25 */ /* 0x000fc8000f8e0004 */
[----:B------:R-:W-:Y:S01]  /*9490*/  IMAD R3, R3, UR9, R10 ;  /* 0x0000000903037c24 */ /* 0x000fe2000f8e020a */
[----:B------:R-:W-:-:S03]  /*94a0*/  LEA R4, P5, R8, UR16, 0x1 ;  /* 0x0000001008047c11 */ /* 0x000fc6000f8a08ff */
[----:B------:R-:W-:-:S05]  /*94b0*/  IMAD.IADD R3, R3, 0x1, R9 ;  /* 0x0000000103037824 */ /* 0x000fca00078e0209 */
[----:B------:R-:W-:-:S05]  /*94c0*/  LEA.HI.X R5, R8, UR17, R3, 0x1, P5 ;  /* 0x0000001108057c11 */ /* 0x000fca000a8f0c03 */
[----:B------:R1:W-:Y:S04]  /*94d0*/  @!P2 STG.E.128 desc[UR6][R4.64], R36 ;  /* 0x000000240400a986 */ /* 0x0003e8000c101d06 */
[----:B---3--:R1:W-:Y:S04]  /*94e0*/  @!P1 STG.E.128 desc[UR6][R4.64+0x40], R32 ;  /* 0x0000402004009986 */ /* 0x0083e8000c101d06 */
[----:B----4-:R1:W-:Y:S02]  /*94f0*/  @!P0 STG.E.128 desc[UR6][R4.64+0x80], R28 ;  /* 0x0000801c04008986 */ /* 0x0103e4000c101d06 */
.L_x_120:
[----:B------:R-:W-:Y:S05]  /*9500*/  BSYNC B0 ;  /* 0x0000000000007941 */ /* 0x000fea0003800000 */
.L_x_119:
[----:B-1----:R1:W1:Y:S01]  /*9510*/  LDS.128 R20, [R234+0xf000] ;  /* 0x00f00000ea147984 */ /* 0x0022620000000c00 */
[----:B------:R-:W-:Y:S01]  /*9520*/  IMAD.U32 R3, RZ, RZ, UR12 ;  /* 0x0000000cff037e24 */ /* 0x000fe2000f8e00ff */
[----:B------:R-:W-:Y:S01]  /*9530*/  UIMAD UR11, UR11, UR12, URZ ;  /* 0x0000000c0b0b72a4 */ /* 0x000fe2000f8e023f */
[----:B------:R-:W-:Y:S01]  /*9540*/  BSSY B0, `(.L_x_121) ;  /* 0x0000020000007945 */ /* 0x000fe20003800000 */
[----:B--2---:R2:W1:Y:S01]  /*9550*/  LDS.128 R16, [R234+0x11000] ;  /* 0x01100000ea107984 */ /* 0x0044620000000c00 */
[----:B------:R-:W-:Y:S01]  /*9560*/  IMAD.WIDE.U32 R6, R3, UR5, R6 ;  /* 0x0000000503067c25 */ /* 0x000fe2000f8e0006 */
[----:B------:R-:W-:Y:S02]  /*9570*/  UIMAD UR5, UR5, UR13, UR11 ;  /* 0x0000000d050572a4 */ /* 0x000fe4000f8e020b */
[----:B------:R2:W1:Y:S01]  /*9580*/  LDS.128 R12, [R234+0x13000] ;  /* 0x01300000ea0c7984 */ /* 0x0004620000000c00 */
[----:B------:R-:W-:Y:S01]  /*9590*/  USHF.R.S32.HI UR10, URZ, 0x1f, UR59 ;  /* 0x0000001f3f0a7899 */ /* 0x000fe2000801143b */
[----:B------:R-:W-:Y:S01]  /*95a0*/  IADD3 R6, P0, R6, UR14, RZ ;  /* 0x0000000e06067c10 */ /* 0x000fe2000ff1e0ff */
[----:B------:R-:W-:Y:S01]  /*95b0*/  ULDC.64 UR8, c[0x0][0x470] ;  /* 0x00011c0000087ab9 */ /* 0x000fe20000000a00 */
[----:B------:R-:W-:Y:S01]  /*95c0*/  IMAD.U32 R3, RZ, RZ, UR5 ;  /* 0x00000005ff037e24 */ /* 0x000fe2000f8e00ff */
[----:B------:R-:W-:-:S04]  /*95d0*/  UIMAD UR5, UR10, UR8, URZ ;  /* 0x000000080a0572a4 */ /* 0x000fc8000f8e023f */
        /* <DEDUP_REMOVED lines=12> */
[----:B------:R-:W-:Y:S01]  /*96a0*/  ISETP.GE.AND P1, PT, R164, UR5, PT ;  /* 0x00000005a4007c0c */ /* 0x000fe2000bf26270 */
[----:B------:R-:W-:Y:S01]  /*96b0*/  ULDC.64 UR8, c[0x0][0x3f8] ;  /* 0x0000fe0000087ab9 */ /* 0x000fe20000000a00 */
[----:B------:R-:W-:Y:S01]  /*96c0*/  ISETP.GE.AND P0, PT, R162, UR5, PT ;  /* 0x00000005a2007c0c */ /* 0x000fe2000bf06270 */
[----:B------:R-:W-:-:S04]  /*96d0*/  IMAD R4, R0, UR13, R10 ;  /* 0x0000000d00047c24 */ /* 0x000fc8000f8e020a */
[----:B------:R-:W-:Y:S01]  /*96e0*/  IMAD.IADD R5, R4, 0x1, R9 ;  /* 0x0000000104057824 */ /* 0x000fe200078e0209 */
[----:B------:R-:W-:-:S04]  /*96f0*/  LEA R4, P4, R8, UR8, 0x1 ;  /* 0x0000000808047c11 */ /* 0x000fc8000f8808ff */
[----:B------:R-:W-:-:S05]  /*9700*/  LEA.HI.X R5, R8, UR9, R5, 0x1, P4 ;  /* 0x0000000908057c11 */ /* 0x000fca000a0f0c05 */
[----:B-1----:R1:W-:Y:S04]  /*9710*/  @!P2 STG.E.128 desc[UR6][R4.64], R20 ;  /* 0x000000140400a986 */ /* 0x0023e8000c101d06 */
[----:B------:R1:W-:Y:S04]  /*9720*/  @!P1 STG.E.128 desc[UR6][R4.64+0x40], R16 ;  /* 0x0000401004009986 */ /* 0x0003e8000c101d06 */
[----:B------:R1:W-:Y:S02]  /*9730*/  @!P0 STG.E.128 desc[UR6][R4.64+0x80], R12 ;  /* 0x0000800c04008986 */ /* 0x0003e4000c101d06 */
.L_x_122:
[----:B------:R-:W-:Y:S05]  /*9740*/  BSYNC B0 ;  /* 0x0000000000007941 */ /* 0x000fea0003800000 */
.L_x_121:
        /* <DEDUP_REMOVED lines=18> */
.L_x_98:
[----:B------:R-:W-:Y:S05]  /*9870*/  BSYNC B1 ;  /* 0x0000000000017941 */ /* 0x000fea0003800000 */
.L_x_84:
        /* <DEDUP_REMOVED lines=8> */
.L_x_123:
[----:B------:R-:W-:Y:S05]  /*9900*/  EXIT ;  /* 0x000000000000794d */ /* 0x000fea0003800000 */
.L_x_125:
        /* <DEDUP_REMOVED lines=15> */
.L_x_671:


//--------------------- .text._ZN5flash27flash_bwd_convert_dq_kernelI23Flash_bwd_kernel_traitsILi96ELi64ELi128ELi8ELi2ELi4ELi4ELb1ELb0EN7cutlass10bfloat16_tE19Flash_kernel_traitsILi96ELi64ELi128ELi8ES3_EEEEvNS_16Flash_bwd_paramsEi --------------------------
	.section	.text._ZN5flash27flash_bwd_convert_dq_kernelI23Flash_bwd_kernel_traitsILi96ELi64ELi128ELi8ELi2ELi4ELi4ELb1ELb0EN7cutlass10bfloat16_tE19Flash_kernel_traitsILi96ELi64ELi128ELi8ES3_EEEEvNS_16Flash_bwd_paramsEi,"ax",@progbits
	.align	128
        .global         _ZN5flash27flash_bwd_convert_dq_kernelI23Flash_bwd_kernel_traitsILi96ELi64ELi128ELi8ELi2ELi4ELi4ELb1ELb0EN7cutlass10bfloat16_tE19Flash_kernel_traitsILi96ELi64ELi128ELi8ES3_EEEEvNS_16Flash_bwd_paramsEi
        .type           _ZN5flash27flash_bwd_convert_dq_kernelI23Flash_bwd_kernel_traitsILi96ELi64ELi128ELi8ELi2ELi4ELi4ELb1ELb0EN7cutlass10bfloat16_tE19Flash_kernel_traitsILi96ELi64ELi128ELi8ES3_EEEEvNS_16Flash_bwd_paramsEi,@function
        .size           _ZN5flash27flash_bwd_convert_dq_kernelI23Flash_bwd_kernel_traitsILi96ELi64ELi128ELi8ELi2ELi4ELi4ELb1ELb0EN7cutlass10bfloat16_tE19Flash_kernel_traitsILi96ELi64ELi128ELi8ES3_EEEEvNS_16Flash_bwd_paramsEi,(.L_x_672 - _ZN5flash27flash_bwd_convert_dq_kernelI23Flash_bwd_kernel_traitsILi96ELi64ELi128ELi8ELi2ELi4ELi4ELb1ELb0EN7cutlass10bfloat16_tE19Flash_kernel_traitsILi96ELi64ELi128ELi8ES3_EEEEvNS_16Flash_bwd_paramsEi)
        .other          _ZN5flash27flash_bwd_convert_dq_kernelI23Flash_bwd_kernel_traitsILi96ELi64ELi128ELi8ELi2ELi4ELi4ELb1ELb0EN7cutlass10bfloat16_tE19Flash_kernel_traitsILi96ELi64ELi128ELi8ES3_EEEEvNS_16Flash_bwd_paramsEi,@"STO_CUDA_ENTRY STV_DEFAULT"
_ZN5flash27flash_bwd_convert_dq_kernelI23Flash_bwd_kernel_traitsILi96ELi64ELi128ELi8ELi2ELi4ELi4ELb1ELb0EN7cutlass10bfloat16_tE19Flash_kernel_traitsILi96ELi64ELi128ELi8ES3_EEEEvNS_16Flash_bwd_paramsEi:
.text._ZN5flash27flash_bwd_convert_dq_kernelI23Flash_bwd_kernel_traitsILi96ELi64ELi128ELi8ELi2ELi4ELi4ELb1ELb0EN7cutlass10bfloat16_tE19Flash_kernel_traitsILi96ELi64ELi128ELi8ES3_EEEEvNS_16Flash_bwd_paramsEi:
[----:B------:R-:W-:Y:S08]  /*0000*/  LDC R1, c[0x0][0x28] ;  /* 0x00000a00ff017b82 */ /* 0x000ff00000000800 */
[----:B------:R-:W0:Y:S01]  /*0010*/  S2UR UR16, SR_CTAID.Y ;  /* 0x00000000001079c3 */ /* 0x000e220000002600 */
[----:B------:R-:W-:Y:S01]  /*0020*/  ULDC.64 UR4, c[0x0][0x2f0] ;  /* 0x0000bc0000047ab9 */ /* 0x000fe20000000a00 */
[----:B------:R-:W-:Y:S01]  /*0030*/  ULDC.64 UR22, c[0x0][0x208] ;  /* 0x0000820000167ab9 */ /* 0x000fe20000000a00 */
[----:B------:R-:W-:-:S04]  /*0040*/  UISETP.NE.U32.AND UP0, UPT, UR4, URZ, UPT ;  /* 0x0000003f0400728c */ /* 0x000fc8000bf05070 */
[----:B------:R-:W-:-:S03]  /*0050*/  UISETP.NE.AND.EX UP0, UPT, UR5, URZ, UPT, UP0 ;  /* 0x0000003f0500728c */ /* 0x000fc6000bf05300 */
[----:B------:R-:W-:-:S03]  /*0060*/  ULDC.64 UR4, c[0x0][0x2f0] ;  /* 0x0000bc0000047ab9 */ /* 0x000fc60000000a00 */
[----:B------:R-:W-:Y:S01]  /*0070*/  PLOP3.LUT P0, PT, PT, PT, UP0, 0x80, 0x0 ;  /* 0x000000000000781c */ /* 0x000fe20003f0f008 */
[----:B0-----:R-:W-:-:S06]  /*0080*/  UIMAD.WIDE UR4, UR16, 0x4, UR4 ;  /* 0x00000004100478a5 */ /* 0x001fcc000f8e0204 */
[----:B------:R-:W-:Y:S02]  /*0090*/  IMAD.U32 R2, RZ, RZ, UR4 ;  /* 0x00000004ff027e24 */ /* 0x000fe4000f8e00ff */
[----:B------:R-:W-:-:S05]  /*00a0*/  IMAD.U32 R3, RZ, RZ, UR5 ;  /* 0x00000005ff037e24 */ /* 0x000fca000f8e00ff */
[----:B------:R-:W2:Y:S04]  /*00b0*/  @P0 LDG.E R4, desc[UR22][R2.64] ;  /* 0x0000001602040981 */ /* 0x000ea8000c1e1900 */
[----:B------:R-:W3:Y:S01]  /*00c0*/  @P0 LDG.E R0, desc[UR22][R2.64+0x4] ;  /* 0x0000041602000981 */ /* 0x000ee2000c1e1900 */
[----:B------:R-:W0:Y:S01]  /*00d0*/  S2UR UR5, SR_CTAID.X ;  /* 0x00000000000579c3 */ /* 0x000e220000002500 */
[----:B------:R-:W-:Y:S01]  /*00e0*/  UMOV UR8, 0xffffffff ;  /* 0xffffffff00087882 */ /* 0x000fe20000000000 */
[----:B0-----:R-:W-:Y:S01]  /*00f0*/  USHF.L.U32 UR5, UR5, 0x6, URZ ;  /* 0x0000000605057899 */ /* 0x001fe2000800063f */
[----:B--2---:R-:W-:Y:S02]  /*0100*/  @P0 R2UR UR8, R4 ;  /* 0x00000000040802ca */ /* 0x004fe400000e0000 */
[----:B---3--:R-:W-:-:S13]  /*0110*/  @P0 R2UR UR6, R0 ;  /* 0x00000000000602ca */ /* 0x008fda00000e0000 */
[----:B------:R-:W-:-:S07]  /*0120*/  @UP0 UIADD3 UR6, UR6, -UR8, URZ ;  /* 0x8000000806060290 */ /* 0x000fce000fffe03f */
[----:B------:R-:W-:Y:S02]  /*0130*/  @!UP0 ULDC UR6, c[0x0][0x2c4] ;  /* 0x0000b10000068ab9 */ /* 0x000fe40000000800 */
[----:B------:R-:W-:-:S06]  /*0140*/  UISETP.GT.AND UP1, UPT, UR6, UR5, UPT ;  /* 0x000000050600728c */ /* 0x000fcc000bf24270 */
[----:B------:R-:W-:-:S13]  /*0150*/  PLOP3.LUT P0, PT, PT, PT, UP1, 0x80, 0x0 ;  /* 0x000000000000781c */ /* 0x000fda0003f0f018 */
[----:B------:R-:W-:Y:S05]  /*0160*/  @!P0 EXIT ;  /* 0x000000000000894d */ /* 0x000fea0003800000 */
[----:B------:R-:W-:Y:S01]  /*0170*/  UISETP.NE.AND UP1, UPT, UR8, -0x1, UPT ;  /* 0xffffffff0800788c */ /* 0x000fe2000bf25270 */
[----:B------:R-:W0:Y:S01]  /*0180*/  S2R R19, SR_TID.X ;  /* 0x0000000000137919 */ /* 0x000e220000002100 */
[----:B------:R-:W1:Y:S01]  /*0190*/  S2UR UR25, SR_CTAID.Z ;  /* 0x00000000001979c3 */ /* 0x000e620000002700 */
[----:B------:R-:W-:Y:S01]  /*01a0*/  UMOV UR4, URZ ;  /* 0x0000003f00047c82 */ /* 0x000fe20008000000 */
[----:B------:R-:W-:Y:S01]  /*01b0*/  HFMA2.MMA R16, -RZ, RZ, 0, 0 ;  /* 0x00000000ff107435 */ /* 0x000fe200000001ff */
[----:B------:R-:W-:Y:S02]  /*01c0*/  CS2R R8, SRZ ;  /* 0x0000000000087805 */ /* 0x000fe4000001ff00 */
[----:B------:R-:W-:Y:S02]  /*01d0*/  PLOP3.LUT P0, PT, PT, PT, UP1, 0x80, 0x0 ;  /* 0x000000000000781c */ /* 0x000fe40003f0f018 */
[----:B------:R-:W-:Y:S01]  /*01e0*/  CS2R R48, SRZ ;  /* 0x0000000000307805 */ /* 0x000fe2000001ff00 */
[----:B------:R-:W-:Y:S01]  /*01f0*/  IMAD.MOV.U32 R50, RZ, RZ, RZ ;  /* 0x000000ffff327224 */ /* 0x000fe200078e00ff */
[----:B------:R-:W-:Y:S01]  /*0200*/  CS2R R12, SRZ ;  /* 0x00000000000c7805 */ /* 0x000fe2000001ff00 */
[----:B------:R-:W-:Y:S01]  /*0210*/  IMAD.MOV.U32 R14, RZ, RZ, RZ ;  /* 0x000000ffff0e7224 */ /* 0x000fe200078e00ff */
[----:B------:R-:W-:Y:S01]  /*0220*/  @UP1 ULDC.64 UR12, c[0x0][0x448] ;  /* 0x00011200000c1ab9 */ /* 0x000fe20000000a00 */
[----:B------:R-:W-:Y:S01]  /*0230*/  @UP1 UMOV UR14, UR8 ;  /* 0x00000008000e1c82 */ /* 0x000fe20008000000 */
[----:B------:R-:W-:Y:S01]  /*0240*/  @UP1 UIMAD.WIDE.U32 UR10, UR8, UR12, URZ ;  /* 0x0000000c080a12a5 */ /* 0x000fe2000f8e003f */
[----:B------:R-:W-:-:S02]  /*0250*/  CS2R R2, SRZ ;  /* 0x0000000000027805 */ /* 0x000fc4000001ff00 */
[----:B------:R-:W-:Y:S01]  /*0260*/  CS2R R4, SRZ ;  /* 0x0000000000047805 */ /* 0x000fe2000001ff00 */
[----:B------:R-:W-:Y:S01]  /*0270*/  IMAD.MOV.U32 R7, RZ, RZ, RZ ;  /* 0x000000ffff077224 */ /* 0x000fe200078e00ff */
[----:B------:R-:W-:Y:S01]  /*0280*/  @UP1 UIMAD UR7, UR8, UR13, UR11 ;  /* 0x0000000d080712a4 */ /* 0x000fe2000f8e020b */
[----:B------:R-:W-:Y:S11]  /*0290*/  @P0 BRA `(.L_x_126) ;  /* 0x00000000001c0947 */ /* 0x000ff60003800000 */
[----:B------:R-:W-:Y:S01]  /*02a0*/  USHF.R.S32.HI UR7, URZ, 0x1f, UR16 ;  /* 0x0000001f3f077899 */ /* 0x000fe20008011410 */
[----:B------:R-:W-:Y:S01]  /*02b0*/  ULDC.64 UR8, c[0x0][0x430] ;  /* 0x00010c0000087ab9 */ /* 0x000fe20000000a00 */
[----:B------:R-:W-:Y:S02]  /*02c0*/  UMOV UR14, 0xffffffff ;  /* 0xffffffff000e7882 */ /* 0x000fe40000000000 */
[----:B------:R-:W-:Y:S02]  /*02d0*/  UIMAD UR7, UR7, UR8, URZ ;  /* 0x00000008070772a4 */ /* 0x000fe4000f8e023f */
[----:B------:R-:W-:Y:S02]  /*02e0*/  UIMAD.WIDE.U32 UR10, UR16, UR8, URZ ;  /* 0x00000008100a72a5 */ /* 0x000fe4000f8e003f */
[----:B------:R-:W-:-:S04]  /*02f0*/  UIMAD UR7, UR16, UR9, UR7 ;  /* 0x00000009100772a4 */ /* 0x000fc8000f8e0207 */
[----:B------:R-:W-:-:S12]  /*0300*/  UIADD3 UR7, UR11, UR7, URZ ;  /* 0x000000070b077290 */ /* 0x000fd8000fffe03f */
.L_x_126:
[----:B------:R-:W-:Y:S01]  /*0310*/  ULDC UR28, c[0x0][0x490] ;  /* 0x00012400001c7ab9 */ /* 0x000fe20000000800 */
[----:B0-----:R-:W-:Y:S01]  /*0320*/  SHF.R.S32.HI R6, RZ, 0x1f, R19 ;  /* 0x0000001fff067819 */ /* 0x001fe20000011413 */
[----:B------:R-:W-:Y:S01]  /*0330*/  UISETP.GE.AND UP2, UPT, UR28, 0x1, UPT ;  /* 0x000000011c00788c */ /* 0x000fe2000bf46270 */
[----:B------:R-:W-:Y:S01]  /*0340*/  CS2R R42, SRZ ;  /* 0x00000000002a7805 */ /* 0x000fe2000001ff00 */
[----:B------:R-:W-:Y:S01]  /*0350*/  USHF.R.S32.HI UR20, URZ, 0x1f, UR5 ;  /* 0x0000001f3f147899 */ /* 0x000fe20008011405 */
[----:B------:R-:W-:Y:S02]  /*0360*/  LEA.HI R6, R6, R19, RZ, 0x5 ;  /* 0x0000001306067211 */ /* 0x000fe400078f28ff */
[----:B------:R-:W-:Y:S01]  /*0370*/  CS2R R10, SRZ ;  /* 0x00000000000a7805 */ /* 0x000fe2000001ff00 */
[----:B------:R-:W-:Y:S01]  /*0380*/  IMAD.MOV.U32 R17, RZ, RZ, RZ ;  /* 0x000000ffff117224 */ /* 0x000fe200078e00ff */
[----:B------:R-:W-:Y:S01]  /*0390*/  PLOP3.LUT P0, PT, PT, PT, UP2, 0x80, 0x0 ;  /* 0x000000000000781c */ /* 0x000fe20003f0f028 */
[----:B------:R-:W-:Y:S01]  /*03a0*/  IMAD.MOV.U32 R44, RZ, RZ, RZ ;  /* 0x000000ffff2c7224 */ /* 0x000fe200078e00ff */
[----:B------:R-:W-:Y:S01]  /*03b0*/  MOV R36, RZ ;  /* 0x000000ff00247202 */ /* 0x000fe20000000f00 */
[----:B------:R-:W-:Y:S01]  /*03c0*/  IMAD.MOV.U32 R0, RZ, RZ, RZ ;  /* 0x000000ffff007224 */ /* 0x000fe200078e00ff */
[----:B------:R-:W-:Y:S01]  /*03d0*/  MOV R15, RZ ;  /* 0x000000ff000f7202 */ /* 0x000fe20000000f00 */
[----:B------:R-:W-:Y:S01]  /*03e0*/  IMAD.MOV.U32 R51, RZ, RZ, RZ ;  /* 0x000000ffff337224 */ /* 0x000fe200078e00ff */
[----:B------:R-:W-:-:S07]  /*03f0*/  SHF.R.S32.HI R18, RZ, 0x5, R6 ;  /* 0x00000005ff127819 */ /* 0x000fce0000011406 */
[----:B------:R-:W-:Y:S05]  /*0400*/  @!P0 BRA `(.L_x_127) ;  /* 0x0000000800bc8947 */ /* 0x000fea0003800000 */
[----:B------:R-:W-:Y:S01]  /*0410*/  UIMAD.WIDE UR12, UR16, 0x80, URZ ;  /* 0x00000080100c78a5 */ /* 0x000fe2000f8e023f */
[----:B------:R-:W-:Y:S01]  /*0420*/  LOP3.LUT R6, R6, 0xffffffe0, RZ, 0xc0, !PT ;  /* 0xffffffe006067812 */ /* 0x000fe200078ec0ff */
[----:B------:R-:W-:Y:S01]  /*0430*/  ULDC UR17, c[0x0][0x2d4] ;  /* 0x0000b50000117ab9 */ /* 0x000fe20000000800 */
[----:B------:R-:W-:Y:S01]  /*0440*/  ULDC UR32, c[0x0][0x270] ;  /* 0x00009c0000207ab9 */ /* 0x000fe20000000800 */
[----:B------:R-:W-:Y:S01]  /*0450*/  ULDC UR33, c[0x0][0x2dc] ;  /* 0x0000b70000217ab9 */ /* 0x000fe20000000800 */
[----:B------:R-:W-:Y:S01]  /*0460*/  USEL UR19, UR12, URZ, UP0 ;  /* 0x0000003f0c137287 */ /* 0x000fe20008000000 */
[----:B------:R-:W-:Y:S01]  /*0470*/  IMAD.IADD R9, R19, 0x1, -R6 ;  /* 0x0000000113097824 */ /* 0x000fe200078e0a06 */
[----:B------:R-:W-:Y:S02]  /*0480*/  UIMAD.WIDE UR16, UR16, UR17, URZ ;  /* 0x00000011101072a5 */ /* 0x000fe4000f8e023f */
[----:B------:R-:W-:Y:S02]  /*0490*/  UIMAD.WIDE UR8, UR32, UR33, URZ ;  /* 0x00000021200872a5 */ /* 0x000fe4000f8e023f */
[----:B------:R-:W-:-:S02]  /*04a0*/  USEL UR26, UR13, URZ, UP0 ;  /* 0x0000003f0d1a7287 */ /* 0x000fc40008000000 */
[----:B------:R-:W-:Y:S02]  /*04b0*/  UIADD3 UR19, UP0, UR5, UR19, URZ ;  /* 0x0000001305137290 */ /* 0x000fe4000ff1e03f */
[----:B------:R-:W-:Y:S02]  /*04c0*/  UIMAD UR27, UR17, UR32, URZ ;  /* 0x00000020111b72a4 */ /* 0x000fe4000f8e023f */
[----:B------:R-:W-:Y:S02]  /*04d0*/  USHF.R.S32.HI UR21, URZ, 0x1f, UR32 ;  /* 0x0000001f3f157899 */ /* 0x000fe40008011420 */
[----:B------:R-:W-:Y:S02]  /*04e0*/  UIMAD UR17, UR9, UR14, URZ ;  /* 0x0000000e091172a4 */ /* 0x000fe4000f8e023f */
[----:B------:R-:W-:Y:S02]  /*04f0*/  UIADD3.X UR20, UR20, UR26, URZ, UP0, !UPT ;  /* 0x0000001a14147290 */ /* 0x000fe400087fe43f */
[----:B------:R-:W-:-:S02]  /*0500*/  UIMAD.WIDE.U32 UR12, UR16, UR32, URZ ;  /* 0x00000020100c72a5 */ /* 0x000fc4000f8e003f */
[----:B------:R-:W-:Y:S02]  /*0510*/  UIMAD UR27, UR16, UR21, UR27 ;  /* 0x00000015101b72a4 */ /* 0x000fe4000f8e021b */
[----:B------:R-:W-:Y:S02]  /*0520*/  UIMAD UR4, UR8, UR4, UR17 ;  /* 0x00000004080472a4 */ /* 0x000fe4000f8e0211 */
[----:B------:R-:W-:Y:S02]  /*0530*/  UIMAD UR29, UR32, UR33, URZ ;  /* 0x00000021201d72a4 */ /* 0x000fe4000f8e023f */
[----:B------:R-:W-:Y:S02]  /*0540*/  UIMAD.WIDE.U32 UR16, UR19, UR32, URZ ;  /* 0x00000020131072a5 */ /* 0x000fe4000f8e003f */
[----:B------:R-:W-:Y:S02]  /*0550*/  UIMAD UR32, UR20, UR32, URZ ;  /* 0x00000020142072a4 */ /* 0x000fe4000f8e023f */
[----:B------:R-:W-:Y:S01]  /*0560*/  UIMAD.WIDE.U32 UR14, UR8, UR14, URZ ;  /* 0x0000000e080e72a5 */ /* 0x000fe2000f8e003f */
[----:B------:R-:W-:Y:S01]  /*0570*/  IMAD R9, R18, UR29, R9 ;  /* 0x0000001d12097c24 */ /* 0x000fe2000f8e0209 */
[----:B------:R-:W-:Y:S01]  /*0580*/  UIMAD.WIDE.U32 UR30, UR12, UR33, URZ ;  /* 0x000000210c1e72a5 */ /* 0x000fe2000f8e003f */
[----:B------:R-:W-:Y:S01]  /*0590*/  IMAD.U32 R31, RZ, RZ, UR29 ;  /* 0x0000001dff1f7e24 */ /* 0x000fe2000f8e00ff */
[----:B------:R-:W-:-:S02]  /*05a0*/  UIMAD UR32, UR21, UR19, UR32 ;  /* 0x00000013152072a4 */ /* 0x000fc4000f8e0220 */
[----:B------:R-:W-:Y:S01]  /*05b0*/  UIADD3 UR26, UR13, UR27, URZ ;  /* 0x0000001b0d1a7290 */ /* 0x000fe2000fffe03f */
[----:B------:R-:W-:Y:S01]  /*05c0*/  SHF.R.S32.HI R6, RZ, 0x1f, R9 ;  /* 0x0000001fff067819 */ /* 0x000fe20000011409 */
[----:B------:R-:W-:Y:S02]  /*05d0*/  USEL UR13, UR30, UR14, !UP1 ;  /* 0x0000000e1e0d7287 */ /* 0x000fe4000c800000 */
[----:B------:R-:W-:Y:S02]  /*05e0*/  UIADD3 UR14, UR17, UR32, URZ ;  /* 0x00000020110e7290 */ /* 0x000fe4000fffe03f */
[----:B------:R-:W-:Y:S02]  /*05f0*/  UIADD3 UR4, UR15, UR4, URZ ;  /* 0x000000040f047290 */ /* 0x000fe4000fffe03f */
[----:B------:R-:W-:Y:S02]  /*0600*/  USHF.R.S32.HI UR24, URZ, 0x1f, UR33 ;  /* 0x0000001f3f187899 */ /* 0x000fe40008011421 */
[----:B------:R-:W-:-:S02]  /*0610*/  UIMAD UR26, UR26, UR33, URZ ;  /* 0x000000211a1a72a4 */ /* 0x000fc4000f8e023f */
[----:B------:R-:W-:Y:S02]  /*0620*/  UIMAD UR15, UR14, UR33, URZ ;  /* 0x000000210e0f72a4 */ /* 0x000fe4000f8e023f */
[----:B-1----:R-:W-:Y:S02]  /*0630*/  UIMAD UR18, UR25, UR33, URZ ;  /* 0x00000021191272a4 */ /* 0x002fe4000f8e023f */
[----:B------:R-:W-:Y:S02]  /*0640*/  UIMAD.WIDE.U32 UR34, UR16, UR33, URZ ;  /* 0x00000021102272a5 */ /* 0x000fe4000f8e003f */
[----:B------:R-:W-:Y:S02]  /*0650*/  UIMAD UR15, UR24, UR16, UR15 ;  /* 0x00000010180f72a4 */ /* 0x000fe4000f8e020f */
[----:B------:R-:W-:Y:S02]  /*0660*/  UIMAD UR26, UR24, UR12, UR26 ;  /* 0x0000000c181a72a4 */ /* 0x000fe4000f8e021a */
[----:B------:R-:W-:-:S02]  /*0670*/  UIMAD UR17, UR20, UR8, URZ ;  /* 0x00000008141172a4 */ /* 0x000fc4000f8e023f */
[----:B------:R-:W-:Y:S02]  /*0680*/  UIADD3 UR20, UP0, UR18, UR13, URZ ;  /* 0x0000000d12147290 */ /* 0x000fe4000ff1e03f */
[----:B------:R-:W-:Y:S02]  /*0690*/  UIADD3 UR12, UR35, UR15, URZ ;  /* 0x0000000f230c7290 */ /* 0x000fe4000fffe03f */
[----:B------:R-:W-:Y:S02]  /*06a0*/  @!UP1 UIADD3 UR4, UR31, UR26, URZ ;  /* 0x0000001a1f049290 */ /* 0x000fe4000fffe03f */
[----:B------:R-:W-:Y:S02]  /*06b0*/  USHF.L.U32 UR11, UR29, 0x3, URZ ;  /* 0x000000031d0b7899 */ /* 0x000fe4000800063f */
[----:B------:R-:W-:Y:S02]  /*06c0*/  USHF.L.U32 UR14, UR34, 0x2, URZ ;  /* 0x00000002220e7899 */ /* 0x000fe4000800063f */
[----:B------:R-:W-:-:S02]  /*06d0*/  USHF.L.U64.HI UR15, UR34, 0x2, UR12 ;  /* 0x00000002220f7899 */ /* 0x000fc4000801020c */
[----:B------:R-:W-:Y:S02]  /*06e0*/  ULEA.HI.X.SX32 UR21, UR18, UR4, 0x1, UP0 ;  /* 0x0000000412157291 */ /* 0x000fe400080f0e3f */
[----:B------:R-:W-:Y:S02]  /*06f0*/  UIADD3 UR36, UR11, 0x20, UR11 ;  /* 0x000000200b247890 */ /* 0x000fe4000fffe00b */
[----:B------:R-:W-:Y:S02]  /*0700*/  UIMAD UR9, UR9, UR19, UR17 ;  /* 0x00000013090972a4 */ /* 0x000fe4000f8e0211 */
[----:B------:R-:W-:Y:S02]  /*0710*/  UIMAD.WIDE UR16, UR11, 0x4, UR14 ;  /* 0x000000040b1078a5 */ /* 0x000fe4000f8e020e */
[----:B------:R-:W-:Y:S01]  /*0720*/  UIMAD.WIDE.U32 UR20, UR8, UR19, UR20 ;  /* 0x00000013081472a5 */ /* 0x000fe2000f8e0014 */
[----:B------:R-:W-:Y:S01]  /*0730*/  IMAD.U32 R37, RZ, RZ, UR36 ;  /* 0x00000024ff257e24 */ /* 0x000fe2000f8e00ff */
[----:B------:R-:W-:Y:S01]  /*0740*/  UIADD3 UR12, UR11, UR36, URZ ;  /* 0x000000240b0c7290 */ /* 0x000fe2000fffe03f */
[----:B------:R-:W-:Y:S01]  /*0750*/  IMAD.U32 R29, RZ, RZ, UR9 ;  /* 0x00000009ff1d7e24 */ /* 0x000fe2000f8e00ff */
[----:B------:R-:W-:-:S02]  /*0760*/  UIMAD.WIDE UR14, UR18, 0x4, UR14 ;  /* 0x00000004120e78a5 */ /* 0x000fc4000f8e020e */
[----:B------:R-:W-:Y:S01]  /*0770*/  UIMAD.WIDE UR16, UR18, 0x4, UR16 ;  /* 0x00000004121078a5 */ /* 0x000fe2000f8e0210 */
[C---:B------:R-:W-:Y:S01]  /*0780*/  IADD3 R18, P0, R9.reuse, UR20, RZ ;  /* 0x0000001409127c10 */ /* 0x040fe2000ff1e0ff */
[----:B------:R-:W-:Y:S02]  /*0790*/  UIADD3 UR18, UR11, UR12, URZ ;  /* 0x0000000c0b127290 */ /* 0x000fe4000fffe03f */
[----:B------:R-:W-:Y:S01]  /*07a0*/  IMAD.U32 R27, RZ, RZ, UR12 ;  /* 0x0000000cff1b7e24 */ /* 0x000fe2000f8e00ff */
[----:B------:R-:W-:Y:S01]  /*07b0*/  MOV R35, UR15 ;  /* 0x0000000f00237c02 */ /* 0x000fe20008000f00 */
[----:B------:R-:W-:Y:S01]  /*07c0*/  IMAD.U32 R34, RZ, RZ, UR14 ;  /* 0x0000000eff227e24 */ /* 0x000fe2000f8e00ff */
[----:B------:R-:W-:Y:S01]  /*07d0*/  UIADD3 UR9, UR11, UR18, URZ ;  /* 0x000000120b097290 */ /* 0x000fe2000fffe03f */
[----:B------:R-:W-:Y:S01]  /*07e0*/  IADD3.X R29, R6, UR21, R29, P0, !PT ;  /* 0x00000015061d7c10 */ /* 0x000fe200087fe41d */
[----:B------:R-:W-:Y:S01]  /*07f0*/  IMAD.U32 R32, RZ, RZ, UR16 ;  /* 0x00000010ff207e24 */ /* 0x000fe2000f8e00ff */
[C---:B------:R-:W-:Y:S01]  /*0800*/  SHF.L.U32 R28, R18.reuse, 0x2, RZ ;  /* 0x00000002121c7819 */ /* 0x040fe200000006ff */
[----:B------:R-:W-:Y:S01]  /*0810*/  IMAD.U32 R33, RZ, RZ, UR17 ;  /* 0x00000011ff217e24 */ /* 0x000fe2000f8e00ff */
[----:B------:R-:W-:Y:S01]  /*0820*/  UIADD3 UR14, UR11, UR9, URZ ;  /* 0x000000090b0e7290 */ /* 0x000fe2000fffe03f */
[----:B------:R-:W-:Y:S01]  /*0830*/  SHF.L.U64.HI R29, R18, 0x2, R29 ;  /* 0x00000002121d7819 */ /* 0x000fe2000001021d */
[----:B------:R-:W-:Y:S01]  /*0840*/  IMAD.WIDE R34, R9, 0x4, R34 ;  /* 0x0000000409227825 */ /* 0x000fe200078e0222 */
[----:B------:R-:W-:-:S02]  /*0850*/  USHF.L.U32 UR15, UR13, 0x2, URZ ;  /* 0x000000020d0f7899 */ /* 0x000fc4000800063f */
[----:B------:R-:W-:Y:S01]  /*0860*/  USHF.L.U64.HI UR4, UR13, 0x2, UR4 ;  /* 0x000000020d047899 */ /* 0x000fe20008010204 */
[----:B------:R-:W-:Y:S01]  /*0870*/  IMAD.WIDE R32, R9, 0x4, R32 ;  /* 0x0000000409207825 */ /* 0x000fe200078e0220 */
[----:B------:R-:W-:Y:S01]  /*0880*/  MOV R9, UR11 ;  /* 0x0000000b00097c02 */ /* 0x000fe20008000f00 */
[----:B------:R-:W-:Y:S01]  /*0890*/  UIADD3 UR11, UR11, UR14, URZ ;  /* 0x0000000e0b0b7290 */ /* 0x000fe2000fffe03f */
[----:B------:R-:W-:Y:S01]  /*08a0*/  IADD3 R45, P0, R34, UR15, RZ ;  /* 0x0000000f222d7c10 */ /* 0x000fe2000ff1e0ff */
[----:B------:R-:W-:Y:S01]  /*08b0*/  IMAD.WIDE R30, R31, 0x20, R28 ;  /* 0x000000201f1e7825 */ /* 0x000fe200078e021c */
[----:B------:R-:W-:Y:S01]  /*08c0*/  IADD3 R46, P1, R32, UR15, RZ ;  /* 0x0000000f202e7c10 */ /* 0x000fe2000ff3e0ff */
[----:B------:R-:W-:Y:S01]  /*08d0*/  ULDC.64 UR16, c[0x0][0x488] ;  /* 0x0001220000107ab9 */ /* 0x000fe20000000a00 */
[----:B------:R-:W-:Y:S01]  /*08e0*/  IADD3.X R47, R35, UR4, RZ, P0, !PT ;  /* 0x00000004232f7c10 */ /* 0x000fe200087fe4ff */
[----:B------:R-:W-:Y:S01]  /*08f0*/  IMAD.U32 R25, RZ, RZ, UR18 ;  /* 0x00000012ff197e24 */ /* 0x000fe2000f8e00ff */
[----:B------:R-:W-:Y:S01]  /*0900*/  IADD3.X R6, R33, UR4, RZ, P1, !PT ;  /* 0x0000000421067c10 */ /* 0x000fe20008ffe4ff */
[----:B------:R-:W-:Y:S01]  /*0910*/  IMAD.U32 R23, RZ, RZ, UR9 ;  /* 0x00000009ff177e24 */ /* 0x000fe2000f8e00ff */
[----:B------:R-:W-:Y:S01]  /*0920*/  USHF.L.U64.HI UR8, UR16, 0x2, UR17 ;  /* 0x0000000210087899 */ /* 0x000fe20008010211 */
[----:B------:R-:W-:Y:S01]  /*0930*/  IMAD.U32 R19, RZ, RZ, UR11 ;  /* 0x0000000bff137e24 */ /* 0x000fe2000f8e00ff */
[----:B------:R-:W-:Y:S01]  /*0940*/  UMOV UR4, URZ ;  /* 0x0000003f00047c82 */ /* 0x000fe20008000000 */
[----:B------:R-:W-:Y:S01]  /*0950*/  IMAD.U32 R21, RZ, RZ, UR14 ;  /* 0x0000000eff157e24 */ /* 0x000fe2000f8e00ff */
[----:B------:R-:W-:Y:S01]  /*0960*/  ULDC.64 UR12, c[0x0][0x400] ;  /* 0x00010000000c7ab9 */ /* 0x000fe20000000a00 */
[----:B------:R-:W-:Y:S01]  /*0970*/  IMAD.WIDE R30, R9, 0x4, R30 ;  /* 0x00000004091e7825 */ /* 0x000fe200078e021e */
[----:B------:R-:W-:-:S03]  /*0980*/  HFMA2.MMA R9, -RZ, RZ, 0, 0 ;  /* 0x00000000ff097435 */ /* 0x000fc600000001ff */
[----:B------:R-:W-:-:S04]  /*0990*/  IMAD.WIDE R18, R19, 0x4, R28 ;  /* 0x0000000413127825 */ /* 0x000fc800078e021c */
[----:B------:R-:W-:-:S04]  /*09a0*/  IMAD.WIDE R20, R21, 0x4, R28 ;  /* 0x0000000415147825 */ /* 0x000fc800078e021c */
[----:B------:R-:W-:-:S04]  /*09b0*/  IMAD.WIDE R22, R23, 0x4, R28 ;  /* 0x0000000417167825 */ /* 0x000fc800078e021c */
[----:B------:R-:W-:-:S04]  /*09c0*/  IMAD.WIDE R24, R25, 0x4, R28 ;  /* 0x0000000419187825 */ /* 0x000fc800078e021c */
[----:B------:R-:W-:-:S04]  /*09d0*/  IMAD.WIDE R26, R27, 0x4, R28 ;  /* 0x000000041b1a7825 */ /* 0x000fc800078e021c */
[----:B------:R-:W-:-:S07]  /*09e0*/  IMAD.WIDE R28, R37, 0x4, R28 ;  /* 0x00000004251c7825 */ /* 0x000fce00078e021c */
.L_x_128:
[----:B------:R-:W-:Y:S01]  /*09f0*/  IADD3 R40, P0, R30, UR12, RZ ;  /* 0x0000000c1e287c10 */ /* 0x000fe2000ff1e0ff */
[----:B------:R-:W-:-:S03]  /*0a00*/  IMAD.U32 R39, RZ, RZ, UR29 ;  /* 0x0000001dff277e24 */ /* 0x000fc6000f8e00ff */
[----:B------:R-:W-:Y:S01]  /*0a10*/  IADD3.X R41, R31, UR13, RZ, P0, !PT ;  /* 0x0000000d1f297c10 */ /* 0x000fe200087fe4ff */
[----:B------:R-:W-:Y:S02]  /*0a20*/  IMAD.U32 R33, RZ, RZ, UR29 ;  /* 0x0000001dff217e24 */ /* 0x000fe4000f8e00ff */
[----:B------:R-:W-:Y:S02]  /*0a30*/  IMAD.WIDE R38, R39, 0x20, R40 ;  /* 0x0000002027267825 */ /* 0x000fe400078e0228 */
[----:B------:R-:W2:Y:S04]  /*0a40*/  LDG.E R52, desc[UR22][R40.64] ;  /* 0x0000001628347981 */ /* 0x000ea8000c1e1900 */
[----:B------:R0:W3:Y:S02]  /*0a50*/  LDG.E R53, desc[UR22][R38.64] ;  /* 0x0000001626357981 */ /* 0x0000e4000c1e1900 */
[----:B0-----:R-:W-:-:S05]  /*0a60*/  IMAD.WIDE R38, R33, 0x20, R38 ;  /* 0x0000002021267825 */ /* 0x001fca00078e0226 */
[----:B------:R0:W4:Y:S01]  /*0a70*/  LDG.E R37, desc[UR22][R38.64] ;  /* 0x0000001626257981 */ /* 0x000122000c1e1900 */
[----:B------:R-:W-:-:S04]  /*0a80*/  IMAD.WIDE R32, R33, 0x20, R38 ;  /* 0x0000002021207825 */ /* 0x000fc800078e0226 */
[----:B------:R-:W-:Y:S01]  /*0a90*/  IMAD.U32 R35, RZ, RZ, UR29 ;  /* 0x0000001dff237e24 */ /* 0x000fe2000f8e00ff */
[----:B------:R-:W-:-:S03]  /*0aa0*/  MOV R41, UR29 ;  /* 0x0000001d00297c02 */ /* 0x000fc60008000f00 */
[----:B------:R-:W-:Y:S02]  /*0ab0*/  IMAD.WIDE R34, R35, 0x20, R32 ;  /* 0x0000002023227825 */ /* 0x000fe400078e0220 */
[----:B------:R-:W5:Y:S01]  /*0ac0*/  LDG.E R33, desc[UR22][R32.64] ;  /* 0x0000001620217981 */ /* 0x000f62000c1e1900 */
[----:B0-----:R-:W-:Y:S01]  /*0ad0*/  IADD3 R38, P0, R45, UR12, RZ ;  /* 0x0000000c2d267c10 */ /* 0x001fe2000ff1e0ff */
[----:B------:R-:W-:Y:S02]  /*0ae0*/  IMAD.WIDE R40, R41, 0x20, R34 ;  /* 0x0000002029287825 */ /* 0x000fe400078e0222 */
[----:B------:R0:W5:Y:S01]  /*0af0*/  LDG.E R32, desc[UR22][R34.64] ;  /* 0x0000001622207981 */ /* 0x000162000c1e1900 */
[----:B------:R-:W-:-:S03]  /*0b00*/  IADD3.X R39, R47, UR13, RZ, P0, !PT ;  /* 0x0000000d2f277c10 */ /* 0x000fc600087fe4ff */
[----:B------:R-:W5:Y:S01]  /*0b10*/  LDG.E R40, desc[UR22][R40.64] ;  /* 0x0000001628287981 */ /* 0x000f62000c1e1900 */
[----:B0-----:R-:W-:-:S03]  /*0b20*/  IADD3 R34, P0, R46, UR12, RZ ;  /* 0x0000000c2e227c10 */ /* 0x001fc6000ff1e0ff */
[----:B------:R-:W5:Y:S01]  /*0b30*/  LDG.E R41, desc[UR22][R38.64+0x100] ;  /* 0x0001001626297981 */ /* 0x000f62000c1e1900 */
[----:B------:R-:W-:Y:S01]  /*0b40*/  IADD3.X R35, R6, UR13, RZ, P0, !PT ;  /* 0x0000000d06237c10 */ /* 0x000fe200087fe4ff */
[----:B--2---:R-:W-:Y:S02]  /*0b50*/  FADD.FTZ R42, R52, R42 ;  /* 0x0000002a342a7221 */ /* 0x004fe40000010000 */
[----:B------:R-:W2:Y:S01]  /*0b60*/  LDG.E R52, desc[UR22][R38.64] ;  /* 0x0000001626347981 */ /* 0x000ea2000c1e1900 */
[----:B---3--:R-:W-:-:S03]  /*0b70*/  FADD.FTZ R0, R53, R0 ;  /* 0x0000000035007221 */ /* 0x008fc60000010000 */
[----:B------:R-:W3:Y:S04]  /*0b80*/  LDG.E R53, desc[UR22][R38.64+0x80] ;  /* 0x0000801626357981 */ /* 0x000ee8000c1e1900 */
[----:B------:R-:W3:Y:S01]  /*0b90*/  LDG.E R38, desc[UR22][R34.64] ;  /* 0x0000001622267981 */ /* 0x000ee2000c1e1900 */
[----:B----4-:R-:W-:-:S03]  /*0ba0*/  FADD.FTZ R44, R37, R44 ;  /* 0x0000002c252c7221 */ /* 0x010fc60000010000 */
[----:B------:R-:W4:Y:S01]  /*0bb0*/  LDG.E R37, desc[UR22][R34.64+0x80] ;  /* 0x0000801622257981 */ /* 0x000f22000c1e1900 */
[----:B-----5:R-:W-:-:S03]  /*0bc0*/  FADD.FTZ R36, R33, R36 ;  /* 0x0000002421247221 */ /* 0x020fc60000010000 */
[----:B------:R-:W5:Y:S01]  /*0bd0*/  LDG.E R34, desc[UR22][R34.64+0x100] ;  /* 0x0001001622227981 */ /* 0x000f62000c1e1900 */
[----:B------:R-:W-:Y:S01]  /*0be0*/  FADD.FTZ R17, R32, R17 ;  /* 0x0000001120117221 */ /* 0x000fe20000010000 */
[----:B------:R-:W-:-:S04]  /*0bf0*/  IADD3 R32, P0, R24, UR12, RZ ;  /* 0x0000000c18207c10 */ /* 0x000fc8000ff1e0ff */
[----:B------:R-:W-:Y:S01]  /*0c00*/  IADD3.X R33, R25, UR13, RZ, P0, !PT ;  /* 0x0000000d19217c10 */ /* 0x000fe200087fe4ff */
[----:B------:R-:W-:Y:S01]  /*0c10*/  FADD.FTZ R11, R40, R11 ;  /* 0x0000000b280b7221 */ /* 0x000fe20000010000 */
[----:B------:R-:W-:-:S03]  /*0c20*/  IADD3 R40, P0, R22, UR12, RZ ;  /* 0x0000000c16287c10 */ /* 0x000fc6000ff1e0ff */
[----:B------:R-:W5:Y:S01]  /*0c30*/  LDG.E R39, desc[UR22][R32.64] ;  /* 0x0000001620277981 */ /* 0x000f62000c1e1900 */
[----:B------:R-:W-:Y:S01]  /*0c40*/  FADD.FTZ R14, R41, R14 ;  /* 0x0000000e290e7221 */ /* 0x000fe20000010000 */
[----:B------:R-:W-:Y:S02]  /*0c50*/  IADD3.X R41, R23, UR13, RZ, P0, !PT ;  /* 0x0000000d17297c10 */ /* 0x000fe400087fe4ff */
[----:B------:R0:W5:Y:S04]  /*0c60*/  LDG.E R33, desc[UR22][R32.64+0x80] ;  /* 0x0000801620217981 */ /* 0x000168000c1e1900 */
[----:B------:R-:W5:Y:S04]  /*0c70*/  LDG.E R35, desc[UR22][R40.64] ;  /* 0x0000001628237981 */ /* 0x000f68000c1e1900 */
[----:B------:R1:W5:Y:S01]  /*0c80*/  LDG.E R41, desc[UR22][R40.64+0x80] ;  /* 0x0000801628297981 */ /* 0x000362000c1e1900 */
[----:B--2---:R-:W-:Y:S01]  /*0c90*/  FADD.FTZ R15, R52, R15 ;  /* 0x0000000f340f7221 */ /* 0x004fe20000010000 */
[----:B------:R-:W-:Y:S01]  /*0ca0*/  IADD3 R52, P0, R20, UR12, RZ ;  /* 0x0000000c14347c10 */ /* 0x000fe2000ff1e0ff */
[----:B---3--:R-:W-:-:S03]  /*0cb0*/  FADD.FTZ R10, R53, R10 ;  /* 0x0000000a350a7221 */ /* 0x008fc60000010000 */
[----:B------:R-:W-:Y:S01]  /*0cc0*/  IADD3.X R53, R21, UR13, RZ, P0, !PT ;  /* 0x0000000d15357c10 */ /* 0x000fe200087fe4ff */
[----:B----4-:R-:W-:-:S04]  /*0cd0*/  FADD.FTZ R43, R37, R43 ;  /* 0x0000002b252b7221 */ /* 0x010fc80000010000 */
[----:B------:R-:W2:Y:S01]  /*0ce0*/  LDG.E R37, desc[UR22][R52.64] ;  /* 0x0000001634257981 */ /* 0x000ea2000c1e1900 */
[----:B------:R-:W-:Y:S01]  /*0cf0*/  FADD.FTZ R51, R38, R51 ;  /* 0x0000003326337221 */ /* 0x000fe20000010000 */
[----:B------:R-:W-:Y:S01]  /*0d00*/  IADD3 R38, P0, R18, UR12, RZ ;  /* 0x0000000c12267c10 */ /* 0x000fe2000ff1e0ff */
[----:B-----5:R-:W-:Y:S01]  /*0d10*/  FADD.FTZ R49, R34, R49 ;  /* 0x0000003122317221 */ /* 0x020fe20000010000 */
[----:B------:R-:W3:Y:S01]  /*0d20*/  LDG.E R53, desc[UR22][R52.64+0x80] ;  /* 0x0000801634357981 */ /* 0x000ee2000c1e1900 */
[----:B------:R-:W-:Y:S01]  /*0d30*/  FADD.FTZ R8, R39, R8 ;  /* 0x0000000827087221 */ /* 0x000fe20000010000 */
[----:B------:R-:W-:Y:S02]  /*0d40*/  IADD3.X R39, R19, UR13, RZ, P0, !PT ;  /* 0x0000000d13277c10 */ /* 0x000fe400087fe4ff */
[----:B0-----:R-:W-:-:S03]  /*0d50*/  IADD3 R32, P0, R28, UR12, RZ ;  /* 0x0000000c1c207c10 */ /* 0x001fc6000ff1e0ff */
[----:B------:R-:W4:Y:S01]  /*0d60*/  LDG.E R34, desc[UR22][R38.64] ;  /* 0x0000001626227981 */ /* 0x000f22000c1e1900 */
[----:B------:R-:W-:Y:S01]  /*0d70*/  FADD.FTZ R16, R33, R16 ;  /* 0x0000001021107221 */ /* 0x000fe20000010000 */
[----:B------:R-:W-:Y:S02]  /*0d80*/  IADD3.X R33, R29, UR13, RZ, P0, !PT ;  /* 0x0000000d1d217c10 */ /* 0x000fe400087fe4ff */
[----:B-1----:R-:W-:Y:S01]  /*0d90*/  IADD3 R40, P0, R26, UR12, RZ ;  /* 0x0000000c1a287c10 */ /* 0x002fe2000ff1e0ff */
[----:B------:R-:W-:Y:S02]  /*0da0*/  FADD.FTZ R5, R35, R5 ;  /* 0x0000000523057221 */ /* 0x000fe40000010000 */
[----:B------:R-:W5:Y:S04]  /*0db0*/  LDG.E R35, desc[UR22][R32.64] ;  /* 0x0000001620237981 */ /* 0x000f68000c1e1900 */
[----:B------:R-:W5:Y:S01]  /*0dc0*/  LDG.E R38, desc[UR22][R38.64+0x80] ;  /* 0x0000801626267981 */ /* 0x000f62000c1e1900 */
[----:B------:R-:W-:Y:S01]  /*0dd0*/  FADD.FTZ R50, R41, R50 ;  /* 0x0000003229327221 */ /* 0x000fe20000010000 */
[----:B------:R-:W-:-:S02]  /*0de0*/  IADD3.X R41, R27, UR13, RZ, P0, !PT ;  /* 0x0000000d1b297c10 */ /* 0x000fc400087fe4ff */
[----:B------:R-:W5:Y:S04]  /*0df0*/  LDG.E R32, desc[UR22][R32.64+0x80] ;  /* 0x0000801620207981 */ /* 0x000f68000c1e1900 */
[----:B------:R-:W5:Y:S01]  /*0e00*/  LDG.E R52, desc[UR22][R40.64] ;  /* 0x0000001628347981 */ /* 0x000f62000c1e1900 */
[----:B--2---:R-:W-:-:S03]  /*0e10*/  FADD.FTZ R4, R37, R4 ;  /* 0x0000000425047221 */ /* 0x004fc60000010000 */
[----:B------:R-:W2:Y:S01]  /*0e20*/  LDG.E R37, desc[UR22][R40.64+0x80] ;  /* 0x0000801628257981 */ /* 0x000ea2000c1e1900 */
[----:B------:R-:W-:-:S04]  /*0e30*/  UIADD3 UR4, UR4, 0x1, URZ ;  /* 0x0000000104047890 */ /* 0x000fc8000fffe03f */
[----:B------:R-:W-:-:S06]  /*0e40*/  UISETP.GE.AND UP0, UPT, UR4, UR28, UPT ;  /* 0x0000001c0400728c */ /* 0x000fcc000bf06270 */
[----:B------:R-:W-:Y:S01]  /*0e50*/  PLOP3.LUT P0, PT, PT, PT, UP0, 0x80, 0x0 ;  /* 0x000000000000781c */ /* 0x000fe20003f0f008 */
[----:B------:R-:W-:Y:S01]  /*0e60*/  ULEA UR12, UP1, UR16, UR12, 0x2 ;  /* 0x0000000c100c7291 */ /* 0x000fe2000f82103f */
[----:B---3--:R-:W-:-:S03]  /*0e70*/  FADD.FTZ R48, R53, R48 ;  /* 0x0000003035307221 */ /* 0x008fc60000010000 */
[----:B------:R-:W-:Y:S01]  /*0e80*/  UIADD3.X UR13, UR13, UR8, URZ, UP1, !UPT ;  /* 0x000000080d0d7290 */ /* 0x000fe20008ffe43f */
[----:B----4-:R-:W-:Y:S01]  /*0e90*/  FADD.FTZ R3, R34, R3 ;  /* 0x0000000322037221 */ /* 0x010fe20000010000 */
[----:B-----5:R-:W-:Y:S01]  /*0ea0*/  FADD.FTZ R2, R35, R2 ;  /* 0x0000000223027221 */ /* 0x020fe20000010000 */
[----:B------:R-:W-:Y:S01]  /*0eb0*/  FADD.FTZ R9, R38, R9 ;  /* 0x0000000926097221 */ /* 0x000fe20000010000 */
[----:B------:R-:W-:Y:S01]  /*0ec0*/  FADD.FTZ R13, R32, R13 ;  /* 0x0000000d200d7221 */ /* 0x000fe20000010000 */
[----:B------:R-:W-:Y:S01]  /*0ed0*/  FADD.FTZ R7, R52, R7 ;  /* 0x0000000734077221 */ /* 0x000fe20000010000 */
[----:B--2---:R-:W-:Y:S02]  /*0ee0*/  FADD.FTZ R12, R37, R12 ;  /* 0x0000000c250c7221 */ /* 0x004fe40000010000 */
[----:B------:R-:W-:Y:S05]  /*0ef0*/  @!P0 BRA `(.L_x_128) ;  /* 0xfffffff800bc8947 */ /* 0x000fea000383ffff */
.L_x_127:
[----:B------:R-:W0:Y:S01]  /*0f00*/  S2R R26, SR_TID.X ;  /* 0x00000000001a7919 */ /* 0x000e220000002100 */
[----:B------:R-:W2:Y:S01]  /*0f10*/  S2UR UR8, SR_CgaCtaId ;  /* 0x00000000000879c3 */ /* 0x000ea20000008800 */
[----:B------:R-:W-:Y:S01]  /*0f20*/  UMOV UR4, 0x400 ;  /* 0x0000040000047882 */ /* 0x000fe20000000000 */
[----:B------:R-:W-:Y:S01]  /*0f30*/  ULDC UR9, c[0x0][0x390] ;  /* 0x0000e40000097ab9 */ /* 0x000fe20000000800 */
[----:B------:R-:W-:Y:S01]  /*0f40*/  UIADD3 UR6, -UR5, UR6, URZ ;  /* 0x0000000605067290 */ /* 0x000fe2000fffe13f */
        /* <DEDUP_REMOVED lines=20> */
[----:B--2---:R-:W-:Y:S01]  /*1090*/  ULEA UR4, UR8, UR4, 0x18 ;  /* 0x0000000408047291 */ /* 0x004fe2000f8ec03f */
[----:B------:R-:W-:-:S02]  /*10a0*/  F2FP.BF16.F32.PACK_AB R12, R12, R13 ;  /* 0x0000000d0c0c723e */ /* 0x000fc400000010ff */
[----:B------:R-:W-:Y:S02]  /*10b0*/  F2FP.BF16.F32.PACK_AB R3, R3, R16 ;  /* 0x000000100303723e */ /* 0x000fe400000010ff */
[----:B------:R-:W-:Y:S02]  /*10c0*/  F2FP.BF16.F32.PACK_AB R9, R9, R48 ;  /* 0x000000300909723e */ /* 0x000fe400000010ff */
[----:B0-----:R-:W-:-:S04]  /*10d0*/  SHF.R.S32.HI R23, RZ, 0x1f, R26 ;  /* 0x0000001fff177819 */ /* 0x001fc8000001141a */
[CC--:B------:R-:W-:Y:S02]  /*10e0*/  LEA.HI R29, R23.reuse, R26.reuse, RZ, 0x2 ;  /* 0x0000001a171d7211 */ /* 0x0c0fe400078f10ff */
[CC--:B------:R-:W-:Y:S02]  /*10f0*/  LEA.HI R20, R23.reuse, R26.reuse, RZ, 0x5 ;  /* 0x0000001a17147211 */ /* 0x0c0fe400078f28ff */
[--C-:B------:R-:W-:Y:S02]  /*1100*/  SHF.R.S32.HI R18, RZ, 0x2, R29.reuse ;  /* 0x00000002ff127819 */ /* 0x100fe4000001141d */
[----:B------:R-:W-:Y:S02]  /*1110*/  SHF.R.S32.HI R19, RZ, 0x1f, R29 ;  /* 0x0000001fff137819 */ /* 0x000fe4000001141d */
[----:B------:R-:W-:Y:S02]  /*1120*/  LEA.HI R21, R23, R26, RZ, 0x3 ;  /* 0x0000001a17157211 */ /* 0x000fe400078f18ff */
[----:B------:R-:W-:-:S02]  /*1130*/  LEA.HI R19, R19, R18, RZ, 0x3 ;  /* 0x0000001213137211 */ /* 0x000fc400078f18ff */
[----:B------:R-:W-:Y:S02]  /*1140*/  LEA.HI R24, R23, R26, RZ, 0x7 ;  /* 0x0000001a17187211 */ /* 0x000fe400078f38ff */
[----:B------:R-:W-:Y:S02]  /*1150*/  LOP3.LUT R19, R19, 0xfffffff8, RZ, 0xc0, !PT ;  /* 0xfffffff813137812 */ /* 0x000fe400078ec0ff */
[----:B------:R-:W-:-:S03]  /*1160*/  LOP3.LUT R27, R29, 0xfffffffc, RZ, 0xc0, !PT ;  /* 0xfffffffc1d1b7812 */ /* 0x000fc600078ec0ff */
[----:B------:R-:W-:Y:S01]  /*1170*/  IMAD.IADD R6, R18, 0x1, -R19 ;  /* 0x0000000112067824 */ /* 0x000fe200078e0a13 */
[----:B------:R-:W-:Y:S01]  /*1180*/  SHF.R.S32.HI R19, RZ, 0x5, R20 ;  /* 0x00000005ff137819 */ /* 0x000fe20000011414 */
[----:B------:R-:W-:Y:S01]  /*1190*/  IMAD.IADD R31, R26, 0x1, -R27 ;  /* 0x000000011a1f7824 */ /* 0x000fe200078e0a1b */
[----:B------:R-:W-:Y:S02]  /*11a0*/  SHF.R.U32.HI R27, RZ, 0x4, R24 ;  /* 0x00000004ff1b7819 */ /* 0x000fe40000011618 */
[----:B------:R-:W-:Y:S02]  /*11b0*/  LEA.HI R20, R6, R6, RZ, 0x1 ;  /* 0x0000000606147211 */ /* 0x000fe400078f08ff */
[----:B------:R-:W-:Y:S02]  /*11c0*/  SHF.R.S32.HI R22, RZ, 0x1f, R19 ;  /* 0x0000001fff167819 */ /* 0x000fe40000011413 */
[----:B------:R-:W-:Y:S02]  /*11d0*/  LOP3.LUT R25, R20, 0x3fffffe, RZ, 0xc0, !PT ;  /* 0x03fffffe14197812 */ /* 0x000fe400078ec0ff */
[----:B------:R-:W-:-:S02]  /*11e0*/  LEA.HI R23, R22, R19, RZ, 0x2 ;  /* 0x0000001316177211 */ /* 0x000fc400078f10ff */
[----:B------:R-:W-:Y:S01]  /*11f0*/  SHF.R.S32.HI R22, RZ, 0x3, R21 ;  /* 0x00000003ff167819 */ /* 0x000fe20000011415 */
[----:B------:R-:W-:Y:S01]  /*1200*/  IMAD.IADD R25, R6, 0x1, -R25 ;  /* 0x0000000106197824 */ /* 0x000fe200078e0a19 */
[----:B------:R-:W-:Y:S02]  /*1210*/  LOP3.LUT R6, R23, 0x7ffffc, RZ, 0xc0, !PT ;  /* 0x007ffffc17067812 */ /* 0x000fe400078ec0ff */
[----:B------:R-:W-:Y:S01]  /*1220*/  SHF.R.S32.HI R21, RZ, 0x1, R20 ;  /* 0x00000001ff157819 */ /* 0x000fe20000011414 */
[----:B------:R-:W-:Y:S01]  /*1230*/  IMAD.SHL.U32 R22, R22, 0x40, RZ ;  /* 0x0000004016167824 */ /* 0x000fe200078e00ff */
[----:B------:R-:W-:Y:S02]  /*1240*/  IADD3 R20, R19, -R6, RZ ;  /* 0x8000000613147210 */ /* 0x000fe40007ffe0ff */
[----:B------:R-:W-:Y:S01]  /*1250*/  LEA.HI R23, R29, R18, RZ, 0x1 ;  /* 0x000000121d177211 */ /* 0x000fe200078f08ff */
[C---:B------:R-:W-:Y:S01]  /*1260*/  IMAD.SHL.U32 R6, R21.reuse, 0x40, RZ ;  /* 0x0000004015067824 */ /* 0x040fe200078e00ff */
[----:B------:R-:W-:Y:S01]  /*1270*/  LOP3.LUT P0, RZ, R21, 0x2, RZ, 0xc0, !PT ;  /* 0x0000000215ff7812 */ /* 0x000fe2000780c0ff */
[----:B------:R-:W-:Y:S01]  /*1280*/  IMAD R26, R20, 0x100, R31 ;  /* 0x00000100141a7824 */ /* 0x000fe200078e021f */
[----:B------:R-:W-:-:S02]  /*1290*/  LOP3.LUT R29, R23, 0x7fffffe, RZ, 0xc0, !PT ;  /* 0x07fffffe171d7812 */ /* 0x000fc400078ec0ff */
[----:B------:R-:W-:Y:S01]  /*12a0*/  LOP3.LUT R20, R6, 0xc0, RZ, 0xc0, !PT ;  /* 0x000000c006147812 */ /* 0x000fe200078ec0ff */
[----:B------:R-:W-:Y:S01]  /*12b0*/  IMAD R26, R25, 0x10, R26 ;  /* 0x00000010191a7824 */ /* 0x000fe200078e021a */
[----:B------:R-:W-:Y:S01]  /*12c0*/  LOP3.LUT R23, R22, 0xc0, RZ, 0xc0, !PT ;  /* 0x000000c016177812 */ /* 0x000fe200078ec0ff */
[----:B------:R-:W-:Y:S01]  /*12d0*/  IMAD.IADD R24, R18, 0x1, -R29 ;  /* 0x0000000112187824 */ /* 0x000fe200078e0a1d */
[----:B------:R-:W-:Y:S01]  /*12e0*/  LOP3.LUT R27, R20, 0x8, R27, 0xf8, !PT ;  /* 0x00000008141b7812 */ /* 0x000fe200078ef81b */
[----:B------:R-:W-:Y:S01]  /*12f0*/  FMUL.FTZ R25, R36, UR9 ;  /* 0x0000000924197c20 */ /* 0x000fe20008410000 */
[----:B------:R-:W-:Y:S01]  /*1300*/  SHF.R.U32.HI R20, RZ, 0x3, R20 ;  /* 0x00000003ff147819 */ /* 0x000fe20000011614 */
[----:B------:R-:W-:Y:S01]  /*1310*/  IMAD R19, R19, 0x8, R24 ;  /* 0x0000000813137824 */ /* 0x000fe200078e0218 */
[----:B------:R-:W-:Y:S01]  /*1320*/  SHF.L.U32 R6, R31, 0x3, RZ ;  /* 0x000000031f067819 */ /* 0x000fe200000006ff */
[----:B------:R-:W-:Y:S01]  /*1330*/  FMUL.FTZ R24, R11, UR9 ;  /* 0x000000090b187c20 */ /* 0x000fe20008410000 */
[----:B------:R-:W-:Y:S01]  /*1340*/  LOP3.LUT R27, R27, R20, RZ, 0x3c, !PT ;  /* 0x000000141b1b7212 */ /* 0x000fe200078e3cff */
[----:B------:R-:W-:Y:S01]  /*1350*/  FMUL.FTZ R11, R10, UR9 ;  /* 0x000000090a0b7c20 */ /* 0x000fe20008410000 */
[----:B------:R-:W-:-:S02]  /*1360*/  SHF.R.U32.HI R22, RZ, 0x3, R23 ;  /* 0x00000003ff167819 */ /* 0x000fc40000011617 */
[----:B------:R-:W-:Y:S02]  /*1370*/  LOP3.LUT R23, R23, 0x18, R6, 0xf8, !PT ;  /* 0x0000001817177812 */ /* 0x000fe400078ef806 */
[----:B------:R-:W-:Y:S01]  /*1380*/  LEA R21, R26, R27, 0x1 ;  /* 0x0000001b1a157211 */ /* 0x000fe200078e08ff */
[----:B------:R-:W-:Y:S01]  /*1390*/  FMUL.FTZ R26, R43, UR9 ;  /* 0x000000092b1a7c20 */ /* 0x000fe20008410000 */
[----:B------:R-:W-:Y:S01]  /*13a0*/  LOP3.LUT R20, R23, R22, RZ, 0x3c, !PT ;  /* 0x0000001617147212 */ /* 0x000fe200078e3cff */
[----:B------:R-:W-:Y:S01]  /*13b0*/  FMUL.FTZ R22, R51, UR9 ;  /* 0x0000000933167c20 */ /* 0x000fe20008410000 */
[----:B------:R-:W-:Y:S01]  /*13c0*/  FMUL.FTZ R23, R0, UR9 ;  /* 0x0000000900177c20 */ /* 0x000fe20008410000 */
[----:B------:R-:W-:Y:S02]  /*13d0*/  LEA R21, R21, UR4, 0x1 ;  /* 0x0000000415157c11 */ /* 0x000fe4000f8e08ff */
[----:B------:R-:W-:Y:S01]  /*13e0*/  F2FP.BF16.F32.PACK_AB R26, R26, R11 ;  /* 0x0000000b1a1a723e */ /* 0x000fe200000010ff */
[----:B------:R-:W-:Y:S01]  /*13f0*/  FMUL.FTZ R11, R7, UR9 ;  /* 0x00000009070b7c20 */ /* 0x000fe20008410000 */
[----:B------:R-:W-:Y:S01]  /*1400*/  F2FP.BF16.F32.PACK_AB R0, R22, R15 ;  /* 0x0000000f1600723e */ /* 0x000fe200000010ff */
[----:B------:R-:W-:Y:S01]  /*1410*/  VIADD R8, R21, 0x20 ;  /* 0x0000002015087836 */ /* 0x000fe20000000000 */
[----:B------:R-:W-:Y:S01]  /*1420*/  F2FP.BF16.F32.PACK_AB R10, R23, R42 ;  /* 0x0000002a170a723e */ /* 0x000fe200000010ff */
[----:B------:R-:W-:Y:S01]  /*1430*/  @P0 VIADD R8, R21, 0xffffffe0 ;  /* 0xffffffe015080836 */ /* 0x000fe20000000000 */
[----:B------:R-:W-:Y:S01]  /*1440*/  F2FP.BF16.F32.PACK_AB R25, R25, R44 ;  /* 0x0000002c1919723e */ /* 0x000fe200000010ff */
[----:B------:R0:W-:Y:S01]  /*1450*/  STS [R21], R0 ;  /* 0x0000000015007388 */ /* 0x0001e20000000800 */
[----:B------:R-:W-:-:S02]  /*1460*/  F2FP.BF16.F32.PACK_AB R17, R24, R17 ;  /* 0x000000111811723e */ /* 0x000fc400000010ff */
[----:B------:R-:W-:Y:S01]  /*1470*/  F2FP.BF16.F32.PACK_AB R2, R11, R2 ;  /* 0x000000020b02723e */ /* 0x000fe200000010ff */
[----:B------:R0:W-:Y:S01]  /*1480*/  STS [R21+0x200], R10 ;  /* 0x0002000a15007388 */ /* 0x0001e20000000800 */
[----:B------:R-:W-:-:S03]  /*1490*/  ISETP.GE.AND P0, PT, R18, UR6, PT ;  /* 0x0000000612007c0c */ /* 0x000fc6000bf06270 */
[----:B------:R0:W-:Y:S04]  /*14a0*/  STS [R8], R25 ;  /* 0x0000001908007388 */ /* 0x0001e80000000800 */
        /* <DEDUP_REMOVED lines=9> */
[----:B------:R-:W-:Y:S06]  /*1540*/  BAR.SYNC.DEFER_BLOCKING 0x0 ;  /* 0x0000000000007b1d */ /* 0x000fec0000010000 */
[----:B-1----:R-:W-:Y:S05]  /*1550*/  @P0 EXIT ;  /* 0x000000000000094d */ /* 0x002fea0003800000 */
[----:B------:R-:W-:Y:S01]  /*1560*/  USHF.R.S32.HI UR6, URZ, 0x1f, UR5 ;  /* 0x0000001f3f067899 */ /* 0x000fe20008011405 */
[----:B------:R-:W-:Y:S01]  /*1570*/  SHF.R.S32.HI R7, RZ, 0x1f, R6 ;  /* 0x0000001fff077819 */ /* 0x000fe20000011406 */
[----:B------:R-:W-:Y:S01]  /*1580*/  ULDC UR9, c[0x0][0x2d0] ;  /* 0x0000b40000097ab9 */ /* 0x000fe20000000800 */
[----:B------:R-:W-:Y:S01]  /*1590*/  ULDC.64 UR14, c[0x0][0x448] ;  /* 0x00011200000e7ab9 */ /* 0x000fe20000000a00 */
[----:B------:R-:W-:Y:S01]  /*15a0*/  ISETP.GE.AND P0, PT, R6, UR9, PT ;  /* 0x0000000906007c0c */ /* 0x000fe2000bf06270 */
[----:B------:R-:W-:Y:S02]  /*15b0*/  UIMAD UR6, UR6, UR14, URZ ;  /* 0x0000000e060672a4 */ /* 0x000fe4000f8e023f */
[----:B0-----:R-:W-:Y:S01]  /*15c0*/  MOV R3, UR14 ;  /* 0x0000000e00037c02 */ /* 0x001fe20008000f00 */
[----:B------:R-:W-:Y:S01]  /*15d0*/  IMAD.U32 R19, R19, 0x20, R20 ;  /* 0x0000002013137824 */ /* 0x000fe200078e0014 */
[----:B------:R-:W-:Y:S01]  /*15e0*/  ULDC.64 UR12, c[0x0][0x460] ;  /* 0x00011800000c7ab9 */ /* 0x000fe20000000a00 */
[----:B------:R-:W-:Y:S01]  /*15f0*/  UIMAD UR8, UR5, UR15, UR6 ;  /* 0x0000000f050872a4 */ /* 0x000fe2000f8e0206 */
[----:B------:R-:W-:Y:S01]  /*1600*/  SHF.R.S32.HI R0, RZ, 0x1f, R18 ;  /* 0x0000001fff007819 */ /* 0x000fe20000011412 */
[----:B------:R-:W-:Y:S01]  /*1610*/  IMAD.WIDE.U32 R2, R3, UR5, R6 ;  /* 0x0000000503027c25 */ /* 0x000fe2000f8e0006 */
[----:B------:R-:W-:Y:S01]  /*1620*/  LEA R4, R19, UR4, 0x1 ;  /* 0x0000000413047c11 */ /* 0x000fe2000f8e08ff */
[----:B------:R-:W-:-:S02]  /*1630*/  USHF.R.S32.HI UR6, URZ, 0x1f, UR25 ;  /* 0x0000001f3f067899 */ /* 0x000fc40008011419 */
[----:B------:R-:W-:Y:S01]  /*1640*/  IMAD.U32 R5, RZ, RZ, UR8 ;  /* 0x00000008ff057e24 */ /* 0x000fe2000f8e00ff */
[----:B------:R-:W-:Y:S01]  /*1650*/  IADD3 R2, P1, R2, UR10, RZ ;  /* 0x0000000a02027c10 */ /* 0x000fe2000ff3e0ff */
[----:B------:R-:W0:Y:S01]  /*1660*/  LDS.128 R12, [R4+0x1000] ;  /* 0x00100000040c7984 */ /* 0x000e220000000c00 */
[----:B------:R-:W-:Y:S02]  /*1670*/  UIMAD UR6, UR6, UR12, URZ ;  /* 0x0000000c060672a4 */ /* 0x000fe4000f8e023f */
[----:B------:R-:W-:Y:S01]  /*1680*/  IADD3.X R3, R3, UR7, R5, P1, !PT ;  /* 0x0000000703037c10 */ /* 0x000fe20008ffe405 */
[----:B------:R-:W1:Y:S01]  /*1690*/  @!P0 LDS.128 R8, [R4] ;  /* 0x0000000004088984 */ /* 0x000e620000000c00 */
[----:B------:R-:W-:Y:S01]  /*16a0*/  MOV R5, UR12 ;  /* 0x0000000c00057c02 */ /* 0x000fe20008000f00 */
[----:B------:R-:W-:-:S03]  /*16b0*/  UIMAD UR6, UR25, UR13, UR6 ;  /* 0x0000000d190672a4 */ /* 0x000fc6000f8e0206 */
[----:B------:R-:W-:Y:S01]  /*16c0*/  ULDC.64 UR12, c[0x0][0x3e8] ;  /* 0x0000fa00000c7ab9 */ /* 0x000fe20000000a00 */
[----:B------:R-:W-:-:S04]  /*16d0*/  IMAD.WIDE.U32 R2, R5, UR25, R2 ;  /* 0x0000001905027c25 */ /* 0x000fc8000f8e0002 */
[----:B------:R-:W-:Y:S02]  /*16e0*/  IMAD R5, R0, UR14, RZ ;  /* 0x0000000e00057c24 */ /* 0x000fe4000f8e02ff */
[----:B------:R-:W-:Y:S02]  /*16f0*/  VIADD R3, R3, UR6 ;  /* 0x0000000603037c36 */ /* 0x000fe40008000000 */
[C---:B------:R-:W-:Y:S02]  /*1700*/  IMAD R5, R18.reuse, UR15, R5 ;  /* 0x0000000f12057c24 */ /* 0x040fe4000f8e0205 */
[----:B------:R-:W-:-:S04]  /*1710*/  IMAD.WIDE.U32 R18, R18, UR14, R2 ;  /* 0x0000000e12127c25 */ /* 0x000fc8000f8e0002 */
[C---:B------:R-:W-:Y:S01]  /*1720*/  VIADD R0, R6.reuse, 0x20 ;  /* 0x0000002006007836 */ /* 0x040fe20000000000 */
[----:B------:R-:W-:Y:S01]  /*1730*/  IADD3 R3, R19, R5, RZ ;  /* 0x0000000513037210 */ /* 0x000fe20007ffe0ff */
[----:B------:R-:W-:Y:S01]  /*1740*/  VIADD R6, R6, 0x40 ;  /* 0x0000004006067836 */ /* 0x000fe20000000000 */
[----:B------:R-:W-:Y:S02]  /*1750*/  LEA R2, P2, R18, UR12, 0x1 ;  /* 0x0000000c12027c11 */ /* 0x000fe4000f8408ff */
[----:B------:R-:W-:Y:S02]  /*1760*/  ISETP.GE.AND P1, PT, R0, UR9, PT ;  /* 0x0000000900007c0c */ /* 0x000fe4000bf26270 */
[----:B------:R-:W-:Y:S02]  /*1770*/  LEA.HI.X R3, R18, UR13, R3, 0x1, P2 ;  /* 0x0000000d12037c11 */ /* 0x000fe400090f0c03 */
[----:B------:R-:W-:-:S09]  /*1780*/  ISETP.GE.AND P2, PT, R6, UR9, PT ;  /* 0x0000000906007c0c */ /* 0x000fd2000bf46270 */
[----:B0-----:R0:W-:Y:S04]  /*1790*/  @!P1 STG.E.128 desc[UR22][R2.64+0x40], R12 ;  /* 0x0000400c02009986 */ /* 0x0011e8000c101d16 */
[----:B-1----:R0:W-:Y:S01]  /*17a0*/  @!P0 STG.E.128 desc[UR22][R2.64], R8 ;  /* 0x0000000802008986 */ /* 0x0021e2000c101d16 */
[----:B------:R-:W-:Y:S05]  /*17b0*/  @P2 EXIT ;  /* 0x000000000000294d */ /* 0x000fea0003800000 */
[----:B------:R-:W1:Y:S04]  /*17c0*/  LDS.128 R4, [R4+0x2000] ;  /* 0x0020000004047984 */ /* 0x000e680000000c00 */
[----:B-1----:R-:W-:Y:S01]  /*17d0*/  STG.E.128 desc[UR22][R2.64+0x80], R4 ;  /* 0x0000800402007986 */ /* 0x002fe2000c101d16 */
[----:B------:R-:W-:Y:S05]  /*17e0*/  EXIT ;  /* 0x000000000000794d */ /* 0x000fea0003800000 */
.L_x_129:
        /* <DEDUP_REMOVED lines=9> */
.L_x_672:


//--------------------- .text._ZN5flash44flash_bwd_dq_dk_dv_loop_seqk_parallel_kernelI23Flash_bwd_kernel_traitsILi96ELi64ELi128ELi8ELi2ELi4ELi4ELb1ELb0EN7cutlass10bfloat16_tE19Flash_kernel_traitsILi96ELi64ELi128ELi8ES3_EELb1ELb1ELb0ELb0ELb0ELb0ELb0EEEvNS_16Flash_bwd_paramsE --------------------------
	.section	.text._ZN5flash44flash_bwd_dq_dk_dv_loop_seqk_parallel_kernelI23Flash_bwd_kernel_traitsILi96ELi64ELi128ELi8ELi2ELi4ELi4ELb1ELb0EN7cutlass10bfloat16_tE19Flash_kernel_traitsILi96ELi64ELi128ELi8ES3_EELb1ELb1ELb0ELb0ELb0ELb0ELb0EEEvNS_16Flash_bwd_paramsE,"ax",@progbits
	.align	128
        .global         _ZN5flash44flash_bwd_dq_dk_dv_loop_seqk_parallel_kernelI23Flash_bwd_kernel_traitsILi96ELi64ELi128ELi8ELi2ELi4ELi4ELb1ELb0EN7cutlass10bfloat16_tE19Flash_kernel_traitsILi96ELi64ELi128ELi8ES3_EELb1ELb1ELb0ELb0ELb0ELb0ELb0EEEvNS_16Flash_bwd_paramsE
        .type           _ZN5flash44flash_bwd_dq_dk_dv_loop_seqk_parallel_kernelI23Flash_bwd_kernel_traitsILi96ELi64ELi128ELi8ELi2ELi4ELi4ELb1ELb0EN7cutlass10bfloat16_tE19Flash_kernel_traitsILi96ELi64ELi128ELi8ES3_EELb1ELb1ELb0ELb0ELb0ELb0ELb0EEEvNS_16Flash_bwd_paramsE,@function
        .size           _ZN5flash44flash_bwd_dq_dk_dv_loop_seqk_parallel_kernelI23Flash_bwd_kernel_traitsILi96ELi64ELi128ELi8ELi2ELi4ELi4ELb1ELb0EN7cutlass10bfloat16_tE19Flash_kernel_traitsILi96ELi64ELi128ELi8ES3_EELb1ELb1ELb0ELb0ELb0ELb0ELb0EEEvNS_16Flash_bwd_paramsE,(.L_x_673 - _ZN5flash44flash_bwd_dq_dk_dv_loop_seqk_parallel_kernelI23Flash_bwd_kernel_traitsILi96ELi64ELi128ELi8ELi2ELi4ELi4ELb1ELb0EN7cutlass10bfloat16_tE19Flash_kernel_traitsILi96ELi64ELi128ELi8ES3_EELb1ELb1ELb0ELb0ELb0ELb0ELb0EEEvNS_16Flash_bwd_paramsE)
        .other          _ZN5flash44flash_bwd_dq_dk_dv_loop_seqk_parallel_kernelI23Flash_bwd_kernel_traitsILi96ELi64ELi128ELi8ELi2ELi4ELi4ELb1ELb0EN7cutlass10bfloat16_tE19Flash_kernel_traitsILi96ELi64ELi128ELi8ES3_EELb1ELb1ELb0ELb0ELb0ELb0ELb0EEEvNS_16Flash_bwd_paramsE,@"STO_CUDA_ENTRY STV_DEFAULT"
_ZN5flash44flash_bwd_dq_dk_dv_loop_seqk_parallel_kernelI23Flash_bwd_kernel_traitsILi96ELi64ELi128ELi8ELi2ELi4ELi4ELb1ELb0EN7cutlass10bfloat16_tE19Flash_kernel_traitsILi96ELi64ELi128ELi8ES3_EELb1ELb1ELb0ELb0ELb0ELb0ELb0EEEvNS_16Flash_bwd_paramsE:
.text._ZN5flash44flash_bwd_dq_dk_dv_loop_seqk_parallel_kernelI23Flash_bwd_kernel_traitsILi96ELi64ELi128ELi8ELi2ELi4ELi4ELb1ELb0EN7cutlass10bfloat16_tE19Flash_kernel_traitsILi96ELi64ELi128ELi8ES3_EELb1ELb1ELb0ELb0ELb0ELb0ELb0EEEvNS_16Flash_bwd_paramsE:
        /* <DEDUP_REMOVED lines=16> */
[----:B------:R-:W-:Y:S01]  /*0100*/  IMAD.MOV.U32 R228, RZ, RZ, 0x20 ;  /* 0x00000020ffe47424 */ /* 0x000fe200078e00ff */
[----:B------:R-:W-:Y:S01]  /*0110*/  UMOV UR61, 0xffffd000 ;  /* 0xffffd000003d7882 */ /* 0x000fe20000000000 */
[----:B------:R-:W-:-:S04]  /*0120*/  IMAD.MOV.U32 R237, RZ, RZ, -0x10 ;  /* 0xfffffff0ffed7424 */ /* 0x000fc800078e00ff */
[----:B------:R-:W3:Y:S08]  /*0130*/  S2UR UR58, SR_CTAID.Z ;  /* 0x00000000003a79c3 */ /* 0x000ef00000002700 */
[----:B------:R-:W4:Y:S01]  /*0140*/  S2UR UR47, SR_CTAID.Y ;  /* 0x00000000002f79c3 */ /* 0x000f220000002600 */
[----:B--2---:R-:W-:-:S04]  /*0150*/  ULEA UR4, UR4, UR5, 0x18 ;  /* 0x0000000504047291 */ /* 0x004fc8000f8ec03f */
[----:B------:R-:W-:Y:S01]  /*0160*/  UIADD3 UR5, UR4, 0xf000, URZ ;  /* 0x0000f00004057890 */ /* 0x000fe2000fffe03f */
        /* <DEDUP_REMOVED lines=10> */
[----:B------:R-:W-:Y:S01]  /*0210*/  IMAD.IADD R10, R4, 0x1, -R6 ;  /* 0x00000001040a7824 */ /* 0x000fe200078e0a06 */
        /* <DEDUP_REMOVED lines=10> */
[----:B------:R-:W-:Y:S02]  /*02c0*/  LEA.HI R6, R5, R9, RZ, 0x1 ;  /* 0x0000000905067211 */ /* 0x000fe400078f08ff */
[-C--:B------:R-:W-:Y:S02]  /*02d0*/  LEA.HI R4, R2, R0.reuse, RZ, 0x1 ;  /* 0x0000000002047211 */ /* 0x080fe400078f08ff */
[----:B------:R-:W-:Y:S02]  /*02e0*/  LEA.HI R2, R3, R0, RZ, 0x2 ;  /* 0x0000000003027211 */ /* 0x000fe400078f10ff */
[----:B------:R-:W-:Y:S02]  /*02f0*/  LOP3.LUT R3, R6, 0x7fffffe, RZ, 0xc0, !PT ;  /* 0x07fffffe06037812 */ /* 0x000fe400078ec0ff */
[----:B------:R-:W-:-:S02]  /*0300*/  SHF.R.S32.HI R11, RZ, 0x3, R17 ;  /* 0x00000003ff0b7819 */ /* 0x000fc40000011411 */
[----:B------:R-:W-:Y:S01]  /*0310*/  LOP3.LUT R2, R2, 0xfffffffc, RZ, 0xc0, !PT ;  /* 0xfffffffc02027812 */ /* 0x000fe200078ec0ff */
[----:B------:R-:W-:Y:S01]  /*0320*/  IMAD.IADD R3, R9, 0x1, -R3 ;  /* 0x0000000109037824 */ /* 0x000fe200078e0a03 */
[----:B------:R-:W-:Y:S01]  /*0330*/  LOP3.LUT R6, R4, 0xfffffffe, RZ, 0xc0, !PT ;  /* 0xfffffffe04067812 */ /* 0x000fe200078ec0ff */
[----:B------:R-:W-:Y:S01]  /*0340*/  IMAD.SHL.U32 R4, R11, 0x40, RZ ;  /* 0x000000400b047824 */ /* 0x000fe200078e00ff */
[----:B------:R-:W-:Y:S01]  /*0350*/  SHF.R.S32.HI R22, RZ, 0x6, R13 ;  /* 0x00000006ff167819 */ /* 0x000fe2000001140d */
[C---:B------:R-:W-:Y:S01]  /*0360*/  IMAD.IADD R15, R0.reuse, 0x1, -R2 ;  /* 0x00000001000f7824 */ /* 0x040fe200078e0a02 */
[----:B------:R-:W-:Y:S01]  /*0370*/  SHF.R.S32.HI R2, RZ, 0x1f, R5 ;  /* 0x0000001fff027819 */ /* 0x000fe20000011405 */
[C---:B------:R-:W-:Y:S01]  /*0380*/  IMAD.IADD R21, R0.reuse, 0x1, -R6 ;  /* 0x0000000100157824 */ /* 0x040fe200078e0a06 */
[----:B------:R-:W-:Y:S01]  /*0390*/  SHF.R.S32.HI R5, RZ, 0x4, R8 ;  /* 0x00000004ff057819 */ /* 0x000fe20000011408 */
[----:B------:R-:W-:Y:S01]  /*03a0*/  IMAD R11, R0, 0x8, R3 ;  /* 0x00000008000b7824 */ /* 0x000fe200078e0203 */
[----:B------:R-:W-:-:S02]  /*03b0*/  LOP3.LUT R0, R4, 0xc0, RZ, 0xc0, !PT ;  /* 0x000000c004007812 */ /* 0x000fc400078ec0ff */
[----:B------:R-:W-:Y:S01]  /*03c0*/  LEA.HI R3, R8, R5, RZ, 0x1 ;  /* 0x0000000508037211 */ /* 0x000fe200078f08ff */
[----:B------:R-:W-:Y:S01]  /*03d0*/  STL [R1+0x30], R21 ;  /* 0x0000301501007387 */ /* 0x000fe20000100800 */
[----:B------:R-:W-:Y:S02]  /*03e0*/  SHF.R.U32.HI R6, RZ, 0x3, R0 ;  /* 0x00000003ff067819 */ /* 0x000fe40000011600 */
[----:B------:R-:W-:Y:S02]  /*03f0*/  LOP3.LUT R4, R0, 0x18, R250, 0xf8, !PT ;  /* 0x0000001800047812 */ /* 0x000fe400078ef8fa */
[----:B------:R-:W-:Y:S02]  /*0400*/  LEA.HI R2, R2, R9, RZ, 0x3 ;  /* 0x0000000902027211 */ /* 0x000fe400078f18ff */
[----:B------:R-:W-:Y:S02]  /*0410*/  LOP3.LUT R0, R3, 0xfffffffe, RZ, 0xc0, !PT ;  /* 0xfffffffe03007812 */ /* 0x000fe400078ec0ff */
[----:B------:R-:W-:-:S02]  /*0420*/  LOP3.LUT R3, R4, R6, RZ, 0x3c, !PT ;  /* 0x0000000604037212 */ /* 0x000fc400078e3cff */
[----:B------:R-:W-:Y:S01]  /*0430*/  LOP3.LUT R2, R2, 0xfffffff8, RZ, 0xc0, !PT ;  /* 0xfffffff802027812 */ /* 0x000fe200078ec0ff */
[----:B------:R-:W-:Y:S01]  /*0440*/  IMAD.IADD R12, R5, 0x1, -R0 ;  /* 0x00000001050c7824 */ /* 0x000fe200078e0a00 */
[----:B------:R-:W-:Y:S01]  /*0450*/  LEA.HI R0, R7, R7, RZ, 0x1 ;  /* 0x0000000707007211 */ /* 0x000fe200078f08ff */
[----:B------:R-:W-:Y:S01]  /*0460*/  IMAD.U32 R3, R11, 0x20, R3 ;  /* 0x000000200b037824 */ /* 0x000fe200078e0003 */
[----:B------:R-:W-:Y:S01]  /*0470*/  LEA.HI R6, R14, R14, RZ, 0x1 ;  /* 0x0000000e0e067211 */ /* 0x000fe200078f08ff */
[----:B------:R-:W-:Y:S01]  /*0480*/  IMAD.IADD R2, R9, 0x1, -R2 ;  /* 0x0000000109027824 */ /* 0x000fe200078e0a02 */
[----:B------:R-:W-:Y:S02]  /*0490*/  SHF.R.S32.HI R9, RZ, 0x1f, R7 ;  /* 0x0000001fff097819 */ /* 0x000fe40000011407 */
[----:B------:R1:W-:Y:S01]  /*04a0*/  STL [R1+0x1c], R3 ;  /* 0x00001c0301007387 */ /* 0x0003e20000100800 */
[--C-:B------:R-:W-:Y:S02]  /*04b0*/  SHF.R.S32.HI R5, RZ, 0x1, R0.reuse ;  /* 0x00000001ff057819 */ /* 0x100fe40000011400 */
[----:B------:R-:W-:Y:S01]  /*04c0*/  SHF.R.S32.HI R4, RZ, 0x1f, R0 ;  /* 0x0000001fff047819 */ /* 0x000fe20000011400 */
[----:B------:R-:W-:Y:S01]  /*04d0*/  STL [R1+0x2c], R22 ;  /* 0x00002c1601007387 */ /* 0x000fe20000100800 */
[----:B------:R-:W-:-:S02]  /*04e0*/  SHF.R.S32.HI R8, RZ, 0x1f, R10 ;  /* 0x0000001fff087819 */ /* 0x000fc4000001140a */
[----:B------:R-:W-:Y:S02]  /*04f0*/  LEA.HI R9, R9, R7, RZ, 0x3 ;  /* 0x0000000709097211 */ /* 0x000fe400078f18ff */
[----:B------:R-:W-:Y:S02]  /*0500*/  LEA.HI R4, R4, R5, RZ, 0x2 ;  /* 0x0000000504047211 */ /* 0x000fe400078f10ff */
[----:B------:R-:W-:Y:S02]  /*0510*/  LEA.HI R248, R8, R10, RZ, 0x2 ;  /* 0x0000000a08f87211 */ /* 0x000fe400078f10ff */
[----:B------:R-:W-:Y:S02]  /*0520*/  LOP3.LUT R4, R4, 0xfffffffc, RZ, 0xc0, !PT ;  /* 0xfffffffc04047812 */ /* 0x000fe400078ec0ff */
[----:B------:R-:W-:Y:S02]  /*0530*/  LOP3.LUT R0, R0, 0x7fffffe, RZ, 0xc0, !PT ;  /* 0x07fffffe00007812 */ /* 0x000fe400078ec0ff */
[C---:B------:R-:W-:Y:S01]  /*0540*/  LOP3.LUT R8, R2.reuse, 0x1, RZ, 0xc0, !PT ;  /* 0x0000000102087812 */ /* 0x040fe200078ec0ff */
[----:B------:R-:W-:Y:S01]  /*0550*/  IMAD.IADD R18, R5, 0x1, -R4 ;  /* 0x0000000105127824 */ /* 0x000fe200078e0a04 */
[----:B------:R-:W-:Y:S01]  /*0560*/  LOP3.LUT P2, RZ, R2, 0x2, RZ, 0xc0, !PT ;  /* 0x0000000202ff7812 */ /* 0x000fe2000784c0ff */
[----:B------:R-:W-:Y:S01]  /*0570*/  IMAD.SHL.U32 R4, R14, 0x40, RZ ;  /* 0x000000400e047824 */ /* 0x000fe200078e00ff */
[----:B------:R-:W-:Y:S01]  /*0580*/  ISETP.NE.U32.AND P3, PT, R8, 0x1, PT ;  /* 0x000000010800780c */ /* 0x000fe20003f65070 */
[----:B------:R-:W-:Y:S01]  /*0590*/  IMAD.IADD R20, R7, 0x1, -R0 ;  /* 0x0000000107147824 */ /* 0x000fe200078e0a00 */
[----:B------:R-:W-:Y:S01]  /*05a0*/  SHF.R.S32.HI R13, RZ, 0x7, R16 ;  /* 0x00000007ff0d7819 */ /* 0x000fe20000011410 */
[----:B------:R-:W-:Y:S01]  /*05b0*/  IMAD.SHL.U32 R8, R19, 0x2, RZ ;  /* 0x0000000213087824 */ /* 0x000fe200078e00ff */
[----:B-1----:R-:W-:Y:S01]  /*05c0*/  LOP3.LUT R3, R6, 0x7fffffe, RZ, 0xc0, !PT ;  /* 0x07fffffe06037812 */ /* 0x002fe200078ec0ff */
[C---:B------:R-:W-:Y:S01]  /*05d0*/  IMAD R0, R22.reuse, 0x4, R12 ;  /* 0x0000000416007824 */ /* 0x040fe200078e020c */
[----:B------:R-:W-:Y:S01]  /*05e0*/  SEL R237, R237, 0x10, !P3 ;  /* 0x00000010eded7807 */ /* 0x000fe20005800000 */
[----:B------:R-:W-:Y:S01]  /*05f0*/  IMAD.SHL.U32 R16, R22, 0x20, RZ ;  /* 0x0000002016107824 */ /* 0x000fe200078e00ff */
[----:B------:R-:W-:Y:S01]  /*0600*/  SHF.R.S32.HI R248, RZ, 0x2, R248 ;  /* 0x00000002fff87819 */ /* 0x000fe200000114f8 */
[----:B------:R-:W-:Y:S01]  /*0610*/  IMAD.IADD R10, R14, 0x1, -R3 ;  /* 0x000000010e0a7824 */ /* 0x000fe200078e0a03 */
[----:B------:R-:W-:-:S02]  /*0620*/  LOP3.LUT R3, R9, 0xfffffff8, RZ, 0xc0, !PT ;  /* 0xfffffff809037812 */ /* 0x000fc400078ec0ff */
[----:B------:R-:W-:Y:S01]  /*0630*/  LEA.HI R14, R2, R2, RZ, 0x1 ;  /* 0x00000002020e7211 */ /* 0x000fe200078f08ff */
[----:B------:R-:W-:Y:S01]  /*0640*/  IMAD R0, R0, 0x8, R10 ;  /* 0x0000000800007824 */ /* 0x000fe200078e020a */
[----:B------:R-:W-:Y:S01]  /*0650*/  LOP3.LUT P0, RZ, R18, 0x2, RZ, 0xc0, !PT ;  /* 0x0000000212ff7812 */ /* 0x000fe2000780c0ff */
[----:B------:R-:W-:Y:S01]  /*0660*/  IMAD.IADD R11, R7, 0x1, -R3 ;  /* 0x00000001070b7824 */ /* 0x000fe200078e0a03 */
[----:B------:R-:W-:Y:S01]  /*0670*/  SHF.R.S32.HI R3, RZ, 0x1, R6 ;  /* 0x00000001ff037819 */ /* 0x000fe20000011406 */
[----:B------:R-:W-:Y:S01]  /*0680*/  IMAD.SHL.U32 R6, R15, 0x10, RZ ;  /* 0x000000100f067824 */ /* 0x000fe200078e00ff */
[----:B------:R-:W-:Y:S01]  /*0690*/  LOP3.LUT R7, R4, 0x1c0, RZ, 0xc0, !PT ;  /* 0x000001c004077812 */ /* 0x000fe200078ec0ff */
[----:B------:R-:W-:Y:S01]  /*06a0*/  IMAD R248, R21, 0x10, R248 ;  /* 0x0000001015f87824 */ /* 0x000fe200078e02f8 */
[C---:B------:R-:W-:Y:S01]  /*06b0*/  LOP3.LUT P4, RZ, R3.reuse, 0x2, RZ, 0xc0, !PT ;  /* 0x0000000203ff7812 */ /* 0x040fe2000788c0ff */
[----:B------:R-:W-:Y:S01]  /*06c0*/  IMAD.SHL.U32 R5, R3, 0x40, RZ ;  /* 0x0000004003057824 */ /* 0x000fe200078e00ff */
[----:B------:R-:W-:-:S02]  /*06d0*/  LOP3.LUT R3, R14, 0x3fffffe, RZ, 0xc0, !PT ;  /* 0x03fffffe0e037812 */ /* 0x000fc400078ec0ff */
[----:B------:R-:W-:Y:S02]  /*06e0*/  SHF.R.S32.HI R4, RZ, 0x3, R9 ;  /* 0x00000003ff047819 */ /* 0x000fe40000011409 */
[----:B------:R-:W-:Y:S01]  /*06f0*/  LOP3.LUT P5, RZ, R11, 0x2, RZ, 0xc0, !PT ;  /* 0x000000020bff7812 */ /* 0x000fe200078ac0ff */
[C---:B------:R-:W-:Y:S01]  /*0700*/  IMAD.IADD R19, R2.reuse, 0x1, -R3 ;  /* 0x0000000102137824 */ /* 0x040fe200078e0a03 */
[----:B------:R-:W-:Y:S01]  /*0710*/  LOP3.LUT R3, R5, 0xc0, RZ, 0xc0, !PT ;  /* 0x000000c005037812 */ /* 0x000fe200078ec0ff */
[----:B------:R-:W-:Y:S01]  /*0720*/  IMAD.SHL.U32 R2, R2, 0x40, RZ ;  /* 0x0000004002027824 */ /* 0x000fe200078e00ff */
[----:B------:R-:W-:Y:S01]  /*0730*/  LOP3.LUT R5, R7, 0x30, R6, 0xf8, !PT ;  /* 0x0000003007057812 */ /* 0x000fe200078ef806 */
[----:B------:R-:W-:Y:S01]  /*0740*/  IMAD R20, R4, 0x8, R20 ;  /* 0x0000000804147824 */ /* 0x000fe200078e0214 */
[--C-:B------:R-:W-:Y:S01]  /*0750*/  LOP3.LUT R9, R3, 0x8, R17.reuse, 0xf8, !PT ;  /* 0x0000000803097812 */ /* 0x100fe200078ef811 */
[C---:B------:R-:W-:Y:S01]  /*0760*/  IMAD R224, R15.reuse, 0x2, R4 ;  /* 0x000000020fe07824 */ /* 0x040fe200078e0204 */
[----:B------:R-:W-:Y:S01]  /*0770*/  LOP3.LUT R2, R2, 0x1c0, RZ, 0xc0, !PT ;  /* 0x000001c002027812 */ /* 0x000fe200078ec0ff */
[----:B------:R-:W-:Y:S01]  /*0780*/  IMAD R15, R15, 0x200, R8 ;  /* 0x000002000f0f7824 */ /* 0x000fe200078e0208 */
[----:B------:R-:W-:-:S02]  /*0790*/  LOP3.LUT R10, R5, 0x8, R17, 0xf8, !PT ;  /* 0x00000008050a7812 */ /* 0x000fc400078ef811 */
[----:B------:R-:W-:Y:S01]  /*07a0*/  SHF.R.U32.HI R5, RZ, 0x3, R3 ;  /* 0x00000003ff057819 */ /* 0x000fe20000011603 */
[----:B------:R-:W-:Y:S01]  /*07b0*/  IMAD R3, R13, 0x1000, R8 ;  /* 0x000010000d037824 */ /* 0x000fe200078e0208 */
[----:B------:R-:W-:Y:S01]  /*07c0*/  LOP3.LUT R6, R2, 0x20, R16, 0xf8, !PT ;  /* 0x0000002002067812 */ /* 0x000fe200078ef810 */
[----:B------:R-:W-:Y:S01]  /*07d0*/  IMAD R15, R19, 0x20, R15 ;  /* 0x00000020130f7824 */ /* 0x000fe200078e020f */
[----:B------:R-:W-:Y:S01]  /*07e0*/  SHF.R.U32.HI R4, RZ, 0x3, R2 ;  /* 0x00000003ff047819 */ /* 0x000fe20000011602 */
[----:B------:R-:W-:Y:S01]  /*07f0*/  IMAD R3, R21, 0x400, R3 ;  /* 0x0000040015037824 */ /* 0x000fe200078e0203 */
[----:B------:R-:W-:Y:S01]  /*0800*/  LOP3.LUT R2, R9, R5, RZ, 0x3c, !PT ;  /* 0x0000000509027212 */ /* 0x000fe200078e3cff */
[----:B------:R-:W-:Y:S01]  /*0810*/  IMAD.SHL.U32 R9, R12, 0x10, RZ ;  /* 0x000000100c097824 */ /* 0x000fe200078e00ff */
[----:B------:R-:W-:Y:S02]  /*0820*/  SHF.R.U32.HI R7, RZ, 0x3, R7 ;  /* 0x00000003ff077819 */ /* 0x000fe40000011607 */
[----:B------:R-:W-:Y:S01]  /*0830*/  LOP3.LUT R4, R6, R4, RZ, 0x3c, !PT ;  /* 0x0000000406047212 */ /* 0x000fe200078e3cff */
[----:B------:R-:W-:Y:S01]  /*0840*/  IMAD.U32 R230, R0, 0x20, R2 ;  /* 0x0000002000e67824 */ /* 0x000fe200078e0002 */
[----:B------:R-:W-:Y:S01]  /*0850*/  LOP3.LUT R7, R10, R7, RZ, 0x3c, !PT ;  /* 0x000000070a077212 */ /* 0x000fe200078e3cff */
[----:B------:R-:W-:Y:S01]  /*0860*/  IMAD.SHL.U32 R0, R13, 0x8, RZ ;  /* 0x000000080d007824 */ /* 0x000fe200078e00ff */
[C---:B------:R-:W-:Y:S01]  /*0870*/  LOP3.LUT P6, RZ, R11.reuse, 0x4, RZ, 0xc0, !PT ;  /* 0x000000040bff7812 */ /* 0x040fe200078cc0ff */
[----:B------:R-:W-:Y:S01]  /*0880*/  IMAD.IADD R238, R4, 0x1, R3 ;  /* 0x0000000104ee7824 */ /* 0x000fe200078e0203 */
[----:B------:R-:W-:Y:S01]  /*0890*/  LEA R223, R230, UR5, 0x1 ;  /* 0x00000005e6df7c11 */ /* 0x000fe2000f8e08ff */
[----:B------:R-:W-:Y:S01]  /*08a0*/  IMAD.SHL.U32 R2, R11, 0x40, RZ ;  /* 0x000000400b027824 */ /* 0x000fe200078e00ff */
[----:B------:R-:W-:Y:S01]  /*08b0*/  LOP3.LUT R5, R0, 0x8, RZ, 0xc0, !PT ;  /* 0x0000000800057812 */ /* 0x000fe200078ec0ff */
[----:B------:R-:W-:Y:S01]  /*08c0*/  IMAD.SHL.U32 R3, R18, 0x40, RZ ;  /* 0x0000004012037824 */ /* 0x000fe200078e00ff */
[----:B------:R-:W-:Y:S01]  /*08d0*/  SHF.R.S32.HI R0, RZ, 0x1, R14 ;  /* 0x00000001ff007819 */ /* 0x000fe2000001140e */
[----:B------:R-:W-:Y:S01]  /*08e0*/  IMAD.SHL.U32 R6, R12, 0x8, RZ ;  /* 0x000000080c067824 */ /* 0x000fe200078e00ff */
[----:B------:R-:W-:Y:S01]  /*08f0*/  LOP3.LUT R2, R2, 0x1c0, RZ, 0xc0, !PT ;  /* 0x000001c002027812 */ /* 0x000fe200078ec0ff */
[----:B------:R-:W-:Y:S01]  /*0900*/  IMAD R4, R12, 0x200, R7 ;  /* 0x000002000c047824 */ /* 0x000fe200078e0207 */
[C---:B------:R-:W-:Y:S01]  /*0910*/  LOP3.LUT P1, RZ, R0.reuse, 0x2, RZ, 0xc0, !PT ;  /* 0x0000000200ff7812 */ /* 0x040fe2000782c0ff */
[----:B------:R-:W-:Y:S01]  /*0920*/  IMAD.SHL.U32 R0, R0, 0x40, RZ ;  /* 0x0000004000007824 */ /* 0x000fe200078e00ff */
[----:B------:R-:W-:-:S02]  /*0930*/  LOP3.LUT R3, R3, 0xc0, RZ, 0xc0, !PT ;  /* 0x000000c003037812 */ /* 0x000fc400078ec0ff */
[----:B------:R-:W-:Y:S02]  /*0940*/  LOP3.LUT R6, R6, 0x8, RZ, 0xc0, !PT ;  /* 0x0000000806067812 */ /* 0x000fe400078ec0ff */
[----:B------:R-:W-:Y:S02]  /*0950*/  LOP3.LUT R0, R0, 0xc0, RZ, 0xc0, !PT ;  /* 0x000000c000007812 */ /* 0x000fe400078ec0ff */
[----:B------:R-:W-:Y:S02]  /*0960*/  SHF.R.U32.HI R8, RZ, 0x3, R2 ;  /* 0x00000003ff087819 */ /* 0x000fe40000011602 */
[----:B------:R-:W-:Y:S02]  /*0970*/  SHF.R.U32.HI R7, RZ, 0x3, R0 ;  /* 0x00000003ff077819 */ /* 0x000fe40000011600 */
[----:B------:R-:W-:Y:S02]  /*0980*/  LOP3.LUT R9, R5, 0x10, R9, 0xf8, !PT ;  /* 0x0000001005097812 */ /* 0x000fe400078ef809 */
[----:B------:R-:W-:-:S02]  /*0990*/  LOP3.LUT R7, R7, R0, R5, 0x1e, !PT ;  /* 0x0000000007077212 */ /* 0x000fc400078e1e05 */
[----:B------:R-:W-:Y:S02]  /*09a0*/  SHF.R.U32.HI R0, RZ, 0x3, R3 ;  /* 0x00000003ff007819 */ /* 0x000fe40000011603 */
[--C-:B------:R-:W-:Y:S01]  /*09b0*/  LOP3.LUT R8, R8, R2, R6.reuse, 0x1e, !PT ;  /* 0x0000000208087212 */ /* 0x100fe200078e1e06 */
[----:B------:R-:W-:Y:S01]  /*09c0*/  IMAD.SHL.U32 R2, R20, 0x20, RZ ;  /* 0x0000002014027824 */ /* 0x000fe200078e00ff */
[C---:B------:R-:W-:Y:S01]  /*09d0*/  LOP3.LUT R6, R0.reuse, R3, R6, 0x1e, !PT ;  /* 0x0000000300067212 */ /* 0x040fe200078e1e06 */
[----:B------:R-:W-:Y:S01]  /*09e0*/  IMAD.IADD R7, R7, 0x1, R15 ;  /* 0x0000000107077824 */ /* 0x000fe200078e020f */
[----:B------:R-:W-:Y:S01]  /*09f0*/  LOP3.LUT R3, R0, R9, R3, 0x1e, !PT ;  /* 0x0000000900037212 */ /* 0x000fe200078e1e03 */
[----:B------:R-:W-:Y:S01]  /*0a00*/  IMAD R231, R21, 0x200, R2 ;  /* 0x0000020015e77824 */ /* 0x000fe200078e0202 */
[----:B------:R-:W-:Y:S01]  /*0a10*/  SEL R0, R228, 0xffffffe0, !P4 ;  /* 0xffffffe0e4007807 */ /* 0x000fe20006000000 */
[----:B------:R-:W-:Y:S01]  /*0a20*/  IMAD.U32 R224, R224, 0x200, R8 ;  /* 0x00000200e0e07824 */ /* 0x000fe200078e0008 */
[----:B------:R-:W-:Y:S01]  /*0a30*/  LEA R238, R238, UR4, 0x1 ;  /* 0x00000004eeee7c11 */ /* 0x000fe2000f8e08ff */
[----:B------:R-:W-:Y:S01]  /*0a40*/  IMAD.IADD R229, R2, 0x1, R3 ;  /* 0x0000000102e57824 */ /* 0x000fe200078e0203 */
[----:B------:R-:W-:Y:S01]  /*0a50*/  SEL R225, R228, 0xffffffe0, !P5 ;  /* 0xffffffe0e4e17807 */ /* 0x000fe20006800000 */
[----:B------:R-:W-:Y:S01]  /*0a60*/  IMAD.IADD R223, R223, 0x1, R0 ;  /* 0x00000001dfdf7824 */ /* 0x000fe200078e0200 */
[----:B------:R-:W-:Y:S01]  /*0a70*/  LEA R224, R224, UR5, 0x1 ;  /* 0x00000005e0e07c11 */ /* 0x000fe2000f8e08ff */
[----:B------:R-:W-:Y:S01]  /*0a80*/  IMAD.U32 R0, RZ, RZ, UR6 ;  /* 0x00000006ff007e24 */ /* 0x000fe2000f8e00ff */
[----:B------:R-:W-:Y:S01]  /*0a90*/  USHF.R.S32.HI UR6, URZ, 0x1f, UR47 ;  /* 0x0000001f3f067899 */ /* 0x000fe2000801142f */
[----:B------:R-:W-:Y:S01]  /*0aa0*/  IMAD.U32 R2, RZ, RZ, UR7 ;  /* 0x00000007ff027e24 */ /* 0x000fe2000f8e00ff */
[----:B------:R-:W-:Y:S01]  /*0ab0*/  USHF.R.S32.HI UR7, URZ, 0x1f, UR58 ;  /* 0x0000001f3f077899 */ /* 0x000fe2000801143a */
[----:B------:R-:W-:Y:S01]  /*0ac0*/  VIADD R3, R250, 0x20 ;  /* 0x00000020fa037836 */ /* 0x000fe20000000000 */
[----:B------:R-:W-:Y:S01]  /*0ad0*/  SEL R228, R228, 0xffffffe0, !P0 ;  /* 0xffffffe0e4e47807 */ /* 0x000fe20004000000 */
[----:B------:R-:W-:-:S02]  /*0ae0*/  IMAD.MOV.U32 R0, RZ, RZ, 0x40 ;  /* 0x00000040ff007424 */ /* 0x000fc400078e00ff */
[----:B------:R-:W-:Y:S01]  /*0af0*/  IMAD.U32 R2, RZ, RZ, UR6 ;  /* 0x00000006ff027e24 */ /* 0x000fe2000f8e00ff */
[----:B------:R-:W-:Y:S01]  /*0b00*/  UIADD3 UR6, UR4, 0x9000, URZ ;  /* 0x0000900004067890 */ /* 0x000fe2000fffe03f */
[----:B------:R-:W-:Y:S01]  /*0b10*/  IMAD.U32 R5, RZ, RZ, UR7 ;  /* 0x00000007ff057e24 */ /* 0x000fe2000f8e00ff */
[----:B------:R1:W-:Y:S01]  /*0b20*/  STL [R1+0x8], R3 ;  /* 0x0000080301007387 */ /* 0x0003e20000100800 */
[----:B------:R-:W-:Y:S01]  /*0b30*/  VIADD R2, R250, 0x40 ;  /* 0x00000040fa027836 */ /* 0x000fe20000000000 */
[----:B------:R-:W-:Y:S01]  /*0b40*/  SEL R0, R0, 0xffffffc0, !P6 ;  /* 0xffffffc000007807 */ /* 0x000fe20007000000 */
[C---:B------:R-:W-:Y:S01]  /*0b50*/  VIADD R239, R238.reuse, 0x20 ;  /* 0x00000020eeef7836 */ /* 0x040fe20000000000 */
[----:B------:R-:W-:Y:S01]  /*0b60*/  LEA R5, R7, UR6, 0x1 ;  /* 0x0000000607057c11 */ /* 0x000fe2000f8e08ff */
[----:B------:R-:W-:Y:S01]  /*0b70*/  @P2 VIADD R239, R238, 0xffffffe0 ;  /* 0xffffffe0eeef2836 */ /* 0x000fe20000000000 */
[----:B------:R2:W-:Y:S01]  /*0b80*/  STL [R1+0xc], R2 ;  /* 0x00000c0201007387 */ /* 0x0005e20000100800 */
[----:B------:R-:W-:Y:S01]  /*0b90*/  IMAD.IADD R225, R224, 0x1, R225 ;  /* 0x00000001e0e17824 */ /* 0x000fe200078e02e1 */
[----:B------:R-:W-:Y:S01]  /*0ba0*/  ULDC.64 UR6, c[0x0][0x208] ;  /* 0x0000820000067ab9 */ /* 0x000fe20000000a00 */
[----:B------:R-:W-:Y:S01]  /*0bb0*/  IMAD.IADD R240, R238, 0x1, R237 ;  /* 0x00000001eef07824 */ /* 0x000fe200078e02ed */
[----:B------:R3:W-:Y:S01]  /*0bc0*/  STL [R1+0x20], R5 ;  /* 0x0000200501007387 */ /* 0x0007e20000100800 */
[----:B------:R-:W-:-:S02]  /*0bd0*/  IMAD.IADD R231, R231, 0x1, R6 ;  /* 0x00000001e7e77824 */ /* 0x000fc400078e0206 */
[----:B------:R-:W-:Y:S02]  /*0be0*/  IMAD.IADD R237, R237, 0x1, R239 ;  /* 0x00000001eded7824 */ /* 0x000fe400078e02ef */
[--C-:B------:R-:W-:Y:S02]  /*0bf0*/  IMAD.IADD R227, R224, 0x1, R0.reuse ;  /* 0x00000001e0e37824 */ /* 0x100fe400078e0200 */
[----:B------:R-:W-:Y:S01]  /*0c00*/  IMAD.IADD R226, R225, 0x1, R0 ;  /* 0x00000001e1e27824 */ /* 0x000fe200078e0200 */
[----:B-1----:R-:W-:Y:S01]  /*0c10*/  LEA R3, R4, UR4, 0x1 ;  /* 0x0000000404037c11 */ /* 0x002fe2000f8e08ff */
[C---:B--2---:R-:W-:Y:S02]  /*0c20*/  VIADD R2, R5.reuse, 0x20 ;  /* 0x0000002005027836 */ /* 0x044fe40000000000 */
[----:B------:R-:W-:-:S05]  /*0c30*/  @P1 VIADD R2, R5, 0xffffffe0 ;  /* 0xffffffe005021836 */ /* 0x000fca0000000000 */
[----:B------:R3:W-:Y:S02]  /*0c40*/  STL [R1+0x24], R2 ;  /* 0x0000240201007387 */ /* 0x0007e40000100800 */
.L_x_171:
        /* <DEDUP_REMOVED lines=16> */
[----:B-12---:R-:W-:Y:S01]  /*0d50*/  IMAD.U32 R4, RZ, RZ, UR10 ;  /* 0x0000000aff047e24 */ /* 0x006fe2000f8e00ff */
[----:B------:R-:W-:Y:S01]  /*0d60*/  UISETP.NE.U32.AND UP0, UPT, UR14, URZ, UPT ;  /* 0x0000003f0e00728c */ /* 0x000fe2000bf05070 */
[----:B------:R-:W-:Y:S01]  /*0d70*/  IMAD.U32 R6, RZ, RZ, UR12 ;  /* 0x0000000cff067e24 */ /* 0x000fe2000f8e00ff */
[----:B------:R-:W-:-:S02]  /*0d80*/  @UP4 UIADD3.X UR13, UR5, UR9, URZ, UP1, !UPT ;  /* 0x00000009050d4290 */ /* 0x000fc40008ffe43f */
[----:B------:R-:W-:Y:S01]  /*0d90*/  UIADD3.X UR14, UR5, UR15, URZ, UP2, !UPT ;  /* 0x0000000f050e7290 */ /* 0x000fe200097fe43f */
[----:B---3--:R-:W-:Y:S01]  /*0da0*/  IMAD.U32 R5, RZ, RZ, UR11 ;  /* 0x0000000bff057e24 */ /* 0x008fe2000f8e00ff */
[----:B------:R-:W-:Y:S01]  /*0db0*/  UISETP.NE.AND.EX UP2, UPT, UR15, URZ, UPT, UP0 ;  /* 0x0000003f0f00728c */ /* 0x000fe2000bf45300 */
[----:B------:R-:W-:Y:S02]  /*0dc0*/  ULDC.64 UR8, c[0x0][0x2f8] ;  /* 0x0000be0000087ab9 */ /* 0x000fe40000000a00 */
[----:B------:R-:W-:Y:S01]  /*0dd0*/  ULDC.U8 UR15, c[0x0][0x3c2] ;  /* 0x0000f080000f7ab9 */ /* 0x000fe20000000000 */
[----:B------:R-:W-:Y:S01]  /*0de0*/  IMAD.U32 R7, RZ, RZ, UR13 ;  /* 0x0000000dff077e24 */ /* 0x000fe2000f8e00ff */
[----:B------:R-:W-:Y:S01]  /*0df0*/  UISETP.NE.AND UP1, UPT, UR15, URZ, UPT ;  /* 0x0000003f0f00728c */ /* 0x000fe2000bf25270 */
[----:B------:R-:W-:Y:S01]  /*0e00*/  PLOP3.LUT P3, PT, PT, PT, UP2, 0x80, 0x0 ;  /* 0x000000000000781c */ /* 0x000fe20003f6f028 */
[----:B------:R-:W-:Y:S02]  /*0e10*/  UISETP.EQ.U32.AND UP4, UPT, UR8, URZ, UPT ;  /* 0x0000003f0800728c */ /* 0x000fe4000bf82070 */
[----:B------:R-:W2:Y:S02]  /*0e20*/  @P1 LDG.E R8, desc[UR6][R6.64] ;  /* 0x0000000606081981 */ /* 0x000ea4000c1e1900 */
[----:B------:R-:W-:-:S02]  /*0e30*/  UISETP.EQ.OR.EX UP4, UPT, UR9, URZ, !UP1, UP4 ;  /* 0x0000003f0900728c */ /* 0x000fc4000cf82740 */
        /* <DEDUP_REMOVED lines=11> */
[----:B------:R-:W-:-:S04]  /*0ef0*/  @!UP3 ULDC.64 UR10, c[0x0][0x318] ;  /* 0x0000c600000abab9 */ /* 0x000fc80000000a00 */
[----:B------:R-:W5:Y:S01]  /*0f00*/  @!P2 LDG.E R2, desc[UR6][R4.64] ;  /* 0x000000060402a981 */ /* 0x000f62000c1e1900 */
[----:B------:R-:W-:Y:S01]  /*0f10*/  @!UP3 UISETP.NE.U32.AND UP0, UPT, UR10, URZ, UPT ;  /* 0x0000003f0a00b28c */ /* 0x000fe2000bf05070 */
[----:B------:R-:W-:Y:S01]  /*0f20*/  UMOV UR5, 0xffffffff ;  /* 0xffffffff00057882 */ /* 0x000fe20000000000 */
[----:B------:R-:W-:Y:S02]  /*0f30*/  UMOV UR45, 0xffffffff ;  /* 0xffffffff002d7882 */ /* 0x000fe40000000000 */
[----:B------:R-:W-:Y:S02]  /*0f40*/  @!UP3 UISETP.NE.AND.EX UP0, UPT, UR11, URZ, UPT, UP0 ;  /* 0x0000003f0b00b28c */ /* 0x000fe4000bf05300 */
[----:B------:R-:W-:Y:S01]  /*0f50*/  USHF.L.U32 UR23, UR18, 0x7, URZ ;  /* 0x0000000712177899 */ /* 0x000fe2000800063f */
[----:B--2---:R-:W-:Y:S02]  /*0f60*/  @P1 R2UR UR44, R8 ;  /* 0x00000000082c12ca */ /* 0x004fe400000e0000 */
[----:B---3--:R-:W-:-:S02]  /*0f70*/  @P0 R2UR UR12, R6 ;  /* 0x00000000060c02ca */ /* 0x008fc400000e0000 */
[----:B------:R-:W-:Y:S01]  /*0f80*/  ISETP.NE.U32.AND P0, PT, RZ, UR8, PT ;  /* 0x00000008ff007c0c */ /* 0x000fe2000bf05070 */
[----:B------:R-:W-:Y:S02]  /*0f90*/  @!UP3 ULDC UR8, c[0x0][0x2cc] ;  /* 0x0000b3000008bab9 */ /* 0x000fe40000000800 */
[----:B------:R-:W-:Y:S01]  /*0fa0*/  @!UP3 USEL UR10, UR8, URZ, UP0 ;  /* 0x0000003f080ab287 */ /* 0x000fe20008000000 */
[----:B------:R-:W-:Y:S01]  /*0fb0*/  ISETP.NE.AND.EX P0, PT, RZ, UR9, PT, P0 ;  /* 0x00000009ff007c0c */ /* 0x000fe2000bf05300 */
[----:B------:R-:W-:-:S06]  /*0fc0*/  ULDC UR9, c[0x0][0x2c8] ;  /* 0x0000b20000097ab9 */ /* 0x000fcc0000000800 */
        /* <DEDUP_REMOVED lines=11> */
.L_x_130:
        /* <DEDUP_REMOVED lines=22> */
[----:B------:R-:W-:Y:S02]  /*11e0*/  USEL UR33, UR14, URZ, UP2 ;  /* 0x0000003f0e217287 */ /* 0x000fe40009000000 */
[----:B------:R-:W-:Y:S01]  /*11f0*/  @!UP0 UIMAD.WIDE.U32 UR36, UR47, UR10, URZ ;  /* 0x0000000a2f2482a5 */ /* 0x000fe2000f8e003f */
[----:B-1----:R-:W-:Y:S01]  /*1200*/  IABS R6, R7 ;  /* 0x0000000700067213 */ /* 0x002fe20000000000 */
[----:B------:R-:W-:Y:S01]  /*1210*/  UIMAD.WIDE.U32 UR14, UR5, UR42, URZ ;  /* 0x0000002a050e72a5 */ /* 0x000fe2000f8e003f */
[----:B------:R-:W-:Y:S01]  /*1220*/  ISETP.NE.AND P3, PT, R7, RZ, PT ;  /* 0x000000ff0700720c */ /* 0x000fe20003f65270 */
[----:B------:R-:W-:Y:S01]  /*1230*/  UIMAD UR28, UR5, UR43, URZ ;  /* 0x0000002b051c72a4 */ /* 0x000fe2000f8e023f */
[----:B------:R-:W1:Y:S01]  /*1240*/  I2F.RP R4, R6 ;  /* 0x0000000600047306 */ /* 0x000e620000209400 */
[----:B------:R-:W-:-:S02]  /*1250*/  UIADD3 UR51, UR17, UR32, URZ ;  /* 0x0000002011337290 */ /* 0x000fc4000fffe03f */
[----:B------:R-:W-:Y:S02]  /*1260*/  USEL UR57, UR16, UR14, !UP0 ;  /* 0x0000000e10397287 */ /* 0x000fe4000c000000 */
[----:B--2---:R-:W-:Y:S02]  /*1270*/  UIMAD.WIDE.U32 UR30, UR9, UR12, URZ ;  /* 0x0000000c091e72a5 */ /* 0x004fe4000f8e003f */
[----:B------:R-:W-:Y:S02]  /*1280*/  @UP0 UIADD3 UR51, UR15, UR28, URZ ;  /* 0x0000001c0f330290 */ /* 0x000fe4000fffe03f */
[----:B------:R-:W-:Y:S02]  /*1290*/  UIMAD UR48, UR9, UR13, UR31 ;  /* 0x0000000d093072a4 */ /* 0x000fe4000f8e021f */
[----:B------:R-:W-:Y:S01]  /*12a0*/  @!UP0 UIMAD UR9, UR59, UR10, URZ ;  /* 0x0000000a3b0982a4 */ /* 0x000fe2000f8e023f */
[----:B------:R-:W-:Y:S01]  /*12b0*/  @UP0 ULDC.64 UR12, c[0x0][0x420] ;  /* 0x00010800000c0ab9 */ /* 0x000fe20000000a00 */
[----:B------:R-:W-:Y:S01]  /*12c0*/  ULDC.U8 UR24, c[0x0][0x3d8] ;  /* 0x0000f60000187ab9 */ /* 0x000fe20000000000 */
        /* <DEDUP_REMOVED lines=8> */
[----:B------:R-:W-:Y:S01]  /*1350*/  UIMAD.WIDE UR10, UR26, UR41, URZ ;  /* 0x000000291a0a72a5 */ /* 0x000fe2000f8e023f */
[----:B-1----:R-:W-:Y:S01]  /*1360*/  VIADD R4, R4, 0xffffffe ;  /* 0x0ffffffe04047836 */ /* 0x002fe20000000000 */
[----:B------:R-:W-:Y:S02]  /*1370*/  UIMAD.WIDE.U32 UR12, UR47, UR60, URZ ;  /* 0x0000003c2f0c72a5 */ /* 0x000fe4000f8e003f */
[----:B------:R-:W-:Y:S01]  /*1380*/  UIMAD UR9, UR59, UR60, UR9 ;  /* 0x0000003c3b0972a4 */ /* 0x000fe2000f8e0209 */
[----:B------:R-:W1:Y:S01]  /*1390*/  F2I.FTZ.U32.TRUNC.NTZ R5, R4 ;  /* 0x0000000400057305 */ /* 0x000e62000021f000 */
[----:B------:R-:W-:Y:S02]  /*13a0*/  UIMAD.WIDE.U32 UR16, UR10, UR12, URZ ;  /* 0x0000000c0a1072a5 */ /* 0x000fe4000f8e003f */
[----:B------:R-:W-:Y:S02]  /*13b0*/  UIMAD UR15, UR11, UR12, URZ ;  /* 0x0000000c0b0f72a4 */ /* 0x000fe4000f8e023f */
[----:B------:R-:W-:-:S02]  /*13c0*/  UIADD3 UR9, UR13, UR9, URZ ;  /* 0x000000090d097290 */ /* 0x000fc4000fffe03f */
[----:B------:R-:W-:Y:S02]  /*13d0*/  UIMAD.WIDE.U32 UR12, UR10, UR5, URZ ;  /* 0x000000050a0c72a5 */ /* 0x000fe4000f8e003f */
[----:B------:R-:W-:Y:S02]  /*13e0*/  ULOP3.LUT UR14, UR20, 0xffffffc0, URZ, 0xc0, !UPT ;  /* 0xffffffc0140e7892 */ /* 0x000fe4000f8ec03f */
[----:B------:R-:W-:Y:S02]  /*13f0*/  UISETP.NE.AND UP3, UPT, UR24, URZ, UPT ;  /* 0x0000003f1800728c */ /* 0x000fe4000bf65270 */
[----:B------:R-:W-:Y:S01]  /*1400*/  USHF.L.U64.HI UR19, UR47, 0x7, UR59 ;  /* 0x000000072f137899 */ /* 0x000fe2000801023b */
[----:B-1----:R-:W-:Y:S01]  /*1410*/  IMAD.MOV R0, RZ, RZ, -R5 ;  /* 0x000000ffff007224 */ /* 0x002fe200078e0a05 */
[----:B------:R-:W-:Y:S01]  /*1420*/  UIMAD UR9, UR10, UR9, UR15 ;  /* 0x000000090a0972a4 */ /* 0x000fe2000f8e020f */
[----:B------:R-:W-:Y:S01]  /*1430*/  IMAD.MOV.U32 R4, RZ, RZ, RZ ;  /* 0x000000ffff047224 */ /* 0x000fe200078e00ff */
[----:B------:R-:W-:Y:S01]  /*1440*/  USEL UR56, UR16, UR12, !UP0 ;  /* 0x0000000c10387287 */ /* 0x000fe2000c000000 */
[----:B------:R-:W-:Y:S01]  /*1450*/  IMAD R0, R0, R6, RZ ;  /* 0x0000000600007224 */ /* 0x000fe200078e02ff */
[----:B------:R-:W-:-:S02]  /*1460*/  UIADD3 UR16, UR14, -0x40, URZ ;  /* 0xffffffc00e107890 */ /* 0x000fc4000fffe03f */
[----:B------:R-:W-:Y:S01]  /*1470*/  UISETP.NE.AND UP1, UPT, UR45, -0x1, UPT ;  /* 0xffffffff2d00788c */ /* 0x000fe2000bf25270 */
[----:B------:R-:W-:Y:S01]  /*1480*/  IMAD.HI.U32 R0, R5, R0, R4 ;  /* 0x0000000005007227 */ /* 0x000fe200078e0004 */
[----:B------:R-:W-:Y:S02]  /*1490*/  USEL UR34, UR19, URZ, UP2 ;  /* 0x0000003f13227287 */ /* 0x000fe40009000000 */
[----:B------:R-:W-:Y:S02]  /*14a0*/  UIADD3 UR50, UR17, UR9, URZ ;  /* 0x0000000911327290 */ /* 0x000fe4000fffe03f */
[----:B------:R-:W-:Y:S01]  /*14b0*/  UIADD3 UR9, UP2, UR16, UR33, URZ ;  /* 0x0000002110097290 */ /* 0x000fe2000ff5e03f */
[----:B------:R-:W-:Y:S01]  /*14c0*/  IMAD.HI.U32 R0, R0, R2, RZ ;  /* 0x0000000200007227 */ /* 0x000fe200078e00ff */
[----:B------:R-:W-:Y:S02]  /*14d0*/  USHF.R.S32.HI UR19, URZ, 0x1f, UR16 ;  /* 0x0000001f3f137899 */ /* 0x000fe40008011410 */
[----:B------:R-:W-:-:S02]  /*14e0*/  UIMAD UR15, UR11, UR5, URZ ;  /* 0x000000050b0f72a4 */ /* 0x000fc4000f8e023f */
[----:B------:R-:W-:Y:S01]  /*14f0*/  IADD3 R4, -R0, RZ, RZ ;  /* 0x000000ff00047210 */ /* 0x000fe20007ffe1ff */
[----:B------:R-:W-:Y:S01]  /*1500*/  ULDC UR40, c[0x0][0x2c4] ;  /* 0x0000b10000287ab9 */ /* 0x000fe20000000800 */
[----:B------:R-:W-:Y:S02]  /*1510*/  UIMAD UR11, UR11, UR9, URZ ;  /* 0x000000090b0b72a4 */ /* 0x000fe4000f8e023f */
[----:B------:R-:W-:Y:S01]  /*1520*/  UIMAD.WIDE.U32 UR32, UR10, UR9, URZ ;  /* 0x000000090a2072a5 */ /* 0x000fe2000f8e003f */
[C---:B------:R-:W-:Y:S01]  /*1530*/  IMAD R2, R6.reuse, R4, R2 ;  /* 0x0000000406027224 */ /* 0x040fe200078e0202 */
[----:B------:R-:W-:Y:S02]  /*1540*/  UIADD3.X UR12, UR19, UR34, URZ, UP2, !UPT ;  /* 0x00000022130c7290 */ /* 0x000fe400097fe43f */
[----:B------:R-:W-:Y:S02]  /*1550*/  @UP3 UIMAD UR9, UR47, UR40, URZ ;  /* 0x000000282f0932a4 */ /* 0x000fe4000f8e023f */
[----:B------:R-:W-:Y:S01]  /*1560*/  ISETP.GT.U32.AND P1, PT, R6, R2, PT ;  /* 0x000000020600720c */ /* 0x000fe20003f24070 */
[----:B------:R-:W-:Y:S01]  /*1570*/  ULDC.U8 UR25, c[0x0][0x480] ;  /* 0x0001200000197ab9 */ /* 0x000fe20000000000 */
[----:B------:R-:W-:-:S02]  /*1580*/  @UP1 UIADD3 UR21, UR44, UR45, URZ ;  /* 0x0000002d2c151290 */ /* 0x000fc4000fffe03f */
[----:B------:R-:W-:Y:S02]  /*1590*/  @UP1 UIADD3 UR29, UR44, UR45, URZ ;  /* 0x0000002d2c1d1290 */ /* 0x000fe4000fffe03f */
[----:B------:R-:W-:Y:S02]  /*15a0*/  UISETP.NE.AND UP4, UPT, UR25, URZ, UPT ;  /* 0x0000003f1900728c */ /* 0x000fe4000bf85270 */
[----:B------:R-:W-:Y:S02]  /*15b0*/  UIMAD UR17, UR10, UR12, UR11 ;  /* 0x0000000c0a1172a4 */ /* 0x000fe4000f8e020b */
[----:B------:R-:W-:Y:S02]  /*15c0*/  UIMAD UR52, UR58, UR26, URZ ;  /* 0x0000001a3a3472a4 */ /* 0x000fe4000f8e023f */
        /* <DEDUP_REMOVED lines=13> */
[----:B------:R-:W-:Y:S02]  /*16a0*/  USEL UR54, UR30, URZ, UP4 ;  /* 0x0000003f1e367287 */ /* 0x000fe4000a000000 */
        /* <DEDUP_REMOVED lines=33> */
.L_x_132:
        /* <DEDUP_REMOVED lines=13> */
.L_x_133:
        /* <DEDUP_REMOVED lines=11> */
.L_x_134:
[----:B------:R-:W-:Y:S02]  /*1a40*/  ULDC UR5, c[0x0][0x270] ;  /* 0x00009c0000057ab9 */ /* 0x000fe40000000800 */
[----:B------:R-:W-:-:S04]  /*1a50*/  UIMAD UR5, UR47, UR5, UR58 ;  /* 0x000000052f0572a4 */ /* 0x000fc8000f8e023a */
[----:B------:R-:W-:-:S12]  /*1a60*/  UIMAD UR5, UR5, UR60, URZ ;  /* 0x0000003c050572a4 */ /* 0x000fd8000f8e023f */
.L_x_135:
[----:B------:R-:W1:Y:S01]  /*1a70*/  S2R R18, SR_TID.X ;  /* 0x0000000000127919 */ /* 0x000e620000002100 */
[----:B------:R-:W-:Y:S01]  /*1a80*/  ULDC UR11, c[0x0][0x270] ;  /* 0x00009c00000b7ab9 */ /* 0x000fe20000000800 */
[----:B------:R-:W-:Y:S01]  /*1a90*/  ULDC UR10, c[0x0][0x2dc] ;  /* 0x0000b700000a7ab9 */ /* 0x000fe20000000800 */
[----:B------:R-:W-:Y:S01]  /*1aa0*/  USHF.R.S32.HI UR21, URZ, 0x1f, UR58 ;  /* 0x0000001f3f157899 */ /* 0x000fe2000801143a */
[----:B------:R-:W-:Y:S01]  /*1ab0*/  IADD3 R4, P0, R250, UR9, RZ ;  /* 0x00000009fa047c10 */ /* 0x000fe2000ff1e0ff */
[----:B------:R-:W-:Y:S01]  /*1ac0*/  UIMAD UR38, UR10, UR11, URZ ;  /* 0x0000000b0a2672a4 */ /* 0x000fe2000f8e023f */
[----:B------:R-:W-:Y:S01]  /*1ad0*/  SHF.R.S32.HI R251, RZ, 0x1f, R250 ;  /* 0x0000001ffffb7819 */ /* 0x000fe200000114fa */
[----:B------:R-:W-:Y:S01]  /*1ae0*/  UIADD3 UR17, -UR8, UR22, UR23 ;  /* 0x0000001608117290 */ /* 0x000fe2000fffe117 */
[----:B------:R-:W-:Y:S01]  /*1af0*/  BSSY B1, `(.L_x_131) ;  /* 0x000089e000017945 */ /* 0x000fe20003800000 */
[----:B------:R-:W-:Y:S01]  /*1b00*/  ULDC.64 UR10, c[0x0][0x428] ;  /* 0x00010a00000a7ab9 */ /* 0x000fe20000000a00 */
[----:B------:R-:W-:Y:S01]  /*1b10*/  IADD3.X R5, R251, UR49, RZ, P0, !PT ;  /* 0x00000031fb057c10 */ /* 0x000fe200087fe4ff */
[----:B------:R-:W-:Y:S01]  /*1b20*/  UIMAD UR12, UR21, UR10, URZ ;  /* 0x0000000a150c72a4 */ /* 0x000fe2000f8e023f */
[----:B------:R-:W-:Y:S01]  /*1b30*/  IMAD.U32 R9, RZ, RZ, UR10 ;  /* 0x0000000aff097e24 */ /* 0x000fe2000f8e00ff */
[----:B------:R-:W-:-:S02]  /*1b40*/  UIADD3 UR13, UR16, UR5, URZ ;  /* 0x00000005100d7290 */ /* 0x000fc4000fffe03f */
[----:B------:R-:W-:Y:S01]  /*1b50*/  UIMAD UR34, UR58, UR11, UR12 ;  /* 0x0000000b3a2272a4 */ /* 0x000fe2000f8e020c */
[----:B------:R-:W-:Y:S02]  /*1b60*/  ULDC UR20, c[0x0][0x398] ;  /* 0x0000e60000147ab9 */ /* 0x000fe40000000800 */
[----:B------:R-:W-:Y:S01]  /*1b70*/  ULDC.64 UR10, c[0x0][0x420] ;  /* 0x00010800000a7ab9 */ /* 0x000fe20000000a00 */
[----:B------:R-:W-:Y:S01]  /*1b80*/  UIADD3 UR39, UR16, UR30, URZ ;  /* 0x0000001e10277290 */ /* 0x000fe2000fffe03f */
[----:B------:R-:W-:Y:S01]  /*1b90*/  IMAD.U32 R7, RZ, RZ, UR10 ;  /* 0x0000000aff077e24 */ /* 0x000fe2000f8e00ff */
[----:B------:R-:W-:Y:S01]  /*1ba0*/  UIMAD UR9, UR19, UR10, URZ ;  /* 0x0000000a130972a4 */ /* 0x000fe2000f8e023f */
[----:B------:R-:W-:Y:S02]  /*1bb0*/  ULDC.64 UR14, c[0x0][0x478] ;  /* 0x00011e00000e7ab9 */ /* 0x000fe40000000a00 */
[----:B------:R-:W-:Y:S01]  /*1bc0*/  IMAD.WIDE.U32 R4, R7, UR16, R4 ;  /* 0x0000001007047c25 */ /* 0x000fe2000f8e0004 */
[----:B------:R-:W-:Y:S01]  /*1bd0*/  UIMAD.WIDE UR12, UR13, 0x4, UR14 ;  /* 0x000000040d0c78a5 */ /* 0x000fe2000f8e020e */
[----:B------:R-:W-:-:S02]  /*1be0*/  ULDC.64 UR36, c[0x0][0x210] ;  /* 0x0000840000247ab9 */ /* 0x000fc40000000a00 */
[----:B------:R-:W-:Y:S01]  /*1bf0*/  ULDC.64 UR14, c[0x0][0x258] ;  /* 0x00009600000e7ab9 */ /* 0x000fe20000000a00 */
[----:B------:R-:W-:Y:S01]  /*1c00*/  UIADD3 UR5, UR46, -0x1, URZ ;  /* 0xffffffff2e057890 */ /* 0x000fe2000fffe03f */
[----:B-1----:R-:W-:-:S04]  /*1c10*/  SHF.R.S32.HI R8, RZ, 0x1f, R18 ;  /* 0x0000001fff087819 */ /* 0x002fc80000011412 */
[CC--:B------:R-:W-:Y:S02]  /*1c20*/  LEA.HI R2, R8.reuse, R18.reuse, RZ, 0x2 ;  /* 0x0000001208027211 */ /* 0x0c0fe400078f10ff */
[----:B------:R-:W-:Y:S02]  /*1c30*/  LEA.HI R8, R8, R18, RZ, 0x5 ;  /* 0x0000001208087211 */ /* 0x000fe400078f28ff */
[----:B------:R-:W-:-:S04]  /*1c40*/  SHF.R.S32.HI R2, RZ, 0x2, R2 ;  /* 0x00000002ff027819 */ /* 0x000fc80000011402 */
[----:B------:R-:W-:Y:S02]  /*1c50*/  SHF.R.S32.HI R19, RZ, 0x1f, R2 ;  /* 0x0000001fff137819 */ /* 0x000fe40000011402 */
[----:B------:R-:W-:Y:S01]  /*1c60*/  IADD3 R6, P2, R2, UR16, RZ ;  /* 0x0000001002067c10 */ /* 0x000fe2000ff5e0ff */
[----:B------:R-:W-:Y:S02]  /*1c70*/  UIMAD UR16, UR16, UR11, UR9 ;  /* 0x0000000b101072a4 */ /* 0x000fe4000f8e0209 */
[----:B------:R-:W-:Y:S01]  /*1c80*/  UIADD3 UR9, UR17, -UR20, URZ ;  /* 0x8000001411097290 */ /* 0x000fe2000fffe03f */
[----:B------:R-:W-:Y:S01]  /*1c90*/  IADD3.X R0, R19, UR19, RZ, P2, !PT ;  /* 0x0000001313007c10 */ /* 0x000fe200097fe4ff */
[----:B------:R-:W-:Y:S02]  /*1ca0*/  USHF.L.U32 UR19, UR38, 0x6, URZ ;  /* 0x0000000626137899 */ /* 0x000fe4000800063f */
[----:B------:R-:W-:Y:S01]  /*1cb0*/  USHF.R.S32.HI UR35, URZ, 0x1f, UR9 ;  /* 0x0000001f3f237899 */ /* 0x000fe20008011409 */
[----:B------:R-:W-:Y:S01]  /*1cc0*/  VIADD R5, R5, UR16 ;  /* 0x0000001005057c36 */ /* 0x000fe20008000000 */
[----:B------:R-:W-:Y:S01]  /*1cd0*/  UIMAD UR16, UR21, UR14, URZ ;  /* 0x0000000e151072a4 */ /* 0x000fe2000f8e023f */
[----:B------:R-:W-:Y:S01]  /*1ce0*/  IMAD R0, R0, UR42, RZ ;  /* 0x0000002a00007c24 */ /* 0x000fe2000f8e02ff */
[----:B------:R-:W-:Y:S01]  /*1cf0*/  ULEA.HI UR35, UR35, UR9, URZ, 0x6 ;  /* 0x0000000923237291 */ /* 0x000fe2000f8f303f */
[----:B------:R-:W-:Y:S01]  /*1d00*/  IMAD.WIDE.U32 R4, R9, UR58, R4 ;  /* 0x0000003a09047c25 */ /* 0x000fe2000f8e0004 */
[----:B------:R-:W-:-:S02]  /*1d10*/  UIMAD UR30, UR58, UR15, UR16 ;  /* 0x0000000f3a1e72a4 */ /* 0x000fc4000f8e0210 */
[----:B------:R-:W-:Y:S01]  /*1d20*/  UIADD3 UR17, UP2, UP0, UR32, UR19, UR52 ;  /* 0x0000001320117290 */ /* 0x000fe2000f85e034 */
[C---:B------:R-:W-:Y:S01]  /*1d30*/  IMAD R0, R6.reuse, UR43, R0 ;  /* 0x0000002b06007c24 */ /* 0x040fe2000f8e0200 */
[----:B------:R-:W-:Y:S01]  /*1d40*/  USHF.R.S32.HI UR15, URZ, 0x1f, UR19 ;  /* 0x0000001f3f0f7899 */ /* 0x000fe20008011413 */
[----:B------:R-:W-:Y:S01]  /*1d50*/  IMAD.WIDE.U32 R6, R6, UR42, R250 ;  /* 0x0000002a06067c25 */ /* 0x000fe2000f8e00fa */
[----:B------:R-:W-:Y:S02]  /*1d60*/  USHF.R.S32.HI UR35, URZ, 0x6, UR35 ;  /* 0x000000063f237899 */ /* 0x000fe40008011423 */
[----:B------:R-:W-:Y:S01]  /*1d70*/  UIADD3.X UR15, UR48, UR15, UR55, UP2, UP0 ;  /* 0x0000000f300f7290 */ /* 0x000fe200097e0437 */
[----:B------:R-:W-:Y:S01]  /*1d80*/  VIADD R5, R5, UR34 ;  /* 0x0000002205057c36 */ /* 0x000fe20008000000 */
[----:B------:R-:W-:Y:S01]  /*1d90*/  IADD3 R6, P0, R6, UR57, RZ ;  /* 0x0000003906067c10 */ /* 0x000fe2000ff1e0ff */
[----:B------:R-:W-:Y:S01]  /*1da0*/  UISETP.LT.AND UP0, UPT, URZ, UR35, UPT ;  /* 0x000000233f00728c */ /* 0x000fe2000bf01270 */
[----:B------:R-:W-:Y:S01]  /*1db0*/  IMAD R9, R19, UR10, RZ ;  /* 0x0000000a13097c24 */ /* 0x000fe2000f8e02ff */
[----:B------:R-:W-:Y:S01]  /*1dc0*/  UIADD3 UR9, UP3, UP2, UR54, UR17, UR56 ;  /* 0x0000001136097290 */ /* 0x000fe2000fa7e038 */
[----:B------:R-:W-:Y:S01]  /*1dd0*/  IADD3.X R7, R7, UR51, R0, P0, !PT ;  /* 0x0000003307077c10 */ /* 0x000fe200087fe400 */
[----:B------:R-:W-:Y:S01]  /*1de0*/  USEL UR35, URZ, UR35, !UP0 ;  /* 0x000000233f237287 */ /* 0x000fe2000c000000 */
[----:B------:R-:W-:Y:S01]  /*1df0*/  LOP3.LUT R0, R8, 0xffffffe0, RZ, 0xc0, !PT ;  /* 0xffffffe008007812 */ /* 0x000fe200078ec0ff */
[C---:B------:R-:W-:Y:S01]  /*1e00*/  IMAD R9, R2.reuse, UR11, R9 ;  /* 0x0000000b02097c24 */ /* 0x040fe2000f8e0209 */
[----:B------:R-:W-:Y:S01]  /*1e10*/  SHF.R.S32.HI R8, RZ, 0x5, R8 ;  /* 0x00000005ff087819 */ /* 0x000fe20000011408 */
[----:B------:R-:W-:Y:S01]  /*1e20*/  UISETP.GT.AND UP0, UPT, UR46, UR35, UPT ;  /* 0x000000232e00728c */ /* 0x000fe2000bf04270 */
[----:B------:R-:W-:Y:S01]  /*1e30*/  IMAD.WIDE.U32 R4, R2, UR10, R4 ;  /* 0x0000000a02047c25 */ /* 0x000fe2000f8e0004 */
[----:B------:R-:W-:Y:S01]  /*1e40*/  ULDC.64 UR20, c[0x0][0x400] ;  /* 0x0001000000147ab9 */ /* 0x000fe20000000a00 */
[----:B------:R-:W-:Y:S01]  /*1e50*/  ULDC.64 UR32, c[0x0][0x3e0] ;  /* 0x0000f80000207ab9 */ /* 0x000fe20000000a00 */
[----:B------:R-:W-:Y:S01]  /*1e60*/  ULDC.64 UR42, c[0x0][0x2b0] ;  /* 0x0000ac00002a7ab9 */ /* 0x000fe20000000a00 */
[----:B------:R-:W-:Y:S01]  /*1e70*/  IMAD.IADD R18, R18, 0x1, -R0 ;  /* 0x0000000112127824 */ /* 0x000fe200078e0a00 */
[----:B------:R-:W-:Y:S01]  /*1e80*/  LEA R244, P3, R4, UR32, 0x1 ;  /* 0x0000002004f47c11 */ /* 0x000fe2000f8608ff */
[----:B------:R-:W-:Y:S01]  /*1e90*/  IMAD.U32 R0, RZ, RZ, UR14 ;  /* 0x0000000eff007e24 */ /* 0x000fe2000f8e00ff */
[----:B------:R-:W-:Y:S01]  /*1ea0*/  UIADD3.X UR14, UR53, UR15, UR50, UP3, UP2 ;  /* 0x0000000f350e7290 */ /* 0x000fe20009fe4432 */
[----:B------:R-:W-:Y:S01]  /*1eb0*/  IMAD R8, R8, UR38, R18 ;  /* 0x0000002608087c24 */ /* 0x000fe2000f8e0212 */
[----:B------:R-:W-:Y:S01]  /*1ec0*/  UIMAD.WIDE UR16, UR39, 0x4, UR42 ;  /* 0x00000004271078a5 */ /* 0x000fe2000f8e022a */
[----:B------:R-:W-:-:S03]  /*1ed0*/  IMAD.WIDE.U32 R6, R0, UR58, R6 ;  /* 0x0000003a00067c25 */ /* 0x000fc6000f8e0006 */
[----:B------:R-:W-:Y:S01]  /*1ee0*/  IADD3 R0, P0, R8, UR9, RZ ;  /* 0x0000000908007c10 */ /* 0x000fe2000ff1e0ff */
[----:B------:R-:W-:Y:S01]  /*1ef0*/  IMAD.IADD R5, R5, 0x1, R9 ;  /* 0x0000000105057824 */ /* 0x000fe200078e0209 */
[----:B------:R-:W-:Y:S01]  /*1f00*/  LEA R243, P4, R6, UR36, 0x1 ;  /* 0x0000002406f37c11 */ /* 0x000fe2000f8808ff */
[----:B------:R-:W-:Y:S01]  /*1f10*/  VIADD R7, R7, UR30 ;  /* 0x0000001e07077c36 */ /* 0x000fe20008000000 */
[----:B------:R-:W-:Y:S02]  /*1f20*/  LEA.HI.X.SX32 R8, R8, UR14, 0x1, P0 ;  /* 0x0000000e08087c11 */ /* 0x000fe400080f0eff */
[----:B------:R-:W-:Y:S02]  /*1f30*/  PLOP3.LUT P0, PT, PT, PT, UP0, 0x80, 0x0 ;  /* 0x000000000000781c */ /* 0x000fe40003f0f008 */
[----:B------:R-:W-:Y:S01]  /*1f40*/  LEA R246, P2, R0, UR20, 0x2 ;  /* 0x0000001400f67c11 */ /* 0x000fe2000f8410ff */
[----:B------:R-:W-:Y:S01]  /*1f50*/  UMOV UR20, UR13 ;  /* 0x0000000d00147c82 */ /* 0x000fe20008000000 */
[----:B------:R-:W-:-:S02]  /*1f60*/  LEA.HI.X R242, R4, UR33, R5, 0x1, P3 ;  /* 0x0000002104f27c11 */ /* 0x000fc400098f0c05 */
[----:B------:R-:W-:Y:S01]  /*1f70*/  LEA.HI.X R245, R0, UR21, R8, 0x2, P2 ;  /* 0x0000001500f57c11 */ /* 0x000fe200090f1408 */
[----:B------:R-:W-:Y:S01]  /*1f80*/  UMOV UR21, UR12 ;  /* 0x0000000c00157c82 */ /* 0x000fe20008000000 */
[----:B------:R-:W-:-:S05]  /*1f90*/  LEA.HI.X R241, R6, UR37, R7, 0x1, P4 ;  /* 0x0000002506f17c11 */ /* 0x000fca000a0f0c07 */
        /* <DEDUP_REMOVED lines=20> */
.L_x_137:
        /* <DEDUP_REMOVED lines=19> */
.L_x_138:
        /* <DEDUP_REMOVED lines=38> */
.L_x_140:
[----:B------:R-:W-:Y:S05]  /*2470*/  BSYNC B0 ;  /* 0x0000000000007941 */ /* 0x000fea0003800000 */
.L_x_139:
        /* <DEDUP_REMOVED lines=19> */
.L_x_142:
[----:B------:R-:W-:Y:S05]  /*25b0*/  BSYNC B0 ;  /* 0x0000000000007941 */ /* 0x000fea0003800000 */
.L_x_141:
        /* <DEDUP_REMOVED lines=32> */
.L_x_144:
[----:B------:R-:W-:Y:S05]  /*27c0*/  BSYNC B0 ;  /* 0x0000000000007941 */ /* 0x000fea0003800000 */
.L_x_143:
        /* <DEDUP_REMOVED lines=20> */
.L_x_136:
[----:B------:R-:W2:Y:S01]  /*2910*/  LDL R20, [R1+0x1c] ;  /* 0x00001c0001147983 */ /* 0x000ea20000100800 */
[----:B------:R-:W-:Y:S01]  /*2920*/  PLOP3.LUT P0, PT, PT, PT, UP4, 0x80, 0x0 ;  /* 0x000000000000781c */ /* 0x000fe20003f0f048 */
[----:B------:R-:W-:Y:S01]  /*2930*/  UIMAD UR9, UR31, UR24, URZ ;  /* 0x000000181f0972a4 */ /* 0x000fe2000f8e023f */
[----:B------:R-:W-:Y:S01]  /*2940*/  IMAD.U32 R4, RZ, RZ, UR24 ;  /* 0x00000018ff047e24 */ /* 0x000fe2000f8e00ff */
[----:B------:R-:W-:Y:S01]  /*2950*/  UIMAD UR10, UR18, -0x80, UR8 ;  /* 0xffffff80120a78a4 */ /* 0x000fe2000f8e0208 */
[----:B------:R-:W-:Y:S01]  /*2960*/  VIADD R7, R2, 0x40 ;  /* 0x0000004002077836 */ /* 0x000fe20000000000 */
        /* <DEDUP_REMOVED lines=13> */
[----:B------:R-:W-:Y:S01]  /*2a40*/  IADD3.X R7, R5, UR41, R0, P2, !PT ;  /* 0x0000002905077c10 */ /* 0x000fe200097fe400 */
[----:B------:R-:W-:Y:S01]  /*2a50*/  UIADD3 UR11, UR5, -UR11, URZ ;  /* 0x8000000b050b7290 */ /* 0x000fe2000fffe03f */
[----:B------:R-:W-:Y:S01]  /*2a60*/  ISETP.GE.AND P6, PT, R2, UR9, PT ;  /* 0x0000000902007c0c */ /* 0x000fe2000bfc6270 */
[----:B------:R-:W-:-:S02]  /*2a70*/  IMAD R4, R14, UR13, R4 ;  /* 0x0000000d0e047c24 */ /* 0x000fc4000f8e0204 */
[----:B------:R-:W-:Y:S01]  /*2a80*/  IMAD.WIDE.U32 R6, R14, UR12, R6 ;  /* 0x0000000c0e067c25 */ /* 0x000fe2000f8e0006 */
[----:B------:R-:W-:-:S03]  /*2a90*/  UISETP.NE.AND UP0, UPT, UR11, 0x1, UPT ;  /* 0x000000010b00788c */ /* 0x000fc6000bf05270 */
[----:B------:R-:W-:Y:S01]  /*2aa0*/  IMAD.IADD R13, R7, 0x1, R4 ;  /* 0x00000001070d7824 */ /* 0x000fe200078e0204 */
        /* <DEDUP_REMOVED lines=46> */
.L_x_147:
[----:B------:R-:W-:Y:S05]  /*2d90*/  BSYNC B0 ;  /* 0x0000000000007941 */ /* 0x000fea0003800000 */
.L_x_146:
        /* <DEDUP_REMOVED lines=44> */
.L_x_149:
[----:B------:R-:W-:Y:S05]  /*3060*/  BSYNC B0 ;  /* 0x0000000000007941 */ /* 0x000fea0003800000 */
.L_x_148:
        /* <DEDUP_REMOVED lines=41> */
.L_x_151:
[----:B------:R-:W-:Y:S05]  /*3300*/  BSYNC B0 ;  /* 0x0000000000007941 */ /* 0x000fea0003800000 */
.L_x_150:
        /* <DEDUP_REMOVED lines=16> */
.L_x_153:
        /* <DEDUP_REMOVED lines=37> */
.L_x_154:
[----:B------:R-:W-:Y:S05]  /*3660*/  BSYNC B0 ;  /* 0x0000000000007941 */ /* 0x000fea0003800000 */
.L_x_152:
[----:B-1----:R-:W-:Y:S01]  /*3670*/  IMAD.U32 R4, RZ, RZ, UR26 ;  /* 0x0000001aff047e24 */ /* 0x002fe2000f8e00ff */
[----:B------:R-:W-:Y:S01]  /*3680*/  UIMAD UR10, UR31, UR26, URZ ;  /* 0x0000001a1f0a72a4 */ /* 0x000fe2000f8e023f */
[----:B------:R1:W-:Y:S01]  /*3690*/  @P1 STS [R0+0x9000], RZ ;  /* 0x009000ff00001388 */ /* 0x0003e20000000800 */
[----:B--2---:R-:W-:Y:S01]  /*36a0*/  VIADD R8, R248, 0x8 ;  /* 0x00000008f8087836 */ /* 0x004fe20000000000 */
[----:B------:R-:W-:Y:S01]  /*36b0*/  BSSY B0, `(.L_x_155) ;  /* 0x000003f000007945 */ /* 0x000fe20003800000 */
[----:B------:R-:W-:Y:S01]  /*36c0*/  IMAD.WIDE.U32 R4, R4, UR23, R250 ;  /* 0x0000001704047c25 */ /* 0x000fe2000f8e00fa */
[----:B------:R-:W-:Y:S01]  /*36d0*/  UIMAD UR10, UR23, UR27, UR10 ;  /* 0x0000001b170a72a4 */ /* 0x000fe2000f8e020a */
[----:B------:R1:W-:Y:S01]  /*36e0*/  @P1 STS [R0+0x9004], RZ ;  /* 0x009004ff00001388 */ /* 0x0003e20000000800 */
[----:B----4-:R-:W-:-:S03]  /*36f0*/  IADD3 R6, P2, R4, UR28, RZ ;  /* 0x0000001c04067c10 */ /* 0x010fc6000ff5e0ff */
[----:B------:R1:W-:Y:S01]  /*3700*/  @P1 STS.64 [R0+0x9008], RZ ;  /* 0x009008ff00001388 */ /* 0x0003e20000000a00 */
[----:B------:R-:W-:Y:S01]  /*3710*/  IMAD.U32 R4, RZ, RZ, UR10 ;  /* 0x0000000aff047e24 */ /* 0x000fe2000f8e00ff */
[----:B------:R-:W-:Y:S02]  /*3720*/  ULDC.64 UR10, c[0x0][0x260] ;  /* 0x00009800000a7ab9 */ /* 0x000fe40000000a00 */
[----:B------:R1:W-:Y:S02]  /*3730*/  @P1 STS.128 [R0+0xb000], RZ ;  /* 0x00b000ff00001388 */ /* 0x0003e40000000c00 */
[----:B------:R-:W-:Y:S01]  /*3740*/  IADD3.X R7, R5, UR29, R4, P2, !PT ;  /* 0x0000001d05077c10 */ /* 0x000fe200097fe404 */
[----:B------:R-:W-:Y:S01]  /*3750*/  IMAD R4, R15, UR10, RZ ;  /* 0x0000000a0f047c24 */ /* 0x000fe2000f8e02ff */
[----:B------:R1:W-:Y:S01]  /*3760*/  @P1 STS.128 [R0+0xd000], RZ ;  /* 0x00d000ff00001388 */ /* 0x0003e20000000c00 */
[----:B------:R-:W-:Y:S02]  /*3770*/  ISETP.GE.AND P2, PT, R8, UR9, PT ;  /* 0x0000000908007c0c */ /* 0x000fe4000bf46270 */
[----:B------:R-:W-:Y:S01]  /*3780*/  IMAD R4, R14, UR11, R4 ;  /* 0x0000000b0e047c24 */ /* 0x000fe2000f8e0204 */
[----:B------:R-:W-:Y:S01]  /*3790*/  IADD3 R5, R248, 0x20, RZ ;  /* 0x00000020f8057810 */ /* 0x000fe20007ffe0ff */
[----:B------:R-:W-:Y:S01]  /*37a0*/  IMAD.WIDE.U32 R6, R14, UR10, R6 ;  /* 0x0000000a0e067c25 */ /* 0x000fe2000f8e0006 */
[----:B------:R-:W-:-:S02]  /*37b0*/  P2R R16, PR, RZ, 0x4 ;  /* 0x00000004ff107803 */ /* 0x000fc40000000000 */
[C---:B------:R-:W-:Y:S01]  /*37c0*/  ISETP.GE.AND P2, PT, R248.reuse, UR9, PT ;  /* 0x00000009f8007c0c */ /* 0x040fe2000bf46270 */
[----:B------:R-:W-:Y:S01]  /*37d0*/  VIADD R14, R248, 0x28 ;  /* 0x00000028f80e7836 */ /* 0x000fe20000000000 */
[----:B------:R-:W-:Y:S02]  /*37e0*/  ISETP.GE.AND P6, PT, R5, UR9, PT ;  /* 0x0000000905007c0c */ /* 0x000fe4000bfc6270 */
[----:B------:R-:W-:Y:S02]  /*37f0*/  P2R R15, PR, RZ, 0x4 ;  /* 0x00000004ff0f7803 */ /* 0x000fe40000000000 */
[----:B------:R-:W-:Y:S02]  /*3800*/  ISETP.GE.AND P5, PT, R14, UR9, PT ;  /* 0x000000090e007c0c */ /* 0x000fe4000bfa6270 */
[----:B------:R-:W-:Y:S01]  /*3810*/  IADD3 R13, R7, R4, RZ ;  /* 0x00000004070d7210 */ /* 0x000fe20007ffe0ff */
[----:B------:R-:W-:Y:S10]  /*3820*/  @P1 BRA `(.L_x_156) ;  /* 0x00000000009c1947 */ /* 0x000ff40003800000 */
        /* <DEDUP_REMOVED lines=9> */
[----:B------:R-:W5:Y:S01]  /*38c0*/  @!P3 LDC.64 R10, c[0x0][0x218] ;  /* 0x00008600ff0abb82 */ /* 0x000f620000000a00 */
[----:B------:R-:W-:Y:S01]  /*38d0*/  IMAD.IADD R12, R5, 0x1, R12 ;  /* 0x00000001050c7824 */ /* 0x000fe200078e020c */
[----:B------:R1:W-:Y:S04]  /*38e0*/  @P3 STS [R0+0x9000], RZ ;  /* 0x009000ff00003388 */ /* 0x0003e80000000800 */
[----:B------:R1:W-:Y:S04]  /*38f0*/  @P3 STS [R0+0x9004], RZ ;  /* 0x009004ff00003388 */ /* 0x0003e80000000800 */
[----:B------:R1:W-:Y:S01]  /*3900*/  @P3 STS.64 [R0+0x9008], RZ ;  /* 0x009008ff00003388 */ /* 0x0003e20000000a00 */
[----:B-----5:R-:W-:-:S04]  /*3910*/  @!P3 LEA R10, P1, R4, R10, 0x1 ;  /* 0x0000000a040ab211 */ /* 0x020fc800078208ff */
        /* <DEDUP_REMOVED lines=24> */
.L_x_156:
[----:B------:R-:W-:Y:S05]  /*3aa0*/  BSYNC B0 ;  /* 0x0000000000007941 */ /* 0x000fea0003800000 */
.L_x_155:
[----:B------:R4:W-:Y:S01]  /*3ab0*/  @P4 STS.128 [R0+0xa000], RZ ;  /* 0x00a000ff00004388 */ /* 0x0009e20000000c00 */
[----:B------:R-:W-:Y:S03]  /*3ac0*/  BSSY B0, `(.L_x_157) ;  /* 0x000002a000007945 */ /* 0x000fe60003800000 */
[----:B------:R4:W-:Y:S04]  /*3ad0*/  @P4 STS.128 [R0+0xc000], RZ ;  /* 0x00c000ff00004388 */ /* 0x0009e80000000c00 */
[----:B------:R4:W-:Y:S01]  /*3ae0*/  @P4 STS.128 [R0+0xe000], RZ ;  /* 0x00e000ff00004388 */ /* 0x0009e20000000c00 */
[----:B------:R-:W-:Y:S05]  /*3af0*/  @P4 BRA `(.L_x_158) ;  /* 0x0000000000984947 */ /* 0x000fea0003800000 */
[----:B-12---:R-:W2:Y:S01]  /*3b00*/  LDL R8, [R1+0x8] ;  /* 0x0000080001087983 */ /* 0x006ea20000100800 */
[----:B------:R-:W-:-:S03]  /*3b10*/  ULDC UR9, c[0x0][0x2d0] ;  /* 0x0000b40000097ab9 */ /* 0x000fc60000000800 */
[----:B------:R-:W5:Y:S01]  /*3b20*/  LDL R12, [R1+0xc] ;  /* 0x00000c00010c7983 */ /* 0x000f620000100800 */
[----:B------:R-:W-:Y:S01]  /*3b30*/  ISETP.GE.AND P4, PT, R250, UR9, PT ;  /* 0x00000009fa007c0c */ /* 0x000fe2000bf86270 */
[----:B------:R-:W-:Y:S01]  /*3b40*/  IMAD.MOV.U32 R5, RZ, RZ, R13 ;  /* 0x000000ffff057224 */ /* 0x000fe200078e000d */
[----:B------:R-:W-:-:S05]  /*3b50*/  IADD3 R2, P1, R2, 0x40, RZ ;  /* 0x0000004002027810 */ /* 0x000fca0007f3e0ff */
[----:B------:R-:W-:-:S04]  /*3b60*/  IMAD.X R4, RZ, RZ, R19, P1 ;  /* 0x000000ffff047224 */ /* 0x000fc800008e0613 */
[----:B------:R-:W-:Y:S02]  /*3b70*/  IMAD R7, R4, UR26, RZ ;  /* 0x0000001a04077c24 */ /* 0x000fe4000f8e02ff */
[----:B------:R-:W1:Y:S01]  /*3b80*/  @!P4 LDC.64 R10, c[0x0][0x218] ;  /* 0x00008600ff0acb82 */ /* 0x000e620000000a00 */
[----:B------:R-:W-:Y:S01]  /*3b90*/  IMAD.MOV.U32 R4, RZ, RZ, R6 ;  /* 0x000000ffff047224 */ /* 0x000fe200078e0006 */
[----:B------:R1:W-:Y:S03]  /*3ba0*/  @P4 STS.128 [R0+0xa000], RZ ;  /* 0x00a000ff00004388 */ /* 0x0003e60000000c00 */
[----:B------:R-:W-:-:S04]  /*3bb0*/  IMAD.WIDE.U32 R4, R2, UR26, R4 ;  /* 0x0000001a02047c25 */ /* 0x000fc8000f8e0004 */
        /* <DEDUP_REMOVED lines=8> */
[----:B--2---:R-:W-:Y:S02]  /*3c40*/  ISETP.GE.AND P3, PT, R8, UR9, PT ;  /* 0x0000000908007c0c */ /* 0x004fe4000bf66270 */
[----:B-----5:R-:W-:-:S11]  /*3c50*/  ISETP.GE.AND P2, PT, R12, UR9, PT ;  /* 0x000000090c007c0c */ /* 0x020fd6000bf46270 */
[----:B------:R-:W2:Y:S01]  /*3c60*/  @!P3 LDC.64 R8, c[0x0][0x218] ;  /* 0x00008600ff08bb82 */ /* 0x000ea20000000a00 */
[----:B------:R1:W-:Y:S07]  /*3c70*/  @P3 STS.128 [R0+0xc000], RZ ;  /* 0x00c000ff00003388 */ /* 0x0003ee0000000c00 */
[----:B------:R-:W5:Y:S01]  /*3c80*/  @!P2 LDC.64 R6, c[0x0][0x218] ;  /* 0x00008600ff06ab82 */ /* 0x000f620000000a00 */
[----:B--2---:R-:W-:-:S04]  /*3c90*/  @!P3 LEA R8, P1, R4, R8, 0x1 ;  /* 0x000000080408b211 */ /* 0x004fc800078208ff */
[C---:B------:R-:W-:Y:S02]  /*3ca0*/  @!P3 LEA.HI.X R9, R4.reuse, R9, R2, 0x1, P1 ;  /* 0x000000090409b211 */ /* 0x040fe400008f0c02 */
[----:B-----5:R-:W-:-:S03]  /*3cb0*/  @!P2 LEA R6, P1, R4, R6, 0x1 ;  /* 0x000000060406a211 */ /* 0x020fc600078208ff */
[----:B------:R-:W-:Y:S01]  /*3cc0*/  @!PT LDS RZ, [RZ] ;  /* 0x00000000fffff984 */ /* 0x000fe20000000800 */
[----:B------:R-:W-:Y:S01]  /*3cd0*/  @!PT LDS RZ, [RZ] ;  /* 0x00000000fffff984 */ /* 0x000fe20000000800 */
[----:B------:R-:W-:Y:S01]  /*3ce0*/  @!PT LDS RZ, [RZ] ;  /* 0x00000000fffff984 */ /* 0x000fe20000000800 */
[----:B------:R1:W-:Y:S01]  /*3cf0*/  @!P3 LDGSTS.E.BYPASS.LTC128B.128 [R0+0xc000], desc[UR6][R8.64+0x40] ;  /* 0x0c0000400800bfae */ /* 0x0003e2000b901d46 */
[----:B------:R-:W-:-:S03]  /*3d00*/  @!P2 LEA.HI.X R7, R4, R7, R2, 0x1, P1 ;  /* 0x000000070407a211 */ /* 0x000fc600008f0c02 */
[----:B------:R1:W-:Y:S04]  /*3d10*/  @P2 STS.128 [R0+0xe000], RZ ;  /* 0x00e000ff00002388 */ /* 0x0003e80000000c00 */
[----:B------:R-:W-:Y:S01]  /*3d20*/  @!PT LDS RZ, [RZ] ;  /* 0x00000000fffff984 */ /* 0x000fe20000000800 */
[----:B------:R-:W-:Y:S01]  /*3d30*/  @!PT LDS RZ, [RZ] ;  /* 0x00000000fffff984 */ /* 0x000fe20000000800 */
[----:B------:R-:W-:Y:S01]  /*3d40*/  @!PT LDS RZ, [RZ] ;  /* 0x00000000fffff984 */ /* 0x000fe20000000800 */
[----:B------:R1:W-:Y:S02]  /*3d50*/  @!P2 LDGSTS.E.BYPASS.LTC128B.128 [R0+0xe000], desc[UR6][R6.64+0x80] ;  /* 0x0e0000800600afae */ /* 0x0003e4000b901d46 */
.L_x_158:
[----:B------:R-:W-:Y:S05]  /*3d60*/  BSYNC B0 ;  /* 0x0000000000007941 */ /* 0x000fea0003800000 */
.L_x_157:
[----:B------:R-:W0:Y:S01]  /*3d70*/  LDGDEPBAR ;  /* 0x00000000000079af */ /* 0x000e220000000000 */
[----:B------:R-:W-:Y:S01]  /*3d80*/  ISETP.NE.AND P2, PT, R15, RZ, PT ;  /* 0x000000ff0f00720c */ /* 0x000fe20003f45270 */
[----:B------:R-:W-:Y:S01]  /*3d90*/  IMAD.MOV.U32 R4, RZ, RZ, 0x4 ;  /* 0x00000004ff047424 */ /* 0x000fe200078e00ff */
[----:B------:R-:W-:Y:S01]  /*3da0*/  ISETP.NE.AND P1, PT, R16, RZ, PT ;  /* 0x000000ff1000720c */ /* 0x000fe20003f25270 */
[----:B-1----:R-:W-:Y:S01]  /*3db0*/  IMAD.MOV.U32 R6, RZ, RZ, 0x4 ;  /* 0x00000004ff067424 */ /* 0x002fe200078e00ff */
[----:B--2---:R-:W1:Y:S01]  /*3dc0*/  LDC.64 R8, c[0x0][0x3b8] ;  /* 0x0000ee00ff087b82 */ /* 0x004e620000000a00 */
[----:B------:R-:W-:Y:S02]  /*3dd0*/  IMAD.MOV.U32 R252, RZ, RZ, 0x7f800000 ;  /* 0x7f800000fffc7424 */ /* 0x000fe400078e00ff */
[----:B------:R-:W-:Y:S02]  /*3de0*/  IMAD.MOV.U32 R2, RZ, RZ, 0x7f800000 ;  /* 0x7f800000ff027424 */ /* 0x000fe400078e00ff */
[----:B---34-:R-:W-:-:S02]  /*3df0*/  IMAD.MOV.U32 R0, RZ, RZ, 0x7f800000 ;  /* 0x7f800000ff007424 */ /* 0x018fc400078e00ff */
[----:B------:R-:W-:Y:S01]  /*3e00*/  IMAD.MOV.U32 R249, RZ, RZ, 0x7f800000 ;  /* 0x7f800000fff97424 */ /* 0x000fe200078e00ff */
[----:B------:R-:W2:Y:S01]  /*3e10*/  S2R R10, SR_TID.X ;  /* 0x00000000000a7919 */ /* 0x000ea20000002100 */
[----:B------:R-:W-:Y:S01]  /*3e20*/  IMAD.WIDE R4, R248, R4, UR16 ;  /* 0x00000010f8047e25 */ /* 0x000fe2000f8e0204 */
[----:B------:R-:W-:Y:S01]  /*3e30*/  ULDC UR9, c[0x0][0x270] ;  /* 0x00009c0000097ab9 */ /* 0x000fe20000000800 */
[----:B------:R-:W-:Y:S01]  /*3e40*/  ULDC UR43, c[0x0][0x2d0] ;  /* 0x0000b400002b7ab9 */ /* 0x000fe20000000800 */
[----:B------:R-:W3:Y:S01]  /*3e50*/  S2R R11, SR_TID.X ;  /* 0x00000000000b7919 */ /* 0x000ee20000002100 */
[----:B------:R-:W-:Y:S01]  /*3e60*/  @!P5 IMAD.WIDE R6, R14, R6, UR16 ;  /* 0x000000100e06de25 */ /* 0x000fe2000f8e0206 */
[----:B------:R-:W-:Y:S01]  /*3e70*/  LEA R208, R230, UR4, 0x1 ;  /* 0x00000004e6d07c11 */ /* 0x000fe2000f8e08ff */
[----:B------:R-:W-:Y:S01]  /*3e80*/  USHF.L.U32 UR24, UR38, 0x4, URZ ;  /* 0x0000000426187899 */ /* 0x000fe2000800063f */
[----:B------:R-:W4:Y:S01]  /*3e90*/  @!P2 LDG.E R2, desc[UR6][R4.64] ;  /* 0x000000060402a981 */ /* 0x000f22000c1e1900 */
[----:B------:R-:W-:Y:S01]  /*3ea0*/  USHF.L.U32 UR23, UR38, 0x3, URZ ;  /* 0x0000000326177899 */ /* 0x000fe2000800063f */
[----:B------:R-:W-:-:S04]  /*3eb0*/  DEPBAR.LE SB0, 0x1 ;  /* 0x000080400000791a */ /* 0x000fc80000000000 */
[----:B------:R-:W4:Y:S01]  /*3ec0*/  @!P1 LDG.E R0, desc[UR6][R4.64+0x20] ;  /* 0x0000200604009981 */ /* 0x000f22000c1e1900 */
[----:B------:R-:W-:Y:S01]  /*3ed0*/  IMAD.MOV.U32 R247, RZ, RZ, R236 ;  /* 0x000000fffff77224 */ /* 0x000fe200078e00ec */
[----:B------:R-:W-:Y:S01]  /*3ee0*/  CS2R R126, SRZ ;  /* 0x00000000007e7805 */ /* 0x000fe2000001ff00 */
[----:B------:R-:W-:Y:S01]  /*3ef0*/  IMAD.SHL.U32 R222, R231, 0x2, RZ ;  /* 0x00000002e7de7824 */ /* 0x000fe200078e00ff */
[----:B------:R4:W5:Y:S01]  /*3f00*/  @!P6 LDG.E R249, desc[UR6][R4.64+0x80] ;  /* 0x0000800604f9e981 */ /* 0x000962000c1e1900 */
[----:B------:R-:W-:Y:S02]  /*3f10*/  CS2R R124, SRZ ;  /* 0x00000000007c7805 */ /* 0x000fe4000001ff00 */
[----:B------:R-:W-:Y:S02]  /*3f20*/  CS2R R130, SRZ ;  /* 0x0000000000827805 */ /* 0x000fe4000001ff00 */
[----:B------:R-:W-:Y:S01]  /*3f30*/  CS2R R128, SRZ ;  /* 0x0000000000807805 */ /* 0x000fe2000001ff00 */
[----:B------:R1:W5:Y:S01]  /*3f40*/  @!P5 LDG.E R252, desc[UR6][R6.64] ;  /* 0x0000000606fcd981 */ /* 0x000362000c1e1900 */
        /* <DEDUP_REMOVED lines=27> */
[----:B-1----:R-:W4:Y:S01]  /*4100*/  LDG.E.64 R4, desc[UR6][R8.64+0x8] ;  /* 0x0000080608047981 */ /* 0x002f22000c1e1b00 */
[----:B------:R-:W-:Y:S02]  /*4110*/  CS2R R70, SRZ ;  /* 0x0000000000467805 */ /* 0x000fe4000001ff00 */
[----:B------:R-:W-:Y:S02]  /*4120*/  CS2R R68, SRZ ;  /* 0x0000000000447805 */ /* 0x000fe4000001ff00 */
[----:B------:R-:W-:Y:S01]  /*4130*/  CS2R R62, SRZ ;  /* 0x00000000003e7805 */ /* 0x000fe2000001ff00 */
[----:B------:R-:W4:Y:S01]  /*4140*/  LDG.E.64 R6, desc[UR6][R8.64] ;  /* 0x0000000608067981 */ /* 0x000f22000c1e1b00 */
[----:B------:R-:W-:Y:S01]  /*4150*/  UIMAD UR9, UR47, UR9, UR58 ;  /* 0x000000092f0972a4 */ /* 0x000fe2000f8e023a */
[----:B--2---:R-:W-:Y:S01]  /*4160*/  SHF.R.S32.HI R10, RZ, 0x1f, R10 ;  /* 0x0000001fff0a7819 */ /* 0x004fe2000001140a */
[----:B------:R-:W-:Y:S01]  /*4170*/  UIADD3 UR34, UR24, 0x20, URZ ;  /* 0x0000002018227890 */ /* 0x000fe2000fffe03f */
[----:B------:R-:W1:Y:S01]  /*4180*/  LDSM.16.M88.4 R172, [R208+0xf000] ;  /* 0x00f00000d0ac783b */ /* 0x000e620000000200 */
[----:B------:R-:W-:Y:S01]  /*4190*/  USHF.L.U32 UR9, UR9, 0x5, URZ ;  /* 0x0000000509097899 */ /* 0x000fe2000800063f */
[----:B---3--:R-:W-:Y:S01]  /*41a0*/  LEA.HI R10, R10, R11, RZ, 0x6 ;  /* 0x0000000b0a0a7211 */ /* 0x008fe200078f30ff */
[----:B------:R-:W-:Y:S01]  /*41b0*/  UIADD3 UR29, UR24, 0x40, URZ ;  /* 0x00000040181d7890 */ /* 0x000fe2000fffe03f */
[----:B------:R-:W2:Y:S01]  /*41c0*/  LDSM.16.M88.4 R176, [R208+0xf400] ;  /* 0x00f40000d0b0783b */ /* 0x000ea20000000200 */
[----:B------:R-:W-:Y:S01]  /*41d0*/  USHF.R.S32.HI UR11, URZ, 0x1f, UR9 ;  /* 0x0000001f3f0b7899 */ /* 0x000fe20008011409 */
[----:B------:R-:W-:Y:S01]  /*41e0*/  SHF.R.S32.HI R10, RZ, 0x6, R10 ;  /* 0x00000006ff0a7819 */ /* 0x000fe2000001140a */
[----:B------:R-:W-:Y:S01]  /*41f0*/  UIADD3 UR33, UR23, UR34, URZ ;  /* 0x0000002217217290 */ /* 0x000fe2000fffe03f */
[----:B------:R-:W3:Y:S01]  /*4200*/  LDSM.16.M88.4 R188, [R208+0x11000] ;  /* 0x01100000d0bc783b */ /* 0x000ee20000000200 */
[----:B------:R-:W-:Y:S01]  /*4210*/  UIADD3 UR28, UR23, UR29, URZ ;  /* 0x0000001d171c7290 */ /* 0x000fe2000fffe03f */
[----:B------:R-:W-:Y:S01]  /*4220*/  CS2R R60, SRZ ;  /* 0x00000000003c7805 */ /* 0x000fe2000001ff00 */
[----:B------:R-:W-:Y:S01]  /*4230*/  UIADD3 UR32, UR23, UR33, URZ ;  /* 0x0000002117207290 */ /* 0x000fe2000fffe03f */
[----:B------:R-:W1:Y:S01]  /*4240*/  LDSM.16.M88.4 R192, [R208+0x11400] ;  /* 0x01140000d0c0783b */ /* 0x000e620000000200 */
        /* <DEDUP_REMOVED lines=9> */
[----:B------:R-:W-:-:S02]  /*42e0*/  CS2R R58, SRZ ;  /* 0x00000000003a7805 */ /* 0x000fc4000001ff00 */
[----:B------:R-:W-:Y:S01]  /*42f0*/  CS2R R56, SRZ ;  /* 0x0000000000387805 */ /* 0x000fe2000001ff00 */
[----:B------:R-:W1:Y:S01]  /*4300*/  LDSM.16.M88.4 R180, [R223] ;  /* 0x00000000dfb4783b */ /* 0x000e620000000200 */
        /* <DEDUP_REMOVED lines=12> */
[----:B------:R-:W-:Y:S01]  /*43d0*/  CS2R R36, SRZ ;  /* 0x0000000000247805 */ /* 0x000fe2000001ff00 */
[----:B------:R-:W-:Y:S02]  /*43e0*/  UIMAD UR42, UR38, 0x18, URZ ;  /* 0x00000018262a78a4 */ /* 0x000fe4000f8e023f */
[----:B------:R-:W1:Y:S01]  /*43f0*/  LDSM.16.M88.4 R212, [R223+0x4000] ;  /* 0x00400000dfd4783b */ /* 0x000e620000000200 */
[----:B------:R-:W-:-:S02]  /*4400*/  USHF.L.U32 UR41, UR38, 0x5, URZ ;  /* 0x0000000526297899 */ /* 0x000fc4000800063f */
[----:B------:R-:W-:Y:S01]  /*4410*/  UIMAD UR40, UR38, 0x28, URZ ;  /* 0x00000028262878a4 */ /* 0x000fe2000f8e023f */
[----:B------:R-:W1:Y:S01]  /*4420*/  LDSM.16.M88.4 R216, [R223+0x4400] ;  /* 0x00440000dfd8783b */ /* 0x000e620000000200 */
[----:B------:R-:W-:Y:S02]  /*4430*/  UIMAD UR39, UR38, 0x30, URZ ;  /* 0x00000030262778a4 */ /* 0x000fe4000f8e023f */
[----:B------:R-:W-:Y:S02]  /*4440*/  UIMAD UR38, UR38, 0x38, URZ ;  /* 0x00000038262678a4 */ /* 0x000fe4000f8e023f */
[----:B------:R-:W-:Y:S02]  /*4450*/  UIADD3 UR37, UR23, UR30, URZ ;  /* 0x0000001e17257290 */ /* 0x000fe4000fffe03f */
[----:B------:R-:W-:Y:S01]  /*4460*/  UIADD3 UR36, UR23, UR25, URZ ;  /* 0x0000001917247290 */ /* 0x000fe2000fffe03f */
[----:B------:R-:W-:Y:S01]  /*4470*/  ULDC.U8 UR15, c[0x0][0x388] ;  /* 0x0000e200000f7ab9 */ /* 0x000fe20000000000 */
[----:B------:R-:W-:Y:S01]  /*4480*/  ULDC UR14, c[0x0][0x2ec] ;  /* 0x0000bb00000e7ab9 */ /* 0x000fe20000000800 */
[----:B----4-:R4:W-:Y:S04]  /*4490*/  STL [R1+0x4], R0 ;  /* 0x0000040001007387 */ /* 0x0109e80000100800 */
[----:B------:R2:W-:Y:S01]  /*44a0*/  STL [R1], R2 ;  /* 0x0000000201007387 */ /* 0x0005e20000100800 */
[----:B----4-:R-:W-:Y:S01]  /*44b0*/  SHF.R.S32.HI R0, RZ, 0x1f, R18 ;  /* 0x0000001fff007819 */ /* 0x010fe20000011412 */
[----:B--2---:R-:W-:-:S05]  /*44c0*/  VIADD R2, R231, 0x1800 ;  /* 0x00001800e7027836 */ /* 0x004fca0000000000 */
[----:B------:R-:W-:Y:S02]  /*44d0*/  SEL R2, R2, R231, !P0 ;  /* 0x000000e702027207 */ /* 0x000fe40004000000 */
[----:B------:R-:W-:Y:S01]  /*44e0*/  IADD3 R18, P2, P1, R4, UR9, R18 ;  /* 0x0000000904127c10 */ /* 0x000fe2000f95e012 */
[----:B------:R-:W-:Y:S01]  /*44f0*/  IMAD.SHL.U32 R4, R10, 0x20, RZ ;  /* 0x000000200a047824 */ /* 0x000fe200078e00ff */
[----:B------:R-:W-:Y:S02]  /*4500*/  LEA R221, R2, UR4, 0x1 ;  /* 0x0000000402dd7c11 */ /* 0x000fe4000f8e08ff */
[----:B------:R-:W-:Y:S01]  /*4510*/  IADD3.X R0, R5, UR11, R0, P2, P1 ;  /* 0x0000000b05007c10 */ /* 0x000fe200097e2400 */
[----:B------:R-:W-:Y:S01]  /*4520*/  IMAD R5, RZ, RZ, -UR19 ;  /* 0x80000013ff057e24 */ /* 0x000fe2000f8e02ff */
[----:B------:R-:W-:Y:S02]  /*4530*/  R2UR UR9, R7 ;  /* 0x00000000070972ca */ /* 0x000fe400000e0000 */
[----:B------:R-:W-:Y:S01]  /*4540*/  R2UR UR10, R6 ;  /* 0x00000000060a72ca */ /* 0x000fe200000e0000 */
[----:B------:R2:W-:Y:S04]  /*4550*/  STL [R1+0x28], R0 ;  /* 0x0000280001007387 */ /* 0x0005e80000100800 */
[----:B------:R-:W-:Y:S04]  /*4560*/  STL [R1+0x18], R5 ;  /* 0x0000180501007387 */ /* 0x000fe80000100800 */
[----:B------:R4:W-:Y:S01]  /*4570*/  STL [R1+0x34], R4 ;  /* 0x0000340401007387 */ /* 0x0009e20000100800 */
[----:B--2---:R-:W-:-:S05]  /*4580*/  VIADD R0, R229, 0x1800 ;  /* 0x00001800e5007836 */ /* 0x004fca0000000000 */
[----:B------:R-:W-:Y:S01]  /*4590*/  SEL R0, R0, R229, !P0 ;  /* 0x000000e500007207 */ /* 0x000fe20004000000 */
[----:B----4-:R-:W-:-:S03]  /*45a0*/  IMAD.WIDE.U32 R4, R18, -0x2daee0ad, RZ ;  /* 0xd2511f5312047825 */ /* 0x010fc600078e00ff */
[----:B------:R-:W-:Y:S02]  /*45b0*/  LEA R220, R0, UR4, 0x1 ;  /* 0x0000000400dc7c11 */ /* 0x000fe4000f8e08ff */
[----:B-1-3--:R2:W-:Y:S05]  /*45c0*/  STL.64 [R1+0x10], R4 ;  /* 0x0000100401007387 */ /* 0x00a5ea0000100a00 */
.L_x_161:
[----:B------:R-:W0:Y:S01]  /*45d0*/  LDGDEPBAR ;  /* 0x00000000000079af */ /* 0x000e220000000000 */
[----:B------:R-:W-:Y:S01]  /*45e0*/  LEA R0, R230, UR4, 0x1 ;  /* 0x00000004e6007c11 */ /* 0x000fe2000f8e08ff */
[----:B------:R-:W-:Y:S01]  /*45f0*/  IMAD.IADD R2, R228, 0x1, R221 ;  /* 0x00000001e4027824 */ /* 0x000fe200078e02dd */
[----:B------:R-:W-:Y:S05]  /*4600*/  UIADD3 UR12, UR10, -0x61c88647, URZ ;  /* 0x9e3779b90a0c7890 */ /* 0x000fea000fffe03f */
[----:B------:R-:W3:Y:S01]  /*4610*/  LDL R235, [R1+0x30] ;  /* 0x0000300001eb7983 */ /* 0x000ee20000100800 */
[----:B------:R-:W-:Y:S02]  /*4620*/  USHF.L.U32 UR11, UR18, 0x7, URZ ;  /* 0x00000007120b7899 */ /* 0x000fe4000800063f */
[----:B------:R-:W-:Y:S01]  /*4630*/  USHF.L.U32 UR13, UR5, 0x6, URZ ;  /* 0x00000006050d7899 */ /* 0x000fe2000800063f */
[----:B------:R-:W4:Y:S01]  /*4640*/  LDL.64 R232, [R1+0x10] ;  /* 0x0000100001e87983 */ /* 0x000f220000100a00 */
[----:B------:R-:W-:Y:S02]  /*4650*/  UIADD3 UR19, UR22, 0x80, UR11 ;  /* 0x0000008016137890 */ /* 0x000fe4000fffe00b */
[----:B------:R-:W-:Y:S02]  /*4660*/  UIADD3 UR11, UR11, 0x80, URZ ;  /* 0x000000800b0b7890 */ /* 0x000fe4000fffe03f */
[----:B------:R-:W-:Y:S01]  /*4670*/  UIADD3 UR19, UR19, -UR8, URZ ;  /* 0x8000000813137290 */ /* 0x000fe2000fffe03f */
[----:B------:R-:W3:Y:S01]  /*4680*/  LDL R234, [R1+0x28] ;  /* 0x0000280001ea7983 */ /* 0x000ee20000100800 */
[----:B------:R-:W-:Y:S02]  /*4690*/  UISETP.GT.AND UP3, UPT, UR5, UR35, UPT ;  /* 0x000000230500728c */ /* 0x000fe4000bf64270 */
[----:B------:R-:W-:Y:S04]  /*46a0*/  UISETP.GE.AND UP0, UPT, UR13, UR19, UPT ;  /* 0x000000130d00728c */ /* 0x000fe8000bf06270 */
[----:B------:R-:W-:Y:S02]  /*46b0*/  UISETP.LT.AND UP0, UPT, UR11, UR8, UP0 ;  /* 0x000000080b00728c */ /* 0x000fe40008701270 */
[----:B------:R-:W-:Y:S04]  /*46c0*/  UIADD3 UR11, UR10, 0x3c6ef372, URZ ;  /* 0x3c6ef3720a0b7890 */ /* 0x000fe8000fffe03f */
        /* <DEDUP_REMOVED lines=8> */
[----:B------:R-:W1:Y:S01]  /*4750*/  LDSM.16.M88.4 R140, [R223+-0x6000] ;  /* 0xffa00000df8c783b */ /* 0x000e620000000200 */
[-C--:B--2---:R-:W-:Y:S07]  /*4760*/  HMMA.16816.F32.BF16 R4, R32, R16.reuse, RZ ;  /* 0x000000102004723c */ /* 0x084fee00000418ff */
[----:B------:R-:W2:Y:S01]  /*4770*/  LDSM.16.M88.4 R144, [R2+0x800] ;  /* 0x000800000290783b */ /* 0x000ea20000000200 */
[C---:B-1----:R-:W-:Y:S07]  /*4780*/  HMMA.16816.F32.BF16 R8, R28.reuse, R16, RZ ;  /* 0x000000101c08723c */ /* 0x042fee00000418ff */
[----:B------:R-:W1:Y:S01]  /*4790*/  LDSM.16.M88.4 R148, [R223+-0x5c00] ;  /* 0xffa40000df94783b */ /* 0x000e620000000200 */
        /* <DEDUP_REMOVED lines=16> */
[----:B------:R-:W2:Y:S05]  /*48a0*/  LDSM.16.M88.4 R140, [R223+-0x4000] ;  /* 0xffc00000df8c783b */ /* 0x000eaa0000000200 */
[-C--:B-1----:R-:W-:Y:S06]  /*48b0*/  HMMA.16816.F32.BF16 R20, R136, R148.reuse, R20 ;  /* 0x000000948814723c */ /* 0x082fec0000041814 */
[C---:B------:R-:W-:Y:S06]  /*48c0*/  HMMA.16816.F32.BF16 R24, R144.reuse, R148, R24 ;  /* 0x000000949018723c */ /* 0x040fec0000041818 */
[-C--:B------:R-:W-:Y:S01]  /*48d0*/  HMMA.16816.F32.BF16 R28, R144, R150.reuse, R28 ;  /* 0x00000096901c723c */ /* 0x080fe2000004181c */
[----:B------:R-:W1:Y:S05]  /*48e0*/  LDSM.16.M88.4 R144, [R223+-0x3c00] ;  /* 0xffc40000df90783b */ /* 0x000e6a0000000200 */
        /* <DEDUP_REMOVED lines=9> */
[C---:B------:R-:W-:Y:S01]  /*4980*/  HMMA.16816.F32.BF16 R24, R160.reuse, R164, R24 ;  /* 0x000000a4a018723c */ /* 0x040fe20000041818 */
[----:B------:R-:W4:Y:S01]  /*4990*/  LDL R165, [R1+0x2c] ;  /* 0x00002c0001a57983 */ /* 0x000f220000100800 */
[----:B------:R-:W4:Y:S04]  /*49a0*/  @!P0 S2R R164, SR_TID.X ;  /* 0x0000000000a48919 */ /* 0x000f280000002100 */
[-C--:B------:R-:W-:Y:S06]  /*49b0*/  HMMA.16816.F32.BF16 R28, R160, R166.reuse, R28 ;  /* 0x000000a6a01c723c */ /* 0x080fec000004181c */
[----:B------:R-:W-:Y:S06]  /*49c0*/  HMMA.16816.F32.BF16 R32, R152, R166, R32 ;  /* 0x000000a69820723c */ /* 0x000fec0000041820 */
[-C--:B--2---:R-:W-:Y:S01]  /*49d0*/  HMMA.16816.F32.BF16 R4, R132, R140.reuse, R4 ;  /* 0x0000008c8404723c */ /* 0x084fe20000041804 */
[----:B------:R-:W-:Y:S04]  /*49e0*/  IMAD.U32 R152, RZ, RZ, UR22 ;  /* 0x00000016ff987e24 */ /* 0x000fe8000f8e00ff */
[----:B------:R-:W-:Y:S01]  /*49f0*/  IMAD.U32 R153, RZ, RZ, UR13 ;  /* 0x0000000dff997e24 */ /* 0x000fe2000f8e00ff */
[----:B------:R-:W-:Y:S01]  /*4a00*/  @!P0 IADD3 R152, -R152, 0x1, R248 ;  /* 0x0000000198988810 */ /* 0x000fe20007ffe1f8 */
[C---:B------:R-:W-:Y:S06]  /*4a10*/  HMMA.16816.F32.BF16 R8, R168.reuse, R140, R8 ;  /* 0x0000008ca808723c */ /* 0x040fec0000041808 */
[-C--:B------:R-:W-:Y:S01]  /*4a20*/  HMMA.16816.F32.BF16 R12, R168, R142.reuse, R12 ;  /* 0x0000008ea80c723c */ /* 0x080fe2000004180c */
[----:B------:R-:W-:Y:S04]  /*4a30*/  IMAD.U32 R141, RZ, RZ, UR18 ;  /* 0x00000012ff8d7e24 */ /* 0x000fe8000f8e00ff */
[----:B------:R-:W-:Y:S01]  /*4a40*/  IMAD.U32 R140, RZ, RZ, UR5 ;  /* 0x00000005ff8c7e24 */ /* 0x000fe2000f8e00ff */
[C---:B------:R-:W-:Y:S06]  /*4a50*/  HMMA.16816.F32.BF16 R16, R132.reuse, R142, R16 ;  /* 0x0000008e8410723c */ /* 0x040fec0000041810 */
[-C--:B-1----:R-:W-:Y:S06]  /*4a60*/  HMMA.16816.F32.BF16 R20, R132, R144.reuse, R20 ;  /* 0x000000908414723c */ /* 0x082fec0000041814 */
[C---:B------:R-:W-:Y:S06]  /*4a70*/  HMMA.16816.F32.BF16 R24, R168.reuse, R144, R24 ;  /* 0x00000090a818723c */ /* 0x040fec0000041818 */
[-C--:B------:R-:W-:Y:S01]  /*4a80*/  HMMA.16816.F32.BF16 R28, R168, R146.reuse, R28 ;  /* 0x00000092a81c723c */ /* 0x080fe2000004181c */
[----:B------:R-:W2:Y:S04]  /*4a90*/  LDL R171, [R1] ;  /* 0x0000000001ab7983 */ /* 0x000ea80000100800 */
[----:B------:R-:W2:Y:S01]  /*4aa0*/  LDL R170, [R1+0x4] ;  /* 0x0000040001aa7983 */ /* 0x000ea20000100800 */
[----:B------:R-:W-:Y:S03]  /*4ab0*/  HMMA.16816.F32.BF16 R32, R132, R146, R32 ;  /* 0x000000928420723c */ /* 0x000fe60000041820 */
[----:B------:R1:W1:Y:S03]  /*4ac0*/  LDSM.16.M88.4 R132, [R0+0xd400] ;  /* 0x00d400000084783b */ /* 0x0002660000000200 */
[-C--:B------:R-:W-:Y:S06]  /*4ad0*/  HMMA.16816.F32.BF16 R4, R136, R148.reuse, R4 ;  /* 0x000000948804723c */ /* 0x080fec0000041804 */
[C---:B------:R-:W-:Y:S06]  /*4ae0*/  HMMA.16816.F32.BF16 R8, R156.reuse, R148, R8 ;  /* 0x000000949c08723c */ /* 0x040fec0000041808 */
[-C--:B------:R-:W-:Y:S05]  /*4af0*/  HMMA.16816.F32.BF16 R12, R156, R150.reuse, R12 ;  /* 0x000000969c0c723c */ /* 0x080fea000004180c */
[----:B---3--:R-:W-:Y:S01]  /*4b00*/  LOP3.LUT R144, R234, UR10, RZ, 0x3c, !PT ;  /* 0x0000000aea907c12 */ /* 0x008fe2000f8e3cff */
[C---:B------:R-:W-:Y:S05]  /*4b10*/  HMMA.16816.F32.BF16 R16, R136.reuse, R150, R16 ;  /* 0x000000968810723c */ /* 0x040fea0000041810 */
[----:B-1----:R-:W-:Y:S06]  /*4b20*/  IMAD R0, R140, 0x4, R235 ;  /* 0x000000048c007824 */ /* 0x002fec00078e02eb */
[C---:B------:R-:W-:Y:S02]  /*4b30*/  VIADD R140, R0.reuse, 0x2 ;  /* 0x00000002008c7836 */ /* 0x040fe40000000000 */
[----:B------:R-:W-:Y:S05]  /*4b40*/  IMAD.WIDE.U32 R142, R0, -0x326172a9, RZ ;  /* 0xcd9e8d57008e7825 */ /* 0x000fea00078e00ff */
[-C--:B------:R-:W-:Y:S01]  /*4b50*/  LOP3.LUT R145, R143, R144.reuse, RZ, 0x3c, !PT ;  /* 0x000000908f917212 */ /* 0x080fe200078e3cff */
[-C--:B------:R-:W-:Y:S04]  /*4b60*/  HMMA.16816.F32.BF16 R20, R136, R132.reuse, R20 ;  /* 0x000000848814723c */ /* 0x080fe80000041814 */
[----:B------:R-:W-:Y:S02]  /*4b70*/  IMAD.WIDE.U32 R150, R145, -0x2daee0ad, RZ ;  /* 0xd2511f5391967825 */ /* 0x000fe400078e00ff */
[C---:B------:R-:W-:Y:S06]  /*4b80*/  HMMA.16816.F32.BF16 R24, R156.reuse, R132, R24 ;  /* 0x000000849c18723c */ /* 0x040fec0000041818 */
[-C--:B------:R-:W-:Y:S06]  /*4b90*/  HMMA.16816.F32.BF16 R28, R156, R134.reuse, R28 ;  /* 0x000000869c1c723c */ /* 0x080fec000004181c */
[----:B------:R-:W-:Y:S07]  /*4ba0*/  HMMA.16816.F32.BF16 R32, R136, R134, R32 ;  /* 0x000000868820723c */ /* 0x000fee0000041820 */
[----:B-----5:R-:W-:Y:S01]  /*4bb0*/  FMUL.FTZ R136, R249, 1.4426950216293334961 ;  /* 0x3fb8aa3bf9887820 */ /* 0x020fe20000410000 */
[----:B----4-:R-:W-:Y:S05]  /*4bc0*/  IMAD R141, R141, 0x4, R165 ;  /* 0x000000048d8d7824 */ /* 0x010fea00078e02a5 */
[----:B------:R-:W-:Y:S01]  /*4bd0*/  LOP3.LUT R141, R233, UR9, R141, 0x96, !PT ;  /* 0x00000009e98d7c12 */ /* 0x000fe2000f8e968d */
[----:B------:R-:W-:Y:S04]  /*4be0*/  IMAD.MOV.U32 R233, RZ, RZ, 0x20 ;  /* 0x00000020ffe97424 */ /* 0x000fe800078e00ff */
[----:B------:R-:W-:Y:S04]  /*4bf0*/  IMAD.WIDE.U32 R146, R141, -0x326172a9, RZ ;  /* 0xcd9e8d578d927825 */ /* 0x000fe800078e00ff */
[----:B------:R-:W-:Y:S01]  /*4c00*/  IMAD.WIDE.U32 R140, R140, -0x326172a9, RZ ;  /* 0xcd9e8d578c8c7825 */ /* 0x000fe200078e00ff */
[C---:B------:R-:W-:Y:S02]  /*4c10*/  LOP3.LUT R162, R147.reuse, UR12, R142, 0x96, !PT ;  /* 0x0000000c93a27c12 */ /* 0x040fe4000f8e968e */
[----:B------:R-:W-:Y:S01]  /*4c20*/  LOP3.LUT R165, R146, UR11, RZ, 0x3c, !PT ;  /* 0x0000000b92a57c12 */ /* 0x000fe2000f8e3cff */
[----:B------:R-:W-:Y:S01]  /*4c30*/  UIADD3 UR11, UR9, 0x76cf5d0a, URZ ;  /* 0x76cf5d0a090b7890 */ /* 0x000fe2000fffe03f */
[----:B------:R-:W-:Y:S01]  /*4c40*/  LOP3.LUT R154, R147, UR12, R140, 0x96, !PT ;  /* 0x0000000c939a7c12 */ /* 0x000fe2000f8e968c */
[----:B------:R-:W-:Y:S01]  /*4c50*/  UIADD3 UR12, UR9, -0x4498517b, URZ ;  /* 0xbb67ae85090c7890 */ /* 0x000fe2000fffe03f */
[----:B------:R-:W-:Y:S01]  /*4c60*/  LOP3.LUT R148, R141, R144, RZ, 0x3c, !PT ;  /* 0x000000908d947212 */ /* 0x000fe200078e3cff */
[----:B------:R-:W-:Y:S01]  /*4c70*/  IMAD.WIDE.U32 R162, R162, -0x2daee0ad, RZ ;  /* 0xd2511f53a2a27825 */ /* 0x000fe200078e00ff */
[----:B------:R-:W-:Y:S03]  /*4c80*/  LDSM.16.M88.4 R140, [R2+0x2000] ;  /* 0x00200000028c783b */ /* 0x000fe60000000200 */
[----:B------:R-:W-:Y:S01]  /*4c90*/  LOP3.LUT R0, R232, UR12, RZ, 0x3c, !PT ;  /* 0x0000000ce8007c12 */ /* 0x000fe2000f8e3cff */
[----:B------:R-:W-:Y:S01]  /*4ca0*/  IMAD.WIDE.U32 R148, R148, -0x2daee0ad, RZ ;  /* 0xd2511f5394947825 */ /* 0x000fe200078e00ff */
[----:B------:R-:W-:Y:S01]  /*4cb0*/  LOP3.LUT R168, R163, UR11, R150, 0x96, !PT ;  /* 0x0000000ba3a87c12 */ /* 0x000fe2000f8e9696 */
[----:B------:R-:W-:Y:S01]  /*4cc0*/  UIADD3 UR12, UR9, 0x32370b8f, URZ ;  /* 0x32370b8f090c7890 */ /* 0x000fe2000fffe03f */
[C---:B------:R-:W-:Y:S01]  /*4cd0*/  LOP3.LUT R160, R0.reuse, R151, RZ, 0x3c, !PT ;  /* 0x0000009700a07212 */ /* 0x040fe200078e3cff */
[----:B------:R-:W3:Y:S01]  /*4ce0*/  LDL R232, [R1+0x34] ;  /* 0x0000340001e87983 */ /* 0x000ee20000100800 */
[----:B------:R-:W-:Y:S01]  /*4cf0*/  LOP3.LUT R0, R0, R149, RZ, 0x3c, !PT ;  /* 0x0000009500007212 */ /* 0x000fe200078e3cff */
[----:B------:R-:W-:Y:S02]  /*4d00*/  IMAD.WIDE.U32 R154, R154, -0x2daee0ad, RZ ;  /* 0xd2511f539a9a7825 */ /* 0x000fe400078e00ff */
[----:B------:R-:W1:Y:S02]  /*4d10*/  LDSM.16.M88.4 R144, [R223+-0x2000] ;  /* 0xffe00000df90783b */ /* 0x000e640000000200 */
[----:B------:R-:W-:Y:S01]  /*4d20*/  IMAD.WIDE.U32 R160, R160, -0x326172a9, RZ ;  /* 0xcd9e8d57a0a07825 */ /* 0x000fe200078e00ff */
[----:B------:R-:W-:Y:S01]  /*4d30*/  LOP3.LUT R166, R155, UR11, R148, 0x96, !PT ;  /* 0x0000000b9ba67c12 */ /* 0x000fe2000f8e9694 */
[----:B------:R-:W-:Y:S01]  /*4d40*/  UIADD3 UR11, UR10, -0x255992d5, URZ ;  /* 0xdaa66d2b0a0b7890 */ /* 0x000fe2000fffe03f */
[----:B------:R-:W-:Y:S01]  /*4d50*/  @!P0 IADD3 R155, R153, UR8, R152 ;  /* 0x00000008999b8c10 */ /* 0x000fe2000fffe098 */
[----:B------:R-:W-:Y:S01]  /*4d60*/  IMAD.WIDE.U32 R168, R168, -0x326172a9, RZ ;  /* 0xcd9e8d57a8a87825 */ /* 0x000fe200078e00ff */
[----:B------:R-:W-:Y:S01]  /*4d70*/  LOP3.LUT R132, R165, R161, RZ, 0x3c, !PT ;  /* 0x000000a1a5847212 */ /* 0x000fe200078e3cff */
[----:B------:R4:W1:Y:S02]  /*4d80*/  LDSM.16.M88.4 R148, [R2+0x2800] ;  /* 0x002800000294783b */ /* 0x0008640000000200 */
[----:B------:R-:W-:Y:S01]  /*4d90*/  IMAD.WIDE.U32 R152, R0, -0x326172a9, RZ ;  /* 0xcd9e8d5700987825 */ /* 0x000fe200078e00ff */
[----:B------:R-:W-:Y:S03]  /*4da0*/  LOP3.LUT R160, R169, UR11, R160, 0x96, !PT ;  /* 0x0000000ba9a07c12 */ /* 0x000fe6000f8e96a0 */
[----:B------:R-:W-:Y:S01]  /*4db0*/  IMAD.WIDE.U32 R166, R166, -0x326172a9, RZ ;  /* 0xcd9e8d57a6a67825 */ /* 0x000fe200078e00ff */
[----:B------:R-:W-:Y:S03]  /*4dc0*/  LOP3.LUT R153, R165, R153, RZ, 0x3c, !PT ;  /* 0x00000099a5997212 */ /* 0x000fe600078e3cff */
[----:B------:R-:W-:Y:S01]  /*4dd0*/  IMAD.WIDE.U32 R132, R132, -0x2daee0ad, RZ ;  /* 0xd2511f5384847825 */ /* 0x000fe200078e00ff */
[----:B------:R-:W-:Y:S01]  /*4de0*/  LOP3.LUT R161, R167, UR11, R152, 0x96, !PT ;  /* 0x0000000ba7a17c12 */ /* 0x000fe2000f8e9698 */
[----:B------:R-:W-:Y:S01]  /*4df0*/  UIADD3 UR11, UR9, -0x126145ec, URZ ;  /* 0xed9eba14090b7890 */ /* 0x000fe2000fffe03f */
[----:B--2---:R-:W-:Y:S01]  /*4e00*/  FSETP.NEU.FTZ.AND P1, PT, R171, -INF , PT ;  /* 0xff800000ab00780b */ /* 0x004fe20003f3d000 */
[----:B------:R-:W-:Y:S01]  /*4e10*/  IMAD.WIDE.U32 R156, R160, -0x2daee0ad, RZ ;  /* 0xd2511f53a09c7825 */ /* 0x000fe200078e00ff */
[----:B------:R-:W-:Y:S02]  /*4e20*/  LOP3.LUT R162, R133, UR12, R162, 0x96, !PT ;  /* 0x0000000c85a27c12 */ /* 0x000fe4000f8e96a2 */
[----:B------:R-:W-:Y:S01]  /*4e30*/  FSETP.NEU.FTZ.AND P2, PT, R170, -INF , PT ;  /* 0xff800000aa00780b */ /* 0x000fe20003f5d000 */
[----:B------:R-:W-:Y:S01]  /*4e40*/  IMAD.WIDE.U32 R158, R161, -0x2daee0ad, RZ ;  /* 0xd2511f53a19e7825 */ /* 0x000fe200078e00ff */
[----:B------:R-:W-:Y:S02]  /*4e50*/  LOP3.LUT R161, R157, UR11, R132, 0x96, !PT ;  /* 0x0000000b9da17c12 */ /* 0x000fe4000f8e9684 */
[----:B------:R-:W2:Y:S01]  /*4e60*/  LDSM.16.M88.4 R132, [R223+-0x1c00] ;  /* 0xffe40000df84783b */ /* 0x000ea20000000200 */
[----:B------:R-:W-:Y:S01]  /*4e70*/  FMUL.FTZ R138, R171, 1.4426950216293334961 ;  /* 0x3fb8aa3bab8a7820 */ /* 0x000fe20000410000 */
[----:B----4-:R-:W-:Y:S02]  /*4e80*/  @!P0 IMAD.SHL.U32 R2, R164, 0x2, RZ ;  /* 0x00000002a4028824 */ /* 0x010fe400078e00ff */
[----:B------:R-:W-:Y:S01]  /*4e90*/  FMUL.FTZ R137, R170, 1.4426950216293334961 ;  /* 0x3fb8aa3baa897820 */ /* 0x000fe20000410000 */
[----:B------:R-:W-:Y:S01]  /*4ea0*/  IMAD.WIDE.U32 R152, R153, -0x2daee0ad, RZ ;  /* 0xd2511f5399987825 */ /* 0x000fe200078e00ff */
[----:B------:R-:W-:Y:S03]  /*4eb0*/  FSEL R138, R138, RZ, P1 ;  /* 0x000000ff8a8a7208 */ /* 0x000fe60000800000 */
[----:B------:R-:W-:Y:S01]  /*4ec0*/  IMAD.U32 R0, RZ, RZ, UR18 ;  /* 0x00000012ff007e24 */ /* 0x000fe2000f8e00ff */
[----:B------:R-:W-:Y:S01]  /*4ed0*/  LOP3.LUT R160, R153, UR12, R154, 0x96, !PT ;  /* 0x0000000c99a07c12 */ /* 0x000fe2000f8e969a */
[----:B------:R-:W-:Y:S01]  /*4ee0*/  UIADD3 UR12, UR10, 0x78dde6e4, URZ ;  /* 0x78dde6e40a0c7890 */ /* 0x000fe2000fffe03f */
[----:B------:R-:W-:Y:S01]  /*4ef0*/  FSETP.NEU.FTZ.AND P1, PT, R249, -INF , PT ;  /* 0xff800000f900780b */ /* 0x000fe20003f3d000 */
[-C--:B-1----:R-:W-:Y:S05]  /*4f00*/  HMMA.16816.F32.BF16 R4, R140, R144.reuse, R4 ;  /* 0x000000908c04723c */ /* 0x082fea0000041804 */
[----:B------:R-:W-:Y:S02]  /*4f10*/  @!P0 VIMNMX R154, R155, UR8, PT ;  /* 0x000000089b9a8c48 */ /* 0x000fe4000bfe0100 */
[----:B------:R-:W-:Y:S01]  /*4f20*/  FSEL R136, R136, RZ, P1 ;  /* 0x000000ff88887208 */ /* 0x000fe20000800000 */
[C---:B------:R-:W-:Y:S04]  /*4f30*/  HMMA.16816.F32.BF16 R8, R148.reuse, R144, R8 ;  /* 0x000000909408723c */ /* 0x040fe80000041808 */
[----:B------:R-:W-:Y:S01]  /*4f40*/  LOP3.LUT R157, R159, UR11, R152, 0x96, !PT ;  /* 0x0000000b9f9d7c12 */ /* 0x000fe2000f8e9698 */
[----:B------:R-:W-:Y:S01]  /*4f50*/  UIADD3 UR11, UR10, 0x1715609d, URZ ;  /* 0x1715609d0a0b7890 */ /* 0x000fe2000fffe03f */
[----:B------:R-:W-:Y:S01]  /*4f60*/  @!P0 VIADDMNMX R152, R155, R233, UR8, PT ;  /* 0x000000089b988e46 */ /* 0x000fe2000b8001e9 */
[-C--:B------:R-:W-:Y:S04]  /*4f70*/  HMMA.16816.F32.BF16 R12, R148, R146.reuse, R12 ;  /* 0x00000092940c723c */ /* 0x080fe8000004180c */
[----:B------:R-:W-:Y:S02]  /*4f80*/  FSEL R137, R137, RZ, P2 ;  /* 0x000000ff89897208 */ /* 0x000fe40001000000 */
[----:B------:R-:W-:Y:S01]  /*4f90*/  FSETP.NEU.FTZ.AND P2, PT, R252, -INF , PT ;  /* 0xff800000fc00780b */ /* 0x000fe20003f5d000 */
[C---:B------:R-:W-:Y:S06]  /*4fa0*/  HMMA.16816.F32.BF16 R16, R140.reuse, R146, R16 ;  /* 0x000000928c10723c */ /* 0x040fec0000041810 */
[-C--:B--2---:R-:W-:Y:S06]  /*4fb0*/  HMMA.16816.F32.BF16 R20, R140, R132.reuse, R20 ;  /* 0x000000848c14723c */ /* 0x084fec0000041814 */
[C---:B------:R-:W-:Y:S06]  /*4fc0*/  HMMA.16816.F32.BF16 R24, R148.reuse, R132, R24 ;  /* 0x000000849418723c */ /* 0x040fec0000041818 */
[-C--:B------:R-:W-:Y:S05]  /*4fd0*/  HMMA.16816.F32.BF16 R28, R148, R134.reuse, R28 ;  /* 0x00000086941c723c */ /* 0x080fea000004181c */
[----:B------:R-:W-:Y:S01]  /*4fe0*/  IMAD.WIDE.U32 R132, R161, -0x326172a9, RZ ;  /* 0xcd9e8d57a1847825 */ /* 0x000fe200078e00ff */
[----:B------:R-:W-:Y:S07]  /*4ff0*/  HMMA.16816.F32.BF16 R32, R140, R134, R32 ;  /* 0x000000868c20723c */ /* 0x000fee0000041820 */
[----:B------:R-:W-:Y:S01]  /*5000*/  IMAD.U32 R141, RZ, RZ, UR20 ;  /* 0x00000014ff8d7e24 */ /* 0x000fe2000f8e00ff */
[----:B---3--:R-:W-:Y:S03]  /*5010*/  @!P0 LOP3.LUT R2, R232, 0x6, R2, 0xf8, !PT ;  /* 0x00000006e8028812 */ /* 0x008fe600078ef802 */
[----:B------:R-:W-:Y:S02]  /*5020*/  IMAD.MOV.U32 R232, RZ, RZ, 0x8 ;  /* 0x00000008ffe87424 */ /* 0x000fe400078e00ff */
[----:B------:R-:W-:Y:S03]  /*5030*/  @!P0 IMAD R0, R0, 0x80, R2 ;  /* 0x0000008000008824 */ /* 0x000fe600078e0202 */
[C---:B------:R-:W-:Y:S01]  /*5040*/  @!P0 VIADDMNMX R153, R155.reuse, R232, UR8, PT ;  /* 0x000000089b998e46 */ /* 0x040fe2000b8001e8 */
[----:B------:R-:W-:Y:S02]  /*5050*/  IMAD.MOV.U32 R232, RZ, RZ, 0x28 ;  /* 0x00000028ffe87424 */ /* 0x000fe400078e00ff */
[C---:B------:R-:W-:Y:S01]  /*5060*/  @!P0 VIADD R2, R0.reuse, 0x1 ;  /* 0x0000000100028836 */ /* 0x040fe20000000000 */
[C---:B------:R-:W-:Y:S01]  /*5070*/  @!P0 ISETP.GE.AND P1, PT, R0.reuse, R154, PT ;  /* 0x0000009a0000820c */ /* 0x040fe20003f26270 */
[C---:B------:R-:W-:Y:S01]  /*5080*/  @!P0 VIADD R144, R0.reuse, 0x8 ;  /* 0x0000000800908836 */ /* 0x040fe20000000000 */
[----:B------:R-:W-:Y:S01]  /*5090*/  @!P0 VIADDMNMX R139, R155, R232, UR8, PT ;  /* 0x000000089b8b8e46 */ /* 0x000fe2000b8001e8 */
[----:B------:R-:W-:Y:S01]  /*50a0*/  @!P0 VIADD R145, R0, 0x9 ;  /* 0x0000000900918836 */ /* 0x000fe20000000000 */
[----:B------:R-:W-:Y:S02]  /*50b0*/  @!P0 FSEL R4, R4, -INF , !P1 ;  /* 0xff80000004048808 */ /* 0x000fe40004800000 */
[----:B------:R-:W-:Y:S02]  /*50c0*/  @!P0 ISETP.GE.AND P1, PT, R0, R152, PT ;  /* 0x000000980000820c */ /* 0x000fe40003f26270 */
[----:B------:R-:W-:Y:S01]  /*50d0*/  @!P0 ISETP.GE.AND P6, PT, R2, R154, PT ;  /* 0x0000009a0200820c */ /* 0x000fe20003fc6270 */
[--C-:B------:R-:W-:Y:S01]  /*50e0*/  FFMA.FTZ R4, R4, UR14, -R138.reuse ;  /* 0x0000000e04047c23 */ /* 0x100fe2000801088a */
[C---:B------:R-:W-:Y:S02]  /*50f0*/  @!P0 ISETP.GE.AND P5, PT, R2.reuse, R153, PT ;  /* 0x000000990200820c */ /* 0x040fe40003fa6270 */
[CC--:B------:R-:W-:Y:S01]  /*5100*/  @!P0 ISETP.GE.AND P4, PT, R2.reuse, R152.reuse, PT ;  /* 0x000000980200820c */ /* 0x0c0fe20003f86270 */
[----:B------:R1:W-:Y:S01]  /*5110*/  MUFU.EX2 R165, R4 ;  /* 0x0000000400a57308 */ /* 0x0003e20000000800 */
[-C--:B------:R-:W-:Y:S01]  /*5120*/  @!P0 ISETP.GE.AND P3, PT, R2, R139.reuse, PT ;  /* 0x0000008b0200820c */ /* 0x080fe20003f66270 */
[----:B------:R-:W-:Y:S01]  /*5130*/  FMUL.FTZ R2, R252, 1.4426950216293334961 ;  /* 0x3fb8aa3bfc027820 */ /* 0x000fe20000410000 */
[----:B------:R-:W-:Y:S02]  /*5140*/  @!P0 FSEL R5, R5, -INF , !P6 ;  /* 0xff80000005058808 */ /* 0x000fe40007000000 */
[----:B------:R-:W-:Y:S02]  /*5150*/  @!P0 ISETP.GE.AND P6, PT, R0, R139, PT ;  /* 0x0000008b0000820c */ /* 0x000fe40003fc6270 */
[----:B------:R-:W-:Y:S01]  /*5160*/  FSEL R2, R2, RZ, P2 ;  /* 0x000000ff02027208 */ /* 0x000fe20001000000 */
[----:B------:R-:W-:Y:S01]  /*5170*/  FFMA.FTZ R5, R5, UR14, -R138 ;  /* 0x0000000e05057c23 */ /* 0x000fe2000801088a */
[----:B------:R-:W-:Y:S02]  /*5180*/  @!P0 ISETP.GE.AND P2, PT, R0, R153, PT ;  /* 0x000000990000820c */ /* 0x000fe40003f46270 */
[----:B------:R-:W-:Y:S01]  /*5190*/  @!P0 FSEL R7, R7, -INF , !P5 ;  /* 0xff80000007078808 */ /* 0x000fe20006800000 */
[----:B------:R-:W-:Y:S01]  /*51a0*/  MUFU.EX2 R164, R5 ;  /* 0x0000000500a47308 */ /* 0x000fe20000000800 */
[----:B------:R-:W-:Y:S02]  /*51b0*/  @!P0 FSEL R6, R6, -INF , !P2 ;  /* 0xff80000006068808 */ /* 0x000fe40005000000 */
[----:B------:R-:W-:Y:S01]  /*51c0*/  @!P0 ISETP.GE.AND P2, PT, R144, R152, PT ;  /* 0x000000989000820c */ /* 0x000fe20003f46270 */
[--C-:B------:R-:W-:Y:S01]  /*51d0*/  FFMA.FTZ R7, R7, UR14, -R137.reuse ;  /* 0x0000000e07077c23 */ /* 0x100fe20008010889 */
[----:B------:R-:W-:Y:S01]  /*51e0*/  @!P0 FSEL R8, R8, -INF , !P1 ;  /* 0xff80000008088808 */ /* 0x000fe20004800000 */
[--C-:B------:R-:W-:Y:S01]  /*51f0*/  FFMA.FTZ R6, R6, UR14, -R137.reuse ;  /* 0x0000000e06067c23 */ /* 0x100fe20008010889 */
[----:B------:R-:W-:Y:S03]  /*5200*/  @!P0 ISETP.GE.AND P1, PT, R144, R154, PT ;  /* 0x0000009a9000820c */ /* 0x000fe60003f26270 */
[----:B------:R-:W2:Y:S01]  /*5210*/  MUFU.EX2 R169, R7 ;  /* 0x0000000700a97308 */ /* 0x000ea20000000800 */
[----:B------:R-:W-:Y:S01]  /*5220*/  @!P0 FSEL R9, R9, -INF , !P4 ;  /* 0xff80000009098808 */ /* 0x000fe20006000000 */
[--C-:B------:R-:W-:Y:S01]  /*5230*/  FFMA.FTZ R8, R8, UR14, -R136.reuse ;  /* 0x0000000e08087c23 */ /* 0x100fe20008010888 */
[----:B------:R-:W-:Y:S01]  /*5240*/  @!P0 ISETP.GE.AND P5, PT, R144, R139, PT ;  /* 0x0000008b9000820c */ /* 0x000fe20003fa6270 */
[----:B-1----:R-:W-:Y:S01]  /*5250*/  @!P0 VIADD R4, R0, 0x11 ;  /* 0x0000001100048836 */ /* 0x002fe20000000000 */
[-C--:B------:R-:W-:Y:S01]  /*5260*/  @!P0 ISETP.GE.AND P4, PT, R144, R153.reuse, PT ;  /* 0x000000999000820c */ /* 0x080fe20003f86270 */
[----:B------:R-:W-:Y:S01]  /*5270*/  FFMA.FTZ R9, R9, UR14, -R136 ;  /* 0x0000000e09097c23 */ /* 0x000fe20008010888 */
[----:B------:R-:W-:Y:S01]  /*5280*/  @!P0 FSEL R10, R10, -INF , !P6 ;  /* 0xff8000000a0a8808 */ /* 0x000fe20007000000 */
[----:B------:R-:W-:Y:S01]  /*5290*/  @!P0 VIADD R144, R0, 0x10 ;  /* 0x0000001000908836 */ /* 0x000fe20000000000 */
[----:B------:R-:W-:Y:S01]  /*52a0*/  @!P0 ISETP.GE.AND P6, PT, R145, R152, PT ;  /* 0x000000989100820c */ /* 0x000fe20003fc6270 */
[----:B------:R1:W3:Y:S01]  /*52b0*/  MUFU.EX2 R171, R6 ;  /* 0x0000000600ab7308 */ /* 0x0002e20000000800 */
[----:B------:R-:W-:Y:S01]  /*52c0*/  @!P0 FSEL R14, R14, -INF , !P5 ;  /* 0xff8000000e0e8808 */ /* 0x000fe20006800000 */
[--C-:B------:R-:W-:Y:S01]  /*52d0*/  FFMA.FTZ R10, R10, UR14, -R2.reuse ;  /* 0x0000000e0a0a7c23 */ /* 0x100fe20008010802 */
[-C--:B------:R-:W-:Y:S02]  /*52e0*/  @!P0 ISETP.GE.AND P5, PT, R144, R154.reuse, PT ;  /* 0x0000009a9000820c */ /* 0x080fe40003fa6270 */
[----:B------:R-:W-:Y:S01]  /*52f0*/  @!P0 FSEL R13, R13, -INF , !P6 ;  /* 0xff8000000d0d8808 */ /* 0x000fe20007000000 */
[----:B------:R-:W-:Y:S01]  /*5300*/  FFMA.FTZ R14, R14, UR14, -R2 ;  /* 0x0000000e0e0e7c23 */ /* 0x000fe20008010802 */
[----:B------:R-:W-:Y:S03]  /*5310*/  @!P0 FSEL R18, R18, -INF , !P4 ;  /* 0xff80000012128808 */ /* 0x000fe60006000000 */
[----:B------:R4:W3:Y:S01]  /*5320*/  MUFU.EX2 R233, R8 ;  /* 0x0000000800e97308 */ /* 0x0008e20000000800 */
[----:B------:R-:W-:Y:S01]  /*5330*/  @!P0 FSEL R11, R11, -INF , !P3 ;  /* 0xff8000000b0b8808 */ /* 0x000fe20005800000 */
[----:B------:R-:W-:Y:S01]  /*5340*/  FFMA.FTZ R13, R13, UR14, -R136 ;  /* 0x0000000e0d0d7c23 */ /* 0x000fe20008010888 */
[----:B------:R-:W-:Y:S01]  /*5350*/  @!P0 ISETP.GE.AND P6, PT, R145, R153, PT ;  /* 0x000000999100820c */ /* 0x000fe20003fc6270 */
[--C-:B------:R-:W-:Y:S01]  /*5360*/  FFMA.FTZ R18, R18, UR14, -R137.reuse ;  /* 0x0000000e12127c23 */ /* 0x100fe20008010889 */
[----:B------:R-:W-:Y:S01]  /*5370*/  @!P0 ISETP.GE.AND P4, PT, R4, R154, PT ;  /* 0x0000009a0400820c */ /* 0x000fe20003f86270 */
[----:B------:R-:W-:Y:S01]  /*5380*/  FFMA.FTZ R11, R11, UR14, -R2 ;  /* 0x0000000e0b0b7c23 */ /* 0x000fe20008010802 */
[----:B------:R-:W-:Y:S03]  /*5390*/  @!P0 ISETP.GE.AND P3, PT, R145, R139, PT ;  /* 0x0000008b9100820c */ /* 0x000fe60003f66270 */
[----:B------:R2:W-:Y:S01]  /*53a0*/  MUFU.EX2 R235, R10 ;  /* 0x0000000a00eb7308 */ /* 0x0005e20000000800 */
[----:B------:R-:W-:Y:S01]  /*53b0*/  @!P0 FSEL R19, R19, -INF , !P6 ;  /* 0xff80000013138808 */ /* 0x000fe20007000000 */
[----:B-1----:R-:W-:Y:S01]  /*53c0*/  IMAD.WIDE.U32 R6, R162, -0x326172a9, RZ ;  /* 0xcd9e8d57a2067825 */ /* 0x002fe200078e00ff */
[----:B------:R-:W-:Y:S02]  /*53d0*/  @!P0 FSEL R20, R20, -INF , !P5 ;  /* 0xff80000014148808 */ /* 0x000fe40006800000 */
[----:B------:R-:W-:Y:S01]  /*53e0*/  @!P0 FSEL R21, R21, -INF , !P4 ;  /* 0xff80000015158808 */ /* 0x000fe20006000000 */
[--C-:B------:R-:W-:Y:S01]  /*53f0*/  FFMA.FTZ R19, R19, UR14, -R137.reuse ;  /* 0x0000000e13137c23 */ /* 0x100fe20008010889 */
[----:B------:R-:W-:Y:S01]  /*5400*/  @!P0 FSEL R12, R12, -INF , !P2 ;  /* 0xff8000000c0c8808 */ /* 0x000fe20005000000 */
[--C-:B------:R-:W-:Y:S01]  /*5410*/  FFMA.FTZ R20, R20, UR14, -R138.reuse ;  /* 0x0000000e14147c23 */ /* 0x100fe2000801088a */
[----:B------:R-:W-:Y:S01]  /*5420*/  @!P0 FSEL R15, R15, -INF , !P3 ;  /* 0xff8000000f0f8808 */ /* 0x000fe20005800000 */
[----:B------:R-:W-:Y:S01]  /*5430*/  FFMA.FTZ R21, R21, UR14, -R138 ;  /* 0x0000000e15157c23 */ /* 0x000fe2000801088a */
[----:B------:R-:W-:Y:S01]  /*5440*/  @!P0 ISETP.GE.AND P6, PT, R4, R153, PT ;  /* 0x000000990400820c */ /* 0x000fe20003fc6270 */
[----:B------:R-:W-:Y:S01]  /*5450*/  FFMA.FTZ R12, R12, UR14, -R136 ;  /* 0x0000000e0c0c7c23 */ /* 0x000fe20008010888 */
[C---:B------:R-:W-:Y:S01]  /*5460*/  @!P0 ISETP.GE.AND P5, PT, R4.reuse, R152, PT ;  /* 0x000000980400820c */ /* 0x040fe20003fa6270 */
[----:B------:R-:W-:Y:S01]  /*5470*/  FFMA.FTZ R15, R15, UR14, -R2 ;  /* 0x0000000e0f0f7c23 */ /* 0x000fe20008010802 */
[----:B------:R-:W-:Y:S01]  /*5480*/  @!P0 ISETP.GE.AND P4, PT, R4, R139, PT ;  /* 0x0000008b0400820c */ /* 0x000fe20003f86270 */
[----:B------:R-:W-:Y:S01]  /*5490*/  @!P0 VIADD R4, R0, 0x18 ;  /* 0x0000001800048836 */ /* 0x000fe20000000000 */
[----:B------:R-:W-:Y:S01]  /*54a0*/  @!P0 ISETP.GE.AND P2, PT, R145, R154, PT ;  /* 0x0000009a9100820c */ /* 0x000fe20003f46270 */
[----:B------:R1:W-:Y:S01]  /*54b0*/  MUFU.EX2 R232, R9 ;  /* 0x0000000900e87308 */ /* 0x0003e20000000800 */
[----:B------:R-:W-:Y:S01]  /*54c0*/  @!P0 ISETP.GE.AND P3, PT, R144, R153, PT ;  /* 0x000000999000820c */ /* 0x000fe20003f66270 */
[----:B------:R-:W-:Y:S01]  /*54d0*/  @!P0 VIADD R0, R0, 0x19 ;  /* 0x0000001900008836 */ /* 0x000fe20000000000 */
[----:B------:R-:W-:Y:S02]  /*54e0*/  @!P0 FSEL R16, R16, -INF , !P1 ;  /* 0xff80000010108808 */ /* 0x000fe40004800000 */
[----:B------:R-:W-:Y:S02]  /*54f0*/  @!P0 FSEL R17, R17, -INF , !P2 ;  /* 0xff80000011118808 */ /* 0x000fe40005000000 */
[----:B------:R-:W-:Y:S01]  /*5500*/  @!P0 FSEL R22, R22, -INF , !P3 ;  /* 0xff80000016168808 */ /* 0x000fe20005800000 */
[--C-:B------:R-:W-:Y:S01]  /*5510*/  FFMA.FTZ R16, R16, UR14, -R138.reuse ;  /* 0x0000000e10107c23 */ /* 0x100fe2000801088a */
[CC--:B------:R-:W-:Y:S01]  /*5520*/  @!P0 ISETP.GE.AND P1, PT, R144.reuse, R152.reuse, PT ;  /* 0x000000989000820c */ /* 0x0c0fe20003f26270 */
[----:B------:R-:W-:Y:S01]  /*5530*/  FFMA.FTZ R17, R17, UR14, -R138 ;  /* 0x0000000e11117c23 */ /* 0x000fe2000801088a */
[-C--:B------:R-:W-:Y:S01]  /*5540*/  @!P0 ISETP.GE.AND P2, PT, R144, R139.reuse, PT ;  /* 0x0000008b9000820c */ /* 0x080fe20003f46270 */
[--C-:B------:R-:W-:Y:S01]  /*5550*/  FFMA.FTZ R22, R22, UR14, -R137.reuse ;  /* 0x0000000e16167c23 */ /* 0x100fe20008010889 */
[----:B------:R-:W-:Y:S01]  /*5560*/  @!P0 ISETP.GE.AND P3, PT, R4, R152, PT ;  /* 0x000000980400820c */ /* 0x000fe20003f66270 */
[----:B------:R3:W-:Y:S01]  /*5570*/  MUFU.EX2 R234, R11 ;  /* 0x0000000b00ea7308 */ /* 0x0007e20000000800 */
[----:B------:R-:W-:Y:S01]  /*5580*/  @!P0 FSEL R24, R24, -INF , !P1 ;  /* 0xff80000018188808 */ /* 0x000fe20004800000 */
[----:B------:R-:W-:Y:S01]  /*5590*/  IMAD.WIDE.U32 R144, R157, -0x326172a9, RZ ;  /* 0xcd9e8d579d907825 */ /* 0x000fe200078e00ff */
[----:B------:R-:W-:Y:S02]  /*55a0*/  @!P0 FSEL R26, R26, -INF , !P2 ;  /* 0xff8000001a1a8808 */ /* 0x000fe40005000000 */
[----:B------:R-:W-:Y:S01]  /*55b0*/  @!P0 FSEL R28, R28, -INF , !P3 ;  /* 0xff8000001c1c8808 */ /* 0x000fe20005800000 */
[----:B------:R-:W-:Y:S01]  /*55c0*/  FFMA.FTZ R24, R24, UR14, -R136 ;  /* 0x0000000e18187c23 */ /* 0x000fe20008010888 */
[----:B------:R-:W-:Y:S01]  /*55d0*/  @!P0 ISETP.GE.AND P1, PT, R4, R139, PT ;  /* 0x0000008b0400820c */ /* 0x000fe20003f26270 */
[----:B------:R-:W-:Y:S01]  /*55e0*/  FFMA.FTZ R26, R26, UR14, -R2 ;  /* 0x0000000e1a1a7c23 */ /* 0x000fe20008010802 */
[----:B------:R-:W-:Y:S01]  /*55f0*/  @!P0 ISETP.GE.AND P2, PT, R4, R154, PT ;  /* 0x0000009a0400820c */ /* 0x000fe20003f46270 */
[----:B------:R-:W-:Y:S01]  /*5600*/  FFMA.FTZ R28, R28, UR14, -R136 ;  /* 0x0000000e1c1c7c23 */ /* 0x000fe20008010888 */
[----:B------:R-:W-:Y:S01]  /*5610*/  @!P0 ISETP.GE.AND P3, PT, R4, R153, PT ;  /* 0x000000990400820c */ /* 0x000fe20003f66270 */
[----:B------:R-:W-:Y:S01]  /*5620*/  IMAD.WIDE.U32 R4, R160, -0x326172a9, RZ ;  /* 0xcd9e8d57a0047825 */ /* 0x000fe200078e00ff */
[----:B----4-:R-:W-:Y:S01]  /*5630*/  LOP3.LUT R8, R7, UR12, R168, 0x96, !PT ;  /* 0x0000000c07087c12 */ /* 0x010fe2000f8e96a8 */
[----:B------:R4:W-:Y:S01]  /*5640*/  MUFU.EX2 R170, R14 ;  /* 0x0000000e00aa7308 */ /* 0x0009e20000000800 */
[----:B------:R-:W-:Y:S02]  /*5650*/  @!P0 FSEL R23, R23, -INF , !P6 ;  /* 0xff80000017178808 */ /* 0x000fe40007000000 */
[----:B--2---:R-:W-:Y:S01]  /*5660*/  LOP3.LUT R10, R5, UR12, R166, 0x96, !PT ;  /* 0x0000000c050a7c12 */ /* 0x004fe2000f8e96a6 */
[----:B------:R-:W-:Y:S01]  /*5670*/  UIADD3 UR12, UR9, -0x56f99767, URZ ;  /* 0xa9066899090c7890 */ /* 0x000fe2000fffe03f */
[----:B------:R-:W-:Y:S01]  /*5680*/  LOP3.LUT R5, R133, UR11, R6, 0x96, !PT ;  /* 0x0000000b85057c12 */ /* 0x000fe2000f8e9606 */
[--C-:B------:R-:W-:Y:S01]  /*5690*/  FFMA.FTZ R23, R23, UR14, -R137.reuse ;  /* 0x0000000e17177c23 */ /* 0x100fe20008010889 */
[----:B------:R-:W-:Y:S03]  /*56a0*/  LOP3.LUT R6, R145, UR11, R4, 0x96, !PT ;  /* 0x0000000b91067c12 */ /* 0x000fe6000f8e9604 */
[----:B------:R2:W-:Y:S01]  /*56b0*/  MUFU.EX2 R168, R15 ;  /* 0x0000000f00a87308 */ /* 0x0005e20000000800 */
[----:B------:R-:W-:Y:S01]  /*56c0*/  @!P0 ISETP.GE.AND P6, PT, R0, R152, PT ;  /* 0x000000980000820c */ /* 0x000fe20003fc6270 */
[----:B-1----:R-:W-:Y:S01]  /*56d0*/  IMAD.WIDE.U32 R8, R8, -0x2daee0ad, RZ ;  /* 0xd2511f5308087825 */ /* 0x002fe200078e00ff */
[----:B------:R-:W-:Y:S01]  /*56e0*/  @!P0 FSEL R25, R25, -INF , !P5 ;  /* 0xff80000019198808 */ /* 0x000fe20006800000 */
[----:B------:R-:W-:Y:S01]  /*56f0*/  UIADD3 UR11, UR9, 0x646e171e, URZ ;  /* 0x646e171e090b7890 */ /* 0x000fe2000fffe03f */
[----:B------:R-:W-:Y:S01]  /*5700*/  @!P0 FSEL R27, R27, -INF , !P4 ;  /* 0xff8000001b1b8808 */ /* 0x000fe20006000000 */
[----:B------:R-:W-:Y:S01]  /*5710*/  IMAD.WIDE.U32 R4, R5, -0x2daee0ad, RZ ;  /* 0xd2511f5305047825 */ /* 0x000fe200078e00ff */
[----:B------:R-:W-:Y:S03]  /*5720*/  LOP3.LUT R156, R9, UR12, R156, 0x96, !PT ;  /* 0x0000000c099c7c12 */ /* 0x000fe6000f8e969c */
[----:B------:R1:W-:Y:S01]  /*5730*/  MUFU.EX2 R167, R12 ;  /* 0x0000000c00a77308 */ /* 0x0003e20000000800 */
[----:B------:R-:W-:Y:S01]  /*5740*/  @!P0 FSEL R29, R29, -INF , !P6 ;  /* 0xff8000001d1d8808 */ /* 0x000fe20007000000 */
[----:B------:R-:W-:Y:S01]  /*5750*/  IMAD.WIDE.U32 R6, R6, -0x2daee0ad, RZ ;  /* 0xd2511f5306067825 */ /* 0x000fe200078e00ff */
[----:B------:R-:W-:Y:S02]  /*5760*/  LOP3.LUT R9, R5, UR11, R8, 0x96, !PT ;  /* 0x0000000b05097c12 */ /* 0x000fe4000f8e9608 */
[----:B------:R-:W-:Y:S01]  /*5770*/  @!P0 ISETP.GE.AND P5, PT, R0, R139, PT ;  /* 0x0000008b0000820c */ /* 0x000fe20003fa6270 */
[----:B---3--:R-:W-:Y:S01]  /*5780*/  IMAD.WIDE.U32 R10, R10, -0x2daee0ad, RZ ;  /* 0xd2511f530a0a7825 */ /* 0x008fe200078e00ff */
[C---:B------:R-:W-:Y:S03]  /*5790*/  @!P0 ISETP.GE.AND P4, PT, R0.reuse, R154, PT ;  /* 0x0000009a0000820c */ /* 0x040fe60003f86270 */
[----:B------:R3:W-:Y:S01]  /*57a0*/  MUFU.EX2 R166, R13 ;  /* 0x0000000d00a67308 */ /* 0x0007e20000000800 */
[----:B------:R-:W-:Y:S01]  /*57b0*/  @!P0 ISETP.GE.AND P6, PT, R0, R153, PT ;  /* 0x000000990000820c */ /* 0x000fe20003fc6270 */
[----:B------:R-:W-:Y:S01]  /*57c0*/  FFMA.FTZ R25, R25, UR14, -R136 ;  /* 0x0000000e19197c23 */ /* 0x000fe20008010888 */
[----:B------:R-:W-:Y:S01]  /*57d0*/  LOP3.LUT R8, R7, UR11, R10, 0x96, !PT ;  /* 0x0000000b07087c12 */ /* 0x000fe2000f8e960a */
[----:B------:R-:W-:Y:S01]  /*57e0*/  UIADD3 UR11, UR10, -0x4ab325aa, URZ ;  /* 0xb54cda560a0b7890 */ /* 0x000fe2000fffe03f */
[C---:B------:R-:W-:Y:S01]  /*57f0*/  LOP3.LUT R145, R4.reuse, 0xffff, RZ, 0xc0, !PT ;  /* 0x0000ffff04917812 */ /* 0x040fe200078ec0ff */
[----:B------:R-:W-:Y:S01]  /*5800*/  FFMA.FTZ R27, R27, UR14, -R2 ;  /* 0x0000000e1b1b7c23 */ /* 0x000fe20008010802 */
[----:B------:R-:W-:Y:S03]  /*5810*/  SHF.R.U32.HI R147, RZ, 0x10, R4 ;  /* 0x00000010ff937819 */ /* 0x000fe60000011604 */
[----:B------:R-:W-:Y:S01]  /*5820*/  MUFU.EX2 R163, R16 ;  /* 0x0000001000a37308 */ /* 0x000fe20000000800 */
[----:B------:R-:W-:Y:S01]  /*5830*/  LOP3.LUT R10, R4, 0xff, RZ, 0xc0, !PT ;  /* 0x000000ff040a7812 */ /* 0x000fe200078ec0ff */
[----:B------:R-:W-:Y:S01]  /*5840*/  FFMA.FTZ R136, R29, UR14, -R136 ;  /* 0x0000000e1d887c23 */ /* 0x000fe20008010888 */
[----:B------:R-:W-:Y:S01]  /*5850*/  SHF.R.U32.HI R0, RZ, 0x18, R4 ;  /* 0x00000018ff007819 */ /* 0x000fe20000011604 */
[----:B------:R-:W-:Y:S01]  /*5860*/  IMAD.WIDE.U32 R4, R156, -0x326172a9, RZ ;  /* 0xcd9e8d579c047825 */ /* 0x000fe200078e00ff */
[----:B------:R-:W-:Y:S02]  /*5870*/  LOP3.LUT R158, R11, UR12, R158, 0x96, !PT ;  /* 0x0000000c0b9e7c12 */ /* 0x000fe4000f8e969e */
[C---:B------:R-:W-:Y:S03]  /*5880*/  LOP3.LUT R134, R6.reuse, 0xff, RZ, 0xc0, !PT ;  /* 0x000000ff06867812 */ /* 0x040fe600078ec0ff */
[----:B------:R-:W-:Y:S01]  /*5890*/  MUFU.EX2 R162, R18 ;  /* 0x0000001200a27308 */ /* 0x000fe20000000800 */
[--C-:B------:R-:W-:Y:S02]  /*58a0*/  SHF.R.U32.HI R135, RZ, 0x18, R6.reuse ;  /* 0x00000018ff877819 */ /* 0x100fe40000011606 */
[----:B------:R-:W-:Y:S02]  /*58b0*/  LOP3.LUT R139, R6, 0xffff, RZ, 0xc0, !PT ;  /* 0x0000ffff068b7812 */ /* 0x000fe400078ec0ff */
[----:B------:R-:W-:Y:S02]  /*58c0*/  SHF.R.U32.HI R140, RZ, 0x10, R6 ;  /* 0x00000010ff8c7819 */ /* 0x000fe40000011606 */
[----:B------:R-:W-:Y:S03]  /*58d0*/  LOP3.LUT R6, R5, UR11, R132, 0x96, !PT ;  /* 0x0000000b05067c12 */ /* 0x000fe6000f8e9684 */
[----:B------:R-:W-:Y:S01]  /*58e0*/  MUFU.EX2 R161, R19 ;  /* 0x0000001300a17308 */ /* 0x000fe20000000800 */
[C---:B------:R-:W-:Y:S02]  /*58f0*/  LOP3.LUT R132, R4.reuse, 0xff, RZ, 0xc0, !PT ;  /* 0x000000ff04847812 */ /* 0x040fe400078ec0ff */
[--C-:B------:R-:W-:Y:S02]  /*5900*/  SHF.R.U32.HI R133, RZ, 0x18, R4.reuse ;  /* 0x00000018ff857819 */ /* 0x100fe40000011604 */
[----:B----4-:R-:W-:Y:S02]  /*5910*/  LOP3.LUT R14, R4, 0xffff, RZ, 0xc0, !PT ;  /* 0x0000ffff040e7812 */ /* 0x010fe400078ec0ff */
[----:B--2---:R-:W-:Y:S01]  /*5920*/  SHF.R.U32.HI R15, RZ, 0x10, R4 ;  /* 0x00000010ff0f7819 */ /* 0x004fe20000011604 */
[----:B------:R-:W-:Y:S01]  /*5930*/  IMAD.WIDE.U32 R4, R158, -0x326172a9, RZ ;  /* 0xcd9e8d579e047825 */ /* 0x000fe200078e00ff */
[----:B------:R-:W-:Y:S01]  /*5940*/  @!P0 FSEL R31, R31, -INF , !P5 ;  /* 0xff8000001f1f8808 */ /* 0x000fe20006800000 */
[----:B------:R-:W-:Y:S01]  /*5950*/  MUFU.EX2 R158, R17 ;  /* 0x00000011009e7308 */ /* 0x000fe20000000800 */
[----:B------:R-:W-:Y:S02]  /*5960*/  @!P0 FSEL R30, R30, -INF , !P1 ;  /* 0xff8000001e1e8808 */ /* 0x000fe40004800000 */
[----:B------:R-:W-:Y:S02]  /*5970*/  ISETP.LE.U32.AND P1, PT, R10, UR15, PT ;  /* 0x0000000f0a007c0c */ /* 0x000fe4000bf23070 */
[----:B------:R-:W-:Y:S01]  /*5980*/  ISETP.LE.U32.AND P5, PT, R0, UR15, PT ;  /* 0x0000000f00007c0c */ /* 0x000fe2000bfa3070 */
[----:B------:R-:W-:Y:S01]  /*5990*/  FFMA.FTZ R30, R30, UR14, -R2 ;  /* 0x0000000e1e1e7c23 */ /* 0x000fe20008010802 */
[----:B------:R-:W-:Y:S03]  /*59a0*/  LOP3.LUT R0, R5, UR11, R144, 0x96, !PT ;  /* 0x0000000b05007c12 */ /* 0x000fe6000f8e9690 */
[----:B------:R-:W-:Y:S01]  /*59b0*/  MUFU.EX2 R152, R20 ;  /* 0x0000001400987308 */ /* 0x000fe20000000800 */
[C---:B------:R-:W-:Y:S01]  /*59c0*/  LOP3.LUT R10, R4.reuse, 0xffff, RZ, 0xc0, !PT ;  /* 0x0000ffff040a7812 */ /* 0x040fe200078ec0ff */
[----:B------:R-:W-:Y:S01]  /*59d0*/  FFMA.FTZ R2, R31, UR14, -R2 ;  /* 0x0000000e1f027c23 */ /* 0x000fe20008010802 */
[----:B------:R-:W-:Y:S02]  /*59e0*/  LOP3.LUT R11, R4, 0xff, RZ, 0xc0, !PT ;  /* 0x000000ff040b7812 */ /* 0x000fe400078ec0ff */
[--C-:B-1----:R-:W-:Y:S02]  /*59f0*/  SHF.R.U32.HI R12, RZ, 0x10, R4.reuse ;  /* 0x00000010ff0c7819 */ /* 0x102fe40000011604 */
[----:B---3--:R-:W-:Y:S03]  /*5a00*/  SHF.R.U32.HI R13, RZ, 0x18, R4 ;  /* 0x00000018ff0d7819 */ /* 0x008fe60000011604 */
[----:B------:R-:W-:Y:S01]  /*5a10*/  MUFU.EX2 R151, R21 ;  /* 0x0000001500977308 */ /* 0x000fe20000000800 */
[C---:B------:R-:W-:Y:S02]  /*5a20*/  LOP3.LUT R7, R6.reuse, 0xff, RZ, 0xc0, !PT ;  /* 0x000000ff06077812 */ /* 0x040fe400078ec0ff */
[--C-:B------:R-:W-:Y:S02]  /*5a30*/  SHF.R.U32.HI R4, RZ, 0x18, R6.reuse ;  /* 0x00000018ff047819 */ /* 0x100fe40000011606 */
[----:B------:R-:W-:Y:S02]  /*5a40*/  SHF.R.U32.HI R5, RZ, 0x10, R6 ;  /* 0x00000010ff057819 */ /* 0x000fe40000011606 */
[----:B------:R-:W-:Y:S03]  /*5a50*/  LOP3.LUT R6, R6, 0xffff, RZ, 0xc0, !PT ;  /* 0x0000ffff06067812 */ /* 0x000fe600078ec0ff */
[----:B------:R-:W-:Y:S01]  /*5a60*/  MUFU.EX2 R155, R22 ;  /* 0x00000016009b7308 */ /* 0x000fe20000000800 */
[----:B------:R-:W-:Y:S02]  /*5a70*/  @!P0 FSEL R33, R33, -INF , !P4 ;  /* 0xff80000021218808 */ /* 0x000fe40006000000 */
[----:B------:R-:W-:Y:S02]  /*5a80*/  ISETP.LE.U32.AND P4, PT, R4, UR15, PT ;  /* 0x0000000f04007c0c */ /* 0x000fe4000bf83070 */
[----:B------:R-:W-:Y:S02]  /*5a90*/  SHF.R.U32.HI R4, RZ, 0x8, R6 ;  /* 0x00000008ff047819 */ /* 0x000fe40000011606 */
[----:B------:R-:W-:Y:S03]  /*5aa0*/  LOP3.LUT R5, R5, 0xff, RZ, 0xc0, !PT ;  /* 0x000000ff05057812 */ /* 0x000fe600078ec0ff */
[----:B------:R-:W-:Y:S01]  /*5ab0*/  MUFU.EX2 R157, R25 ;  /* 0x00000019009d7308 */ /* 0x000fe20000000800 */
[----:B------:R-:W-:Y:S02]  /*5ac0*/  LOP3.LUT R4, R4, 0xffff, RZ, 0xc0, !PT ;  /* 0x0000ffff04047812 */ /* 0x000fe400078ec0ff */
[----:B------:R-:W-:Y:S02]  /*5ad0*/  @!P0 FSEL R34, R34, -INF , !P3 ;  /* 0xff80000022228808 */ /* 0x000fe40005800000 */
[----:B------:R-:W-:Y:S02]  /*5ae0*/  @!P0 FSEL R35, R35, -INF , !P6 ;  /* 0xff80000023238808 */ /* 0x000fe40007000000 */
[----:B------:R-:W-:Y:S01]  /*5af0*/  @!P0 FSEL R32, R32, -INF , !P2 ;  /* 0xff80000020208808 */ /* 0x000fe20005000000 */
[----:B------:R-:W-:Y:S01]  /*5b00*/  @!P4 FADD.FTZ R169, -R169, -RZ ;  /* 0x800000ffa9a9c221 */ /* 0x000fe20000010100 */
[----:B------:R-:W-:Y:S01]  /*5b10*/  ISETP.LE.U32.AND P3, PT, R5, UR15, PT ;  /* 0x0000000f05007c0c */ /* 0x000fe2000bf63070 */
[----:B------:R-:W-:Y:S01]  /*5b20*/  MUFU.EX2 R160, R26 ;  /* 0x0000001a00a07308 */ /* 0x000fe20000000800 */
[----:B------:R-:W-:Y:S01]  /*5b30*/  ISETP.LE.U32.AND P0, PT, R4, UR15, PT ;  /* 0x0000000f04007c0c */ /* 0x000fe2000bf03070 */
[--C-:B------:R-:W-:Y:S01]  /*5b40*/  FFMA.FTZ R32, R32, UR14, -R138.reuse ;  /* 0x0000000e20207c23 */ /* 0x100fe2000801088a */
[C---:B------:R-:W-:Y:S01]  /*5b50*/  LOP3.LUT R5, R0.reuse, 0xff, RZ, 0xc0, !PT ;  /* 0x000000ff00057812 */ /* 0x040fe200078ec0ff */
[----:B------:R-:W-:Y:S01]  /*5b60*/  FFMA.FTZ R138, R33, UR14, -R138 ;  /* 0x0000000e218a7c23 */ /* 0x000fe2000801088a */
[----:B------:R-:W-:Y:S01]  /*5b70*/  LOP3.LUT R4, R0, 0xffff, RZ, 0xc0, !PT ;  /* 0x0000ffff00047812 */ /* 0x000fe200078ec0ff */
[--C-:B------:R-:W-:Y:S01]  /*5b80*/  FFMA.FTZ R34, R34, UR14, -R137.reuse ;  /* 0x0000000e22227c23 */ /* 0x100fe20008010889 */
[----:B------:R-:W-:Y:S03]  /*5b90*/  ISETP.LE.U32.AND P6, PT, R5, UR15, PT ;  /* 0x0000000f05007c0c */ /* 0x000fe6000bfc3070 */
[----:B------:R-:W1:Y:S01]  /*5ba0*/  MUFU.EX2 R148, R32 ;  /* 0x0000002000947308 */ /* 0x000e620000000800 */
[--C-:B------:R-:W-:Y:S01]  /*5bb0*/  SHF.R.U32.HI R6, RZ, 0x10, R0.reuse ;  /* 0x00000010ff067819 */ /* 0x100fe20000011600 */
[----:B------:R-:W-:Y:S01]  /*5bc0*/  FFMA.FTZ R137, R35, UR14, -R137 ;  /* 0x0000000e23897c23 */ /* 0x000fe20008010889 */
[----:B------:R-:W-:Y:S01]  /*5bd0*/  SHF.R.U32.HI R5, RZ, 0x18, R0 ;  /* 0x00000018ff057819 */ /* 0x000fe20000011600 */
[----:B------:R-:W-:Y:S01]  /*5be0*/  @!P3 FADD.FTZ R171, -R171, -RZ ;  /* 0x800000ffababb221 */ /* 0x000fe20000010100 */
[----:B------:R-:W-:Y:S01]  /*5bf0*/  ISETP.LE.U32.AND P2, PT, R7, UR15, PT ;  /* 0x0000000f07007c0c */ /* 0x000fe2000bf43070 */
[----:B------:R-:W-:Y:S01]  /*5c00*/  @!P0 FADD.FTZ R164, -R164, -RZ ;  /* 0x800000ffa4a48221 */ /* 0x000fe20000010100 */
[----:B------:R-:W-:Y:S03]  /*5c10*/  SHF.R.U32.HI R0, RZ, 0x8, R4 ;  /* 0x00000008ff007819 */ /* 0x000fe60000011604 */
[----:B------:R-:W-:Y:S01]  /*5c20*/  MUFU.EX2 R146, R138 ;  /* 0x0000008a00927308 */ /* 0x000fe20000000800 */
[----:B------:R-:W-:Y:S02]  /*5c30*/  LOP3.LUT R4, R6, 0xff, RZ, 0xc0, !PT ;  /* 0x000000ff06047812 */ /* 0x000fe400078ec0ff */
[----:B------:R-:W-:Y:S01]  /*5c40*/  LOP3.LUT R0, R0, 0xffff, RZ, 0xc0, !PT ;  /* 0x0000ffff00007812 */ /* 0x000fe200078ec0ff */
[----:B------:R-:W-:Y:S01]  /*5c50*/  @!P6 FADD.FTZ R233, -R233, -RZ ;  /* 0x800000ffe9e9e221 */ /* 0x000fe20000010100 */
[----:B------:R-:W-:Y:S02]  /*5c60*/  ISETP.LE.U32.AND P3, PT, R4, UR15, PT ;  /* 0x0000000f04007c0c */ /* 0x000fe4000bf63070 */
[----:B------:R-:W-:Y:S03]  /*5c70*/  ISETP.LE.U32.AND P0, PT, R0, UR15, PT ;  /* 0x0000000f00007c0c */ /* 0x000fe6000bf03070 */
[----:B------:R-:W2:Y:S01]  /*5c80*/  MUFU.EX2 R154, R23 ;  /* 0x00000017009a7308 */ /* 0x000ea20000000800 */
[----:B------:R-:W-:Y:S01]  /*5c90*/  ISETP.LE.U32.AND P4, PT, R11, UR15, PT ;  /* 0x0000000f0b007c0c */ /* 0x000fe2000bf83070 */
[----:B------:R-:W-:Y:S01]  /*5ca0*/  @!P2 FADD.FTZ R165, -R165, -RZ ;  /* 0x800000ffa5a5a221 */ /* 0x000fe20000010100 */
[----:B------:R-:W-:Y:S01]  /*5cb0*/  ISETP.LE.U32.AND P2, PT, R5, UR15, PT ;  /* 0x0000000f05007c0c */ /* 0x000fe2000bf43070 */
[----:B-1----:R-:W-:Y:S01]  /*5cc0*/  @!P1 FADD.FTZ R148, -R148, -RZ ;  /* 0x800000ff94949221 */ /* 0x002fe20000010100 */
[----:B------:R-:W-:Y:S02]  /*5cd0*/  LOP3.LUT R4, R12, 0xff, RZ, 0xc0, !PT ;  /* 0x000000ff0c047812 */ /* 0x000fe400078ec0ff */
[----:B------:R-:W-:Y:S03]  /*5ce0*/  SHF.R.U32.HI R0, RZ, 0x8, R10 ;  /* 0x00000008ff007819 */ /* 0x000fe6000001160a */
[----:B------:R-:W-:Y:S01]  /*5cf0*/  MUFU.EX2 R144, R2 ;  /* 0x0000000200907308 */ /* 0x000fe20000000800 */
[----:B------:R-:W-:Y:S01]  /*5d00*/  SHF.R.U32.HI R5, RZ, 0x10, R8 ;  /* 0x00000010ff057819 */ /* 0x000fe20000011608 */
[----:B------:R-:W-:Y:S01]  /*5d10*/  @!P3 FADD.FTZ R235, -R235, -RZ ;  /* 0x800000ffebebb221 */ /* 0x000fe20000010100 */
[----:B------:R-:W-:Y:S01]  /*5d20*/  LOP3.LUT R0, R0, 0xffff, RZ, 0xc0, !PT ;  /* 0x0000ffff00007812 */ /* 0x000fe200078ec0ff */
[----:B------:R-:W-:Y:S01]  /*5d30*/  @!P0 FADD.FTZ R232, -R232, -RZ ;  /* 0x800000ffe8e88221 */ /* 0x000fe20000010100 */
[----:B------:R-:W-:Y:S01]  /*5d40*/  ISETP.LE.U32.AND P0, PT, R4, UR15, PT ;  /* 0x0000000f04007c0c */ /* 0x000fe2000bf03070 */
[----:B------:R-:W-:Y:S01]  /*5d50*/  @!P4 FADD.FTZ R167, -R167, -RZ ;  /* 0x800000ffa7a7c221 */ /* 0x000fe20000010100 */
[----:B------:R-:W-:Y:S01]  /*5d60*/  ISETP.LE.U32.AND P6, PT, R0, UR15, PT ;  /* 0x0000000f00007c0c */ /* 0x000fe2000bfc3070 */
[----:B------:R-:W-:Y:S01]  /*5d70*/  @!P2 FADD.FTZ R234, -R234, -RZ ;  /* 0x800000ffeaeaa221 */ /* 0x000fe20000010100 */
[----:B------:R-:W-:Y:S01]  /*5d80*/  ISETP.LE.U32.AND P2, PT, R13, UR15, PT ;  /* 0x0000000f0d007c0c */ /* 0x000fe2000bf43070 */
[----:B------:R-:W1:Y:S01]  /*5d90*/  MUFU.EX2 R159, R24 ;  /* 0x00000018009f7308 */ /* 0x000e620000000800 */
[----:B------:R-:W-:Y:S02]  /*5da0*/  SHF.R.U32.HI R0, RZ, 0x8, R14 ;  /* 0x00000008ff007819 */ /* 0x000fe4000001160e */
[----:B------:R-:W-:Y:S02]  /*5db0*/  ISETP.LE.U32.AND P4, PT, R132, UR15, PT ;  /* 0x0000000f84007c0c */ /* 0x000fe4000bf83070 */
[----:B------:R-:W-:Y:S02]  /*5dc0*/  LOP3.LUT R0, R0, 0xffff, RZ, 0xc0, !PT ;  /* 0x0000ffff00007812 */ /* 0x000fe400078ec0ff */
[----:B------:R-:W-:Y:S01]  /*5dd0*/  LOP3.LUT R4, R15, 0xff, RZ, 0xc0, !PT ;  /* 0x000000ff0f047812 */ /* 0x000fe200078ec0ff */
[----:B------:R-:W-:Y:S01]  /*5de0*/  @!P0 FADD.FTZ R170, -R170, -RZ ;  /* 0x800000ffaaaa8221 */ /* 0x000fe20000010100 */
[----:B------:R-:W-:Y:S01]  /*5df0*/  ISETP.LE.U32.AND P0, PT, R0, UR15, PT ;  /* 0x0000000f00007c0c */ /* 0x000fe2000bf03070 */
[----:B------:R-:W-:Y:S01]  /*5e00*/  @!P6 FADD.FTZ R166, -R166, -RZ ;  /* 0x800000ffa6a6e221 */ /* 0x000fe20000010100 */
[----:B------:R-:W-:Y:S01]  /*5e10*/  LOP3.LUT R0, R9, 0xff, RZ, 0xc0, !PT ;  /* 0x000000ff09007812 */ /* 0x000fe200078ec0ff */
[----:B------:R-:W-:Y:S01]  /*5e20*/  @!P2 FADD.FTZ R168, -R168, -RZ ;  /* 0x800000ffa8a8a221 */ /* 0x000fe20000010100 */
[----:B------:R-:W-:Y:S01]  /*5e30*/  ISETP.LE.U32.AND P6, PT, R133, UR15, PT ;  /* 0x0000000f85007c0c */ /* 0x000fe2000bfc3070 */
[----:B------:R-:W-:Y:S01]  /*5e40*/  MUFU.EX2 R156, R27 ;  /* 0x0000001b009c7308 */ /* 0x000fe20000000800 */
[----:B------:R-:W-:Y:S01]  /*5e50*/  ISETP.LE.U32.AND P2, PT, R4, UR15, PT ;  /* 0x0000000f04007c0c */ /* 0x000fe2000bf43070 */
[----:B------:R-:W-:Y:S01]  /*5e60*/  @!P4 FADD.FTZ R163, -R163, -RZ ;  /* 0x800000ffa3a3c221 */ /* 0x000fe20000010100 */
[----:B------:R-:W-:Y:S02]  /*5e70*/  LOP3.LUT R4, R9, 0xffff, RZ, 0xc0, !PT ;  /* 0x0000ffff09047812 */ /* 0x000fe400078ec0ff */
[----:B------:R-:W-:Y:S02]  /*5e80*/  ISETP.LE.U32.AND P4, PT, R0, UR15, PT ;  /* 0x0000000f00007c0c */ /* 0x000fe4000bf83070 */
[--C-:B------:R-:W-:Y:S01]  /*5e90*/  SHF.R.U32.HI R0, RZ, 0x18, R9.reuse ;  /* 0x00000018ff007819 */ /* 0x100fe20000011609 */
[----:B------:R-:W-:Y:S01]  /*5ea0*/  @!P0 FADD.FTZ R158, -R158, -RZ ;  /* 0x800000ff9e9e8221 */ /* 0x000fe20000010100 */
[----:B------:R-:W-:Y:S01]  /*5eb0*/  SHF.R.U32.HI R4, RZ, 0x8, R4 ;  /* 0x00000008ff047819 */ /* 0x000fe20000011604 */
[----:B------:R-:W-:Y:S01]  /*5ec0*/  MUFU.EX2 R153, R28 ;  /* 0x0000001c00997308 */ /* 0x000fe20000000800 */
[----:B------:R-:W-:Y:S01]  /*5ed0*/  SHF.R.U32.HI R9, RZ, 0x10, R9 ;  /* 0x00000010ff097819 */ /* 0x000fe20000011609 */
[----:B------:R-:W-:Y:S01]  /*5ee0*/  @!P6 FADD.FTZ R161, -R161, -RZ ;  /* 0x800000ffa1a1e221 */ /* 0x000fe20000010100 */
[----:B------:R-:W-:Y:S01]  /*5ef0*/  ISETP.LE.U32.AND P0, PT, R0, UR15, PT ;  /* 0x0000000f00007c0c */ /* 0x000fe2000bf03070 */
[----:B------:R-:W-:Y:S01]  /*5f00*/  @!P2 FADD.FTZ R162, -R162, -RZ ;  /* 0x800000ffa2a2a221 */ /* 0x000fe20000010100 */
[----:B------:R-:W-:Y:S02]  /*5f10*/  LOP3.LUT R0, R4, 0xffff, RZ, 0xc0, !PT ;  /* 0x0000ffff04007812 */ /* 0x000fe400078ec0ff */
[----:B------:R-:W-:Y:S01]  /*5f20*/  LOP3.LUT R4, R9, 0xff, RZ, 0xc0, !PT ;  /* 0x000000ff09047812 */ /* 0x000fe200078ec0ff */
[----:B------:R-:W-:Y:S01]  /*5f30*/  @!P4 FADD.FTZ R152, -R152, -RZ ;  /* 0x800000ff9898c221 */ /* 0x000fe20000010100 */
[----:B------:R-:W-:Y:S01]  /*5f40*/  ISETP.LE.U32.AND P2, PT, R0, UR15, PT ;  /* 0x0000000f00007c0c */ /* 0x000fe2000bf43070 */
[----:B------:R-:W-:Y:S01]  /*5f50*/  MUFU.EX2 R150, R136 ;  /* 0x0000008800967308 */ /* 0x000fe20000000800 */
[----:B------:R-:W-:Y:S02]  /*5f60*/  ISETP.LE.U32.AND P6, PT, R4, UR15, PT ;  /* 0x0000000f04007c0c */ /* 0x000fe4000bfc3070 */
[C---:B------:R-:W-:Y:S02]  /*5f70*/  LOP3.LUT R0, R8.reuse, 0xffff, RZ, 0xc0, !PT ;  /* 0x0000ffff08007812 */ /* 0x040fe400078ec0ff */
[----:B------:R-:W-:Y:S01]  /*5f80*/  LOP3.LUT R4, R8, 0xff, RZ, 0xc0, !PT ;  /* 0x000000ff08047812 */ /* 0x000fe200078ec0ff */
[----:B--2---:R-:W-:Y:S01]  /*5f90*/  @!P0 FADD.FTZ R154, -R154, -RZ ;  /* 0x800000ff9a9a8221 */ /* 0x004fe20000010100 */
[----:B------:R-:W-:Y:S03]  /*5fa0*/  SHF.R.U32.HI R0, RZ, 0x8, R0 ;  /* 0x00000008ff007819 */ /* 0x000fe60000011600 */
[----:B------:R-:W-:Y:S01]  /*5fb0*/  MUFU.EX2 R149, R30 ;  /* 0x0000001e00957308 */ /* 0x000fe20000000800 */
[----:B------:R-:W-:Y:S02]  /*5fc0*/  ISETP.LE.U32.AND P4, PT, R4, UR15, PT ;  /* 0x0000000f04007c0c */ /* 0x000fe4000bf83070 */
[----:B------:R-:W-:Y:S01]  /*5fd0*/  LOP3.LUT R0, R0, 0xffff, RZ, 0xc0, !PT ;  /* 0x0000ffff00007812 */ /* 0x000fe200078ec0ff */
[----:B------:R-:W-:Y:S01]  /*5fe0*/  @!P2 FADD.FTZ R151, -R151, -RZ ;  /* 0x800000ff9797a221 */ /* 0x000fe20000010100 */
[----:B------:R-:W-:Y:S01]  /*5ff0*/  LOP3.LUT R4, R5, 0xff, RZ, 0xc0, !PT ;  /* 0x000000ff05047812 */ /* 0x000fe200078ec0ff */
[----:B------:R-:W-:Y:S01]  /*6000*/  @!P6 FADD.FTZ R155, -R155, -RZ ;  /* 0x800000ff9b9be221 */ /* 0x000fe20000010100 */
[----:B------:R-:W-:Y:S02]  /*6010*/  ISETP.LE.U32.AND P2, PT, R0, UR15, PT ;  /* 0x0000000f00007c0c */ /* 0x000fe4000bf43070 */
[----:B------:R-:W-:Y:S02]  /*6020*/  ISETP.LE.U32.AND P6, PT, R4, UR15, PT ;  /* 0x0000000f04007c0c */ /* 0x000fe4000bfc3070 */
[----:B------:R-:W-:Y:S02]  /*6030*/  SHF.R.U32.HI R0, RZ, 0x8, R145 ;  /* 0x00000008ff007819 */ /* 0x000fe40000011691 */
[----:B------:R-:W-:Y:S01]  /*6040*/  LOP3.LUT R4, R147, 0xff, RZ, 0xc0, !PT ;  /* 0x000000ff93047812 */ /* 0x000fe200078ec0ff */
[----:B------:R-:W2:Y:S01]  /*6050*/  MUFU.EX2 R145, R137 ;  /* 0x0000008900917308 */ /* 0x000ea20000000800 */
[----:B------:R-:W-:Y:S01]  /*6060*/  LOP3.LUT R0, R0, 0xffff, RZ, 0xc0, !PT ;  /* 0x0000ffff00007812 */ /* 0x000fe200078ec0ff */
[----:B-1----:R-:W-:Y:S01]  /*6070*/  @!P4 FADD.FTZ R159, -R159, -RZ ;  /* 0x800000ff9f9fc221 */ /* 0x002fe20000010100 */
[----:B------:R-:W-:Y:S02]  /*6080*/  F2FP.RELU.BF16.F32.PACK_AB R6, R232, R233 ;  /* 0x000000e9e806723e */ /* 0x000fe400000018ff */
[----:B------:R-:W-:Y:S01]  /*6090*/  F2FP.RELU.BF16.F32.PACK_AB R2, R154, R155 ;  /* 0x0000009b9a02723e */ /* 0x000fe200000018ff */
[----:B------:R-:W-:Y:S01]  /*60a0*/  @!P2 FADD.FTZ R157, -R157, -RZ ;  /* 0x800000ff9d9da221 */ /* 0x000fe20000010100 */
[----:B------:R-:W-:Y:S01]  /*60b0*/  ISETP.LE.U32.AND P2, PT, R0, UR15, PT ;  /* 0x0000000f00007c0c */ /* 0x000fe2000bf43070 */
[----:B------:R-:W-:Y:S01]  /*60c0*/  @!P6 FADD.FTZ R160, -R160, -RZ ;  /* 0x800000ffa0a0e221 */ /* 0x000fe20000010100 */
[----:B------:R-:W-:Y:S01]  /*60d0*/  ISETP.LE.U32.AND P6, PT, R4, UR15, PT ;  /* 0x0000000f04007c0c */ /* 0x000fe2000bfc3070 */
[----:B------:R-:W1:Y:S01]  /*60e0*/  MUFU.EX2 R147, R34 ;  /* 0x0000002200937308 */ /* 0x000e620000000800 */
[----:B------:R-:W-:Y:S02]  /*60f0*/  SHF.R.U32.HI R0, RZ, 0x8, R139 ;  /* 0x00000008ff007819 */ /* 0x000fe4000001168b */
[----:B------:R-:W-:Y:S01]  /*6100*/  LOP3.LUT R4, R140, 0xff, RZ, 0xc0, !PT ;  /* 0x000000ff8c047812 */ /* 0x000fe200078ec0ff */
[----:B------:R-:W-:Y:S01]  /*6110*/  IMAD.U32 R140, RZ, RZ, UR21 ;  /* 0x00000015ff8c7e24 */ /* 0x000fe2000f8e00ff */
[----:B------:R-:W-:Y:S02]  /*6120*/  LOP3.LUT R5, R0, 0xffff, RZ, 0xc0, !PT ;  /* 0x0000ffff00057812 */ /* 0x000fe400078ec0ff */
[----:B------:R-:W-:Y:S01]  /*6130*/  ISETP.LE.U32.AND P1, PT, R4, UR15, PT ;  /* 0x0000000f04007c0c */ /* 0x000fe2000bf23070 */
[----:B--2---:R-:W-:Y:S01]  /*6140*/  @!P5 FADD.FTZ R145, -R145, -RZ ;  /* 0x800000ff9191d221 */ /* 0x004fe20000010100 */
[----:B------:R-:W-:Y:S01]  /*6150*/  F2FP.RELU.BF16.F32.PACK_AB R0, R169, R171 ;  /* 0x000000aba900723e */ /* 0x000fe200000018ff */
[----:B------:R-:W-:Y:S01]  /*6160*/  @!P2 FADD.FTZ R146, -R146, -RZ ;  /* 0x800000ff9292a221 */ /* 0x000fe20000010100 */
[----:B------:R-:W-:Y:S02]  /*6170*/  F2FP.RELU.BF16.F32.PACK_AB R4, R164, R165 ;  /* 0x000000a5a404723e */ /* 0x000fe400000018ff */
[----:B------:R-:W-:Y:S01]  /*6180*/  ISETP.LE.U32.AND P2, PT, R5, UR15, PT ;  /* 0x0000000f05007c0c */ /* 0x000fe2000bf43070 */
[----:B------:R2:W-:Y:S01]  /*6190*/  STS [R238+0x13400], R0 ;  /* 0x01340000ee007388 */ /* 0x0005e20000000800 */
[----:B------:R-:W-:Y:S02]  /*61a0*/  F2FP.RELU.BF16.F32.PACK_AB R5, R234, R235 ;  /* 0x000000ebea05723e */ /* 0x000fe400000018ff */
[----:B------:R-:W-:Y:S01]  /*61b0*/  SHF.R.U32.HI R8, RZ, 0x18, R8 ;  /* 0x00000018ff087819 */ /* 0x000fe20000011608 */
[----:B------:R3:W-:Y:S01]  /*61c0*/  STS [R238+0x13000], R4 ;  /* 0x01300004ee007388 */ /* 0x0007e20000000800 */
[----:B------:R-:W-:Y:S01]  /*61d0*/  ISETP.LE.U32.AND P3, PT, R134, UR15, PT ;  /* 0x0000000f86007c0c */ /* 0x000fe2000bf63070 */
[----:B-1----:R-:W-:Y:S01]  /*61e0*/  @!P6 FADD.FTZ R147, -R147, -RZ ;  /* 0x800000ff9393e221 */ /* 0x002fe20000010100 */
[----:B------:R-:W-:Y:S01]  /*61f0*/  ISETP.LE.U32.AND P4, PT, R8, UR15, PT ;  /* 0x0000000f08007c0c */ /* 0x000fe2000bf83070 */
[----:B------:R-:W-:Y:S01]  /*6200*/  @!P1 FADD.FTZ R149, -R149, -RZ ;  /* 0x800000ff95959221 */ /* 0x000fe20000010100 */
[----:B------:R-:W-:Y:S02]  /*6210*/  ISETP.LE.U32.AND P0, PT, R135, UR15, PT ;  /* 0x0000000f87007c0c */ /* 0x000fe4000bf03070 */
[----:B------:R-:W-:Y:S01]  /*6220*/  FSETP.GE.FTZ.AND P1, PT, R151, RZ, PT ;  /* 0x000000ff9700720b */ /* 0x000fe20003f36000 */
[----:B------:R-:W-:Y:S01]  /*6230*/  @!P2 FADD.FTZ R150, -R150, -RZ ;  /* 0x800000ff9696a221 */ /* 0x000fe20000010100 */
[----:B------:R-:W-:Y:S05]  /*6240*/  FSETP.GE.FTZ.AND P2, PT, R152, RZ, PT ;  /* 0x000000ff9800720b */ /* 0x000fea0003f56000 */
[----:B------:R-:W-:Y:S01]  /*6250*/  @!P3 FADD.FTZ R153, -R153, -RZ ;  /* 0x800000ff9999b221 */ /* 0x000fe20000010100 */
[----:B------:R-:W-:Y:S01]  /*6260*/  FSETP.GE.FTZ.AND P3, PT, R158, RZ, PT ;  /* 0x000000ff9e00720b */ /* 0x000fe20003f76000 */
[----:B------:R-:W-:Y:S01]  /*6270*/  @!P4 FADD.FTZ R156, -R156, -RZ ;  /* 0x800000ff9c9cc221 */ /* 0x000fe20000010100 */
[----:B------:R-:W-:Y:S01]  /*6280*/  FSETP.GE.FTZ.AND P4, PT, R163, RZ, PT ;  /* 0x000000ffa300720b */ /* 0x000fe20003f96000 */
[----:B------:R-:W-:Y:S01]  /*6290*/  @!P0 FADD.FTZ R144, -R144, -RZ ;  /* 0x800000ff90908221 */ /* 0x000fe20000010100 */
[C---:B------:R-:W-:Y:S02]  /*62a0*/  LEA R142, P0, R248.reuse, R140, 0x2 ;  /* 0x0000008cf88e7211 */ /* 0x040fe400078010ff */
[----:B--2---:R-:W-:Y:S02]  /*62b0*/  F2FP.RELU.BF16.F32.PACK_AB R0, R161, R162 ;  /* 0x000000a2a100723e */ /* 0x004fe400000018ff */
[----:B------:R-:W-:Y:S02]  /*62c0*/  LEA.HI.X.SX32 R143, R248, R141, 0x2, P0 ;  /* 0x0000008df88f7211 */ /* 0x000fe400000f16ff */
[----:B---3--:R-:W-:Y:S01]  /*62d0*/  F2FP.RELU.BF16.F32.PACK_AB R4, R158, R163 ;  /* 0x000000a39e04723e */ /* 0x008fe200000018ff */
[----:B------:R1:W-:Y:S01]  /*62e0*/  STS [R240+0x13400], R0 ;  /* 0x01340000f0007388 */ /* 0x0003e20000000800 */
[----:B------:R-:W-:Y:S03]  /*62f0*/  FSETP.GE.FTZ.AND P0, PT, R165, RZ, PT ;  /* 0x000000ffa500720b */ /* 0x000fe60003f16000 */
[----:B------:R2:W-:Y:S04]  /*6300*/  STS [R240+0x13000], R4 ;  /* 0x01300004f0007388 */ /* 0x0005e80000000800 */
[----:B------:R3:W-:Y:S04]  /*6310*/  STS [R238+0x14000], R6 ;  /* 0x01400006ee007388 */ /* 0x0007e80000000800 */
[----:B------:R4:W-:Y:S04]  /*6320*/  STS [R238+0x14400], R5 ;  /* 0x01440005ee007388 */ /* 0x0009e80000000800 */
[----:B------:R-:W4:Y:S01]  /*6330*/  LDG.E R140, desc[UR6][R142.64] ;  /* 0x000000068e8c7981 */ /* 0x000f22000c1e1900 */
[----:B-1----:R-:W-:Y:S02]  /*6340*/  F2FP.RELU.BF16.F32.PACK_AB R0, R146, R148 ;  /* 0x000000949200723e */ /* 0x002fe400000018ff */
[----:B--2---:R-:W-:Y:S02]  /*6350*/  F2FP.RELU.BF16.F32.PACK_AB R4, R151, R152 ;  /* 0x000000989704723e */ /* 0x004fe400000018ff */
[----:B---3--:R-:W-:Y:S02]  /*6360*/  F2FP.RELU.BF16.F32.PACK_AB R6, R166, R167 ;  /* 0x000000a7a606723e */ /* 0x008fe400000018ff */
[----:B----4-:R-:W-:Y:S03]  /*6370*/  F2FP.RELU.BF16.F32.PACK_AB R5, R168, R170 ;  /* 0x000000aaa805723e */ /* 0x010fe600000018ff */
[----:B------:R1:W-:Y:S04]  /*6380*/  STS [R240+0x14000], R6 ;  /* 0x01400006f0007388 */ /* 0x0003e80000000800 */
[----:B------:R2:W-:Y:S04]  /*6390*/  STS [R240+0x14400], R5 ;  /* 0x01440005f0007388 */ /* 0x0005e80000000800 */
[----:B------:R3:W-:Y:S04]  /*63a0*/  STS [R239+0x13000], R4 ;  /* 0x01300004ef007388 */ /* 0x0007e80000000800 */
[----:B------:R4:W-:Y:S04]  /*63b0*/  STS [R239+0x13400], R2 ;  /* 0x01340002ef007388 */ /* 0x0009e80000000800 */
[----:B------:R4:W-:Y:S01]  /*63c0*/  STS [R237+0x13000], R0 ;  /* 0x01300000ed007388 */ /* 0x0009e20000000800 */
[----:B-1----:R-:W-:Y:S02]  /*63d0*/  F2FP.RELU.BF16.F32.PACK_AB R6, R157, R159 ;  /* 0x0000009f9d06723e */ /* 0x002fe400000018ff */
[----:B--2---:R-:W-:Y:S02]  /*63e0*/  F2FP.RELU.BF16.F32.PACK_AB R5, R156, R160 ;  /* 0x000000a09c05723e */ /* 0x004fe400000018ff */
[----:B---3--:R-:W-:Y:S02]  /*63f0*/  F2FP.RELU.BF16.F32.PACK_AB R4, R145, R147 ;  /* 0x000000939104723e */ /* 0x008fe400000018ff */
[----:B----4-:R-:W-:Y:S03]  /*6400*/  F2FP.RELU.BF16.F32.PACK_AB R2, R150, R153 ;  /* 0x000000999602723e */ /* 0x010fe600000018ff */
[----:B------:R-:W-:Y:S01]  /*6410*/  STS [R237+0x13400], R4 ;  /* 0x01340004ed007388 */ /* 0x000fe20000000800 */
[----:B------:R-:W-:Y:S03]  /*6420*/  F2FP.RELU.BF16.F32.PACK_AB R0, R144, R149 ;  /* 0x000000959000723e */ /* 0x000fe600000018ff */
[----:B------:R-:W-:Y:S04]  /*6430*/  STS [R239+0x14000], R6 ;  /* 0x01400006ef007388 */ /* 0x000fe80000000800 */
[----:B------:R-:W-:Y:S04]  /*6440*/  STS [R239+0x14400], R5 ;  /* 0x01440005ef007388 */ /* 0x000fe80000000800 */
[----:B------:R-:W-:Y:S04]  /*6450*/  STS [R237+0x14000], R2 ;  /* 0x01400002ed007388 */ /* 0x000fe80000000800 */
[----:B------:R1:W-:Y:S04]  /*6460*/  STS [R237+0x14400], R0 ;  /* 0x01440000ed007388 */ /* 0x0003e80000000800 */
[----:B------:R-:W2:Y:S08]  /*6470*/  LDSM.16.M88.4 R32, [R222+UR4+0x6000] ;  /* 0x00600004de20783b */ /* 0x000eb00008000200 */
[----:B------:R-:W3:Y:S01]  /*6480*/  LDSM.16.M88.4 R28, [R222+UR4+0x6800] ;  /* 0x00680004de1c783b */ /* 0x000ee20008000200 */
[----:B-1----:R-:W-:Y:S05]  /*6490*/  IMAD.U32 R0, RZ, RZ, UR4 ;  /* 0x00000004ff007e24 */ /* 0x002fea000f8e00ff */
[----:B------:R-:W-:Y:S05]  /*64a0*/  IADD3 R0, R222, 0x6000, R0 ;  /* 0x00006000de007810 */ /* 0x000fea0007ffe000 */
[----:B------:R-:W-:Y:S05]  /*64b0*/  IMAD.IADD R0, R0, 0x1, R228 ;  /* 0x0000000100007824 */ /* 0x000fea00078e02e4 */
[----:B------:R-:W1:Y:S01]  /*64c0*/  LDSM.16.M88.4 R132, [R0] ;  /* 0x000000000084783b */ /* 0x000e620000000200 */
[-C--:B--2---:R-:W-:Y:S07]  /*64d0*/  HMMA.16816.F32.BF16 R4, R32, R172.reuse, RZ ;  /* 0x000000ac2004723c */ /* 0x084fee00000418ff */
[----:B------:R-:W2:Y:S01]  /*64e0*/  LDSM.16.M88.4 R136, [R0+0x800] ;  /* 0x000800000088783b */ /* 0x000ea20000000200 */
[C---:B---3--:R-:W-:Y:S06]  /*64f0*/  HMMA.16816.F32.BF16 R8, R28.reuse, R172, RZ ;  /* 0x000000ac1c08723c */ /* 0x048fec00000418ff */
[-C--:B------:R-:W-:Y:S06]  /*6500*/  HMMA.16816.F32.BF16 R12, R28, R174.reuse, RZ ;  /* 0x000000ae1c0c723c */ /* 0x080fec00000418ff */
[C---:B------:R-:W-:Y:S06]  /*6510*/  HMMA.16816.F32.BF16 R16, R32.reuse, R174, RZ ;  /* 0x000000ae2010723c */ /* 0x040fec00000418ff */
[-C--:B------:R-:W-:Y:S06]  /*6520*/  HMMA.16816.F32.BF16 R20, R32, R176.reuse, RZ ;  /* 0x000000b02014723c */ /* 0x080fec00000418ff */
[C---:B------:R-:W-:Y:S06]  /*6530*/  HMMA.16816.F32.BF16 R24, R28.reuse, R176, RZ ;  /* 0x000000b01c18723c */ /* 0x040fec00000418ff */
[-C--:B------:R-:W-:Y:S06]  /*6540*/  HMMA.16816.F32.BF16 R28, R28, R178.reuse, RZ ;  /* 0x000000b21c1c723c */ /* 0x080fec00000418ff */
[----:B------:R-:W-:Y:S06]  /*6550*/  HMMA.16816.F32.BF16 R32, R32, R178, RZ ;  /* 0x000000b22020723c */ /* 0x000fec00000418ff */
[-C--:B-1----:R-:W-:Y:S06]  /*6560*/  HMMA.16816.F32.BF16 R4, R132, R180.reuse, R4 ;  /* 0x000000b48404723c */ /* 0x082fec0000041804 */
[C---:B--2---:R-:W-:Y:S06]  /*6570*/  HMMA.16816.F32.BF16 R8, R136.reuse, R180, R8 ;  /* 0x000000b48808723c */ /* 0x044fec0000041808 */
[-C--:B------:R-:W-:Y:S06]  /*6580*/  HMMA.16816.F32.BF16 R12, R136, R182.reuse, R12 ;  /* 0x000000b6880c723c */ /* 0x080fec000004180c */
[C---:B------:R-:W-:Y:S06]  /*6590*/  HMMA.16816.F32.BF16 R16, R132.reuse, R182, R16 ;  /* 0x000000b68410723c */ /* 0x040fec0000041810 */
[-C--:B------:R-:W-:Y:S06]  /*65a0*/  HMMA.16816.F32.BF16 R20, R132, R184.reuse, R20 ;  /* 0x000000b88414723c */ /* 0x080fec0000041814 */
[C---:B------:R-:W-:Y:S06]  /*65b0*/  HMMA.16816.F32.BF16 R24, R136.reuse, R184, R24 ;  /* 0x000000b88818723c */ /* 0x040fec0000041818 */
[-C--:B------:R-:W-:Y:S01]  /*65c0*/  HMMA.16816.F32.BF16 R28, R136, R186.reuse, R28 ;  /* 0x000000ba881c723c */ /* 0x080fe2000004181c */
[----:B------:R-:W1:Y:S05]  /*65d0*/  LDSM.16.M88.4 R136, [R222+UR4+0x7000] ;  /* 0x00700004de88783b */ /* 0x000e6a0008000200 */
[----:B------:R-:W-:Y:S03]  /*65e0*/  HMMA.16816.F32.BF16 R32, R132, R186, R32 ;  /* 0x000000ba8420723c */ /* 0x000fe60000041820 */
[----:B------:R-:W2:Y:S03]  /*65f0*/  LDSM.16.M88.4 R132, [R222+UR4+0x7800] ;  /* 0x00780004de84783b */ /* 0x000ea60008000200 */
[-C--:B-1----:R-:W-:Y:S06]  /*6600*/  HMMA.16816.F32.BF16 R4, R136, R188.reuse, R4 ;  /* 0x000000bc8804723c */ /* 0x082fec0000041804 */
[C---:B--2---:R-:W-:Y:S06]  /*6610*/  HMMA.16816.F32.BF16 R8, R132.reuse, R188, R8 ;  /* 0x000000bc8408723c */ /* 0x044fec0000041808 */
[-C--:B------:R-:W-:Y:S06]  /*6620*/  HMMA.16816.F32.BF16 R12, R132, R190.reuse, R12 ;  /* 0x000000be840c723c */ /* 0x080fec000004180c */
[C---:B------:R-:W-:Y:S06]  /*6630*/  HMMA.16816.F32.BF16 R16, R136.reuse, R190, R16 ;  /* 0x000000be8810723c */ /* 0x040fec0000041810 */
[-C--:B------:R-:W-:Y:S06]  /*6640*/  HMMA.16816.F32.BF16 R20, R136, R192.reuse, R20 ;  /* 0x000000c08814723c */ /* 0x080fec0000041814 */
[C---:B------:R-:W-:Y:S06]  /*6650*/  HMMA.16816.F32.BF16 R24, R132.reuse, R192, R24 ;  /* 0x000000c08418723c */ /* 0x040fec0000041818 */
[-C--:B------:R-:W-:Y:S01]  /*6660*/  HMMA.16816.F32.BF16 R28, R132, R194.reuse, R28 ;  /* 0x000000c2841c723c */ /* 0x080fe2000004181c */
[----:B------:R-:W1:Y:S05]  /*6670*/  LDSM.16.M88.4 R132, [R0+0x1000] ;  /* 0x001000000084783b */ /* 0x000e6a0000000200 */
[----:B------:R-:W-:Y:S03]  /*6680*/  HMMA.16816.F32.BF16 R32, R136, R194, R32 ;  /* 0x000000c28820723c */ /* 0x000fe60000041820 */
[----:B------:R-:W2:Y:S03]  /*6690*/  LDSM.16.M88.4 R136, [R0+0x1800] ;  /* 0x001800000088783b */ /* 0x000ea60000000200 */
        /* <DEDUP_REMOVED lines=24> */
[C---:B------:R-:W-:Y:S01]  /*6820*/  FADD.FTZ R2, -R140.reuse, R4 ;  /* 0x000000048c027221 */ /* 0x040fe20000010100 */
[----:B------:R-:W-:Y:S01]  /*6830*/  FADD.FTZ R0, -R140, R5 ;  /* 0x000000058c007221 */ /* 0x000fe20000010100 */
[----:B------:R-:W2:Y:S01]  /*6840*/  LDG.E R4, desc[UR6][R142.64+0x20] ;  /* 0x000020068e047981 */ /* 0x000ea2000c1e1900 */
[-C--:B------:R-:W-:Y:S03]  /*6850*/  HMMA.16816.F32.BF16 R20, R132, R216.reuse, R20 ;  /* 0x000000d88414723c */ /* 0x080fe60000041814 */
[-C--:B------:R-:W-:Y:S02]  /*6860*/  FSEL R2, R2, R140.reuse, P0 ;  /* 0x0000008c02027208 */ /* 0x080fe40000000000 */
[----:B------:R-:W-:Y:S01]  /*6870*/  FSETP.GE.FTZ.AND P0, PT, R164, RZ, PT ;  /* 0x000000ffa400720b */ /* 0x000fe20003f16000 */
[C---:B------:R-:W-:Y:S05]  /*6880*/  HMMA.16816.F32.BF16 R24, R136.reuse, R216, R24 ;  /* 0x000000d88818723c */ /* 0x040fea0000041818 */
[----:B------:R-:W-:Y:S01]  /*6890*/  FSEL R0, R0, R140, P0 ;  /* 0x0000008c00007208 */ /* 0x000fe20000000000 */
[----:B------:R-:W-:Y:S01]  /*68a0*/  FMUL.FTZ R165, R165, R2 ;  /* 0x00000002a5a57220 */ /* 0x000fe20000410000 */
[----:B------:R-:W-:Y:S01]  /*68b0*/  FSETP.GE.FTZ.AND P0, PT, R146, RZ, PT ;  /* 0x000000ff9200720b */ /* 0x000fe20003f16000 */
[----:B------:R1:W5:Y:S01]  /*68c0*/  LDG.E R2, desc[UR6][R142.64+0x80] ;  /* 0x000080068e027981 */ /* 0x000362000c1e1900 */
[-C--:B------:R-:W-:Y:S03]  /*68d0*/  HMMA.16816.F32.BF16 R28, R136, R218.reuse, R28 ;  /* 0x000000da881c723c */ /* 0x080fe6000004181c */
[C---:B------:R-:W-:Y:S01]  /*68e0*/  FADD.FTZ R16, -R140.reuse, R16 ;  /* 0x000000108c107221 */ /* 0x040fe20000010100 */
[----:B------:R-:W-:Y:S01]  /*68f0*/  FADD.FTZ R17, -R140, R17 ;  /* 0x000000118c117221 */ /* 0x000fe20000010100 */
[----:B------:R-:W-:Y:S01]  /*6900*/  FMUL.FTZ R164, R164, R0 ;  /* 0x00000000a4a47220 */ /* 0x000fe20000410000 */
[----:B------:R-:W-:Y:S01]  /*6910*/  HMMA.16816.F32.BF16 R32, R132, R218, R32 ;  /* 0x000000da8420723c */ /* 0x000fe20000041820 */
[----:B------:R1:W5:Y:S04]  /*6920*/  LDG.E R0, desc[UR6][R142.64+0xa0] ;  /* 0x0000a0068e007981 */ /* 0x000368000c1e1900 */
[-C--:B------:R-:W-:Y:S01]  /*6930*/  FSEL R16, R16, R140.reuse, P4 ;  /* 0x0000008c10107208 */ /* 0x080fe20002000000 */
[C---:B------:R-:W-:Y:S01]  /*6940*/  FADD.FTZ R21, -R140.reuse, R21 ;  /* 0x000000158c157221 */ /* 0x040fe20000010100 */
[-C--:B------:R-:W-:Y:S01]  /*6950*/  FSEL R17, R17, R140.reuse, P3 ;  /* 0x0000008c11117208 */ /* 0x080fe20001800000 */
[----:B------:R-:W-:Y:S03]  /*6960*/  FADD.FTZ R5, -R140, R20 ;  /* 0x000000148c057221 */ /* 0x000fe60000010100 */
[----:B------:R-:W-:Y:S01]  /*6970*/  FSEL R21, R21, R140, P1 ;  /* 0x0000008c15157208 */ /* 0x000fe20000800000 */
[----:B------:R-:W-:Y:S01]  /*6980*/  FMUL.FTZ R163, R163, R16 ;  /* 0x00000010a3a37220 */ /* 0x000fe20000410000 */
[----:B------:R-:W-:Y:S01]  /*6990*/  F2FP.BF16.F32.PACK_AB R16, R164, R165 ;  /* 0x000000a5a410723e */ /* 0x000fe200000010ff */
[----:B------:R-:W-:Y:S01]  /*69a0*/  FMUL.FTZ R17, R158, R17 ;  /* 0x000000119e117220 */ /* 0x000fe20000410000 */
[----:B------:R-:W-:Y:S01]  /*69b0*/  FSETP.GE.FTZ.AND P1, PT, R148, RZ, PT ;  /* 0x000000ff9400720b */ /* 0x000fe20003f36000 */
[----:B------:R1:W5:Y:S01]  /*69c0*/  LDL R158, [R1+0xc] ;  /* 0x00000c00019e7983 */ /* 0x0003620000100800 */
[----:B------:R-:W-:Y:S01]  /*69d0*/  FSEL R5, R5, R140, P2 ;  /* 0x0000008c05057208 */ /* 0x000fe20001000000 */
[----:B------:R-:W-:Y:S01]  /*69e0*/  FMUL.FTZ R21, R151, R21 ;  /* 0x0000001597157220 */ /* 0x000fe20000410000 */
[----:B------:R-:W-:Y:S01]  /*69f0*/  FSETP.GE.FTZ.AND P2, PT, R171, RZ, PT ;  /* 0x000000ffab00720b */ /* 0x000fe20003f56000 */
[----:B------:R1:W5:Y:S01]  /*6a00*/  LDL R164, [R1+0x8] ;  /* 0x0000080001a47983 */ /* 0x0003620000100800 */
[----:B------:R-:W-:Y:S01]  /*6a10*/  F2FP.BF16.F32.PACK_AB R17, R17, R163 ;  /* 0x000000a31111723e */ /* 0x000fe200000010ff */
[----:B------:R-:W-:Y:S02]  /*6a20*/  FMUL.FTZ R152, R152, R5 ;  /* 0x0000000598987220 */ /* 0x000fe40000410000 */
[----:B------:R-:W-:Y:S03]  /*6a30*/  FADD.FTZ R32, -R140, R32 ;  /* 0x000000208c207221 */ /* 0x000fe60000010100 */
[----:B------:R-:W-:Y:S02]  /*6a40*/  F2FP.BF16.F32.PACK_AB R21, R21, R152 ;  /* 0x000000981515723e */ /* 0x000fe400000010ff */
[----:B------:R-:W-:Y:S01]  /*6a50*/  FSEL R32, R32, R140, P1 ;  /* 0x0000008c20207208 */ /* 0x000fe20000800000 */
[----:B------:R-:W-:Y:S01]  /*6a60*/  @P0 FADD.FTZ R140, -R140, R33 ;  /* 0x000000218c8c0221 */ /* 0x000fe20000010100 */
[----:B------:R-:W-:Y:S02]  /*6a70*/  PLOP3.LUT P0, PT, PT, PT, UP3, 0x80, 0x0 ;  /* 0x000000000000781c */ /* 0x000fe40003f0f038 */
[----:B------:R-:W-:Y:S01]  /*6a80*/  FSETP.GE.FTZ.AND P1, PT, R169, RZ, PT ;  /* 0x000000ffa900720b */ /* 0x000fe20003f36000 */
[----:B------:R-:W-:Y:S01]  /*6a90*/  FMUL.FTZ R148, R148, R32 ;  /* 0x0000002094947220 */ /* 0x000fe20000410000 */
[----:B------:R-:W-:Y:S01]  /*6aa0*/  FMUL.FTZ R140, R146, R140 ;  /* 0x0000008c928c7220 */ /* 0x000fe20000410000 */
[C---:B--2---:R-:W-:Y:S01]  /*6ab0*/  FADD.FTZ R6, -R4.reuse, R6 ;  /* 0x0000000604067221 */ /* 0x044fe20000010100 */
[----:B------:R-:W-:Y:S04]  /*6ac0*/  FADD.FTZ R7, -R4, R7 ;  /* 0x0000000704077221 */ /* 0x000fe80000010100 */
[-C--:B------:R-:W-:Y:S02]  /*6ad0*/  FSEL R33, R6, R4.reuse, P2 ;  /* 0x0000000406217208 */ /* 0x080fe40001000000 */
[----:B------:R-:W-:Y:S01]  /*6ae0*/  FSEL R32, R7, R4, P1 ;  /* 0x0000000407207208 */ /* 0x000fe20000800000 */
[----:B-1----:R-:W-:Y:S06]  /*6af0*/  @!P0 BRA `(.L_x_159) ;  /* 0x0000000000c48947 */ /* 0x002fec0003800000 */
[----:B------:R-:W1:Y:S01]  /*6b00*/  LDC R5, c[0x0][0x240] ;  /* 0x00009000ff057b82 */ /* 0x000e620000000800 */
[----:B------:R-:W-:Y:S01]  /*6b10*/  ULOP3.LUT UR11, UR5, 0x1, URZ, 0xc0, !UPT ;  /* 0x00000001050b7892 */ /* 0x000fe2000f8ec03f */
[----:B------:R-:W-:Y:S02]  /*6b20*/  ISETP.GE.AND P2, PT, R250, UR43, PT ;  /* 0x0000002bfa007c0c */ /* 0x000fe4000bf46270 */
[----:B-----5:R-:W-:Y:S01]  /*6b30*/  ISETP.GE.AND P1, PT, R164, UR43, PT ;  /* 0x0000002ba4007c0c */ /* 0x020fe2000bf26270 */
[----:B------:R-:W-:Y:S04]  /*6b40*/  UISETP.NE.U32.AND UP0, UPT, UR11, 0x1, UPT ;  /* 0x000000010b00788c */ /* 0x000fe8000bf05070 */
[----:B------:R-:W-:Y:S06]  /*6b50*/  USEL UR11, UR61, 0x3000, !UP0 ;  /* 0x000030003d0b7887 */ /* 0x000fec000c000000 */
[----:B------:R-:W-:Y:S02]  /*6b60*/  VIADD R236, R236, UR11 ;  /* 0x0000000becec7c36 */ /* 0x000fe40008000000 */
[----:B------:R-:W-:Y:S01]  /*6b70*/  @!P1 IADD3 R20, R247, UR11, RZ ;  /* 0x0000000bf7149c10 */ /* 0x000fe2000fffe0ff */
[----:B------:R-:W-:Y:S02]  /*6b80*/  VIADD R221, R221, UR11 ;  /* 0x0000000bdddd7c36 */ /* 0x000fe40008000000 */
[----:B------:R2:W-:Y:S04]  /*6b90*/  @P2 STS [R236], RZ ;  /* 0x000000ffec002388 */ /* 0x0005e80000000800 */
[----:B------:R2:W-:Y:S01]  /*6ba0*/  @P2 STS [R236+0x4], RZ ;  /* 0x000004ffec002388 */ /* 0x0005e20000000800 */
[----:B-1----:R-:W-:Y:S03]  /*6bb0*/  IMAD.U32 R5, R5, -0x40, RZ ;  /* 0xffffffc005057824 */ /* 0x002fe600078e00ff */
[----:B------:R2:W-:Y:S02]  /*6bc0*/  @P2 STS [R236+0x8], RZ ;  /* 0x000008ffec002388 */ /* 0x0005e40000000800 */
[C---:B------:R-:W-:Y:S02]  /*6bd0*/  LEA R243, P3, R5.reuse, R243, 0x1 ;  /* 0x000000f305f37211 */ /* 0x040fe400078608ff */
[----:B------:R2:W-:Y:S01]  /*6be0*/  @P2 STS [R236+0xc], RZ ;  /* 0x00000cffec002388 */ /* 0x0005e20000000800 */
[----:B------:R-:W-:Y:S04]  /*6bf0*/  SHF.R.S32.HI R6, RZ, 0x1f, R5 ;  /* 0x0000001fff067819 */ /* 0x000fe80000011405 */
[----:B------:R-:W-:Y:S01]  /*6c00*/  LEA.HI.X R241, R5, R241, R6, 0x1, P3 ;  /* 0x000000f105f17211 */ /* 0x000fe200018f0c06 */
[----:B------:R-:W-:Y:S01]  /*6c10*/  @!P2 IMAD.MOV.U32 R6, RZ, RZ, R243 ;  /* 0x000000ffff06a224 */ /* 0x000fe200078e00f3 */
[C---:B------:R-:W-:Y:S03]  /*6c20*/  IADD3 R5, R247.reuse, UR11, RZ ;  /* 0x0000000bf7057c10 */ /* 0x040fe6000fffe0ff */
[----:B------:R-:W-:Y:S05]  /*6c30*/  @!P2 IMAD.MOV.U32 R7, RZ, RZ, R241 ;  /* 0x000000ffff07a224 */ /* 0x000fea00078e00f1 */
[----:B------:R-:W-:Y:S01]  /*6c40*/  @!PT LDS RZ, [RZ] ;  /* 0x00000000fffff984 */ /* 0x000fe20000000800 */
[----:B------:R-:W-:Y:S01]  /*6c50*/  @!PT LDS RZ, [RZ] ;  /* 0x00000000fffff984 */ /* 0x000fe20000000800 */
[----:B------:R-:W-:Y:S01]  /*6c60*/  @!PT LDS RZ, [RZ] ;  /* 0x00000000fffff984 */ /* 0x000fe20000000800 */
[----:B------:R1:W-:Y:S04]  /*6c70*/  @!P2 LDGSTS.E.BYPASS.LTC128B.128 [R5], desc[UR6][R6.64] ;  /* 0x000000000605afae */ /* 0x0003e8000b901d46 */
[----:B------:R2:W-:Y:S04]  /*6c80*/  @P1 STS [R236+0x1000], RZ ;  /* 0x001000ffec001388 */ /* 0x0005e80000000800 */
[----:B------:R2:W-:Y:S04]  /*6c90*/  @P1 STS [R236+0x1004], RZ ;  /* 0x001004ffec001388 */ /* 0x0005e80000000800 */
[----:B------:R2:W-:Y:S04]  /*6ca0*/  @P1 STS [R236+0x1008], RZ ;  /* 0x001008ffec001388 */ /* 0x0005e80000000800 */
[----:B------:R2:W-:Y:S01]  /*6cb0*/  @P1 STS [R236+0x100c], RZ ;  /* 0x00100cffec001388 */ /* 0x0005e20000000800 */
[----:B-1----:R-:W-:Y:S02]  /*6cc0*/  @!P1 IMAD.MOV.U32 R6, RZ, RZ, R243 ;  /* 0x000000ffff069224 */ /* 0x002fe400078e00f3 */
[----:B------:R-:W-:Y:S05]  /*6cd0*/  @!P1 IMAD.MOV.U32 R7, RZ, RZ, R241 ;  /* 0x000000ffff079224 */ /* 0x000fea00078e00f1 */
[----:B------:R-:W-:Y:S01]  /*6ce0*/  @!PT LDS RZ, [RZ] ;  /* 0x00000000fffff984 */ /* 0x000fe20000000800 */
[----:B------:R-:W-:Y:S01]  /*6cf0*/  @!PT LDS RZ, [RZ] ;  /* 0x00000000fffff984 */ /* 0x000fe20000000800 */
[----:B------:R-:W-:Y:S01]  /*6d00*/  @!PT LDS RZ, [RZ] ;  /* 0x00000000fffff984 */ /* 0x000fe20000000800 */
[----:B------:R1:W-:Y:S01]  /*6d10*/  @!P1 LDGSTS.E.BYPASS.LTC128B.128 [R20+0x1000], desc[UR6][R6.64+0x40] ;  /* 0x0100004006149fae */ /* 0x0003e2000b901d46 */
[----:B------:R-:W-:Y:S11]  /*6d20*/  ISETP.GE.AND P1, PT, R158, UR43, PT ;  /* 0x0000002b9e007c0c */ /* 0x000ff6000bf26270 */
[----:B------:R-:W-:Y:S02]  /*6d30*/  @!UPT UIADD3 URZ, URZ, URZ, URZ ;  /* 0x0000003f3f3ff290 */ /* 0x000fe4000fffe03f */
[----:B------:R2:W-:Y:S04]  /*6d40*/  @P1 STS [R236+0x2000], RZ ;  /* 0x002000ffec001388 */ /* 0x0005e80000000800 */
[----:B------:R2:W-:Y:S04]  /*6d50*/  @P1 STS [R236+0x2004], RZ ;  /* 0x002004ffec001388 */ /* 0x0005e80000000800 */
[----:B------:R2:W-:Y:S04]  /*6d60*/  @P1 STS [R236+0x2008], RZ ;  /* 0x002008ffec001388 */ /* 0x0005e80000000800 */
[----:B------:R2:W-:Y:S01]  /*6d70*/  @P1 STS [R236+0x200c], RZ ;  /* 0x00200cffec001388 */ /* 0x0005e20000000800 */
[----:B-1----:R-:W-:Y:S01]  /*6d80*/  @!P1 IADD3 R20, R247, UR11, RZ ;  /* 0x0000000bf7149c10 */ /* 0x002fe2000fffe0ff */
[----:B------:R-:W-:Y:S01]  /*6d90*/  @!P1 IMAD.MOV.U32 R6, RZ, RZ, R243 ;  /* 0x000000ffff069224 */ /* 0x000fe200078e00f3 */
[----:B------:R-:W-:Y:S02]  /*6da0*/  @!P1 MOV R7, R241 ;  /* 0x000000f100079202 */ /* 0x000fe40000000f00 */
[----:B------:R-:W-:Y:S03]  /*6db0*/  MOV R247, R5 ;  /* 0x0000000500f77202 */ /* 0x000fe60000000f00 */
[----:B------:R-:W-:Y:S01]  /*6dc0*/  @!PT LDS RZ, [RZ] ;  /* 0x00000000fffff984 */ /* 0x000fe20000000800 */
[----:B------:R-:W-:Y:S01]  /*6dd0*/  @!PT LDS RZ, [RZ] ;  /* 0x00000000fffff984 */ /* 0x000fe20000000800 */
[----:B------:R-:W-:Y:S01]  /*6de0*/  @!PT LDS RZ, [RZ] ;  /* 0x00000000fffff984 */ /* 0x000fe20000000800 */
[----:B------:R2:W-:Y:S04]  /*6df0*/  @!P1 LDGSTS.E.BYPASS.LTC128B.128 [R20+0x2000], desc[UR6][R6.64+0x80] ;  /* 0x0200008006149fae */ /* 0x0005e8000b901d46 */
[----:B------:R-:W0:Y:S02]  /*6e00*/  LDGDEPBAR ;  /* 0x00000000000079af */ /* 0x000e240000000000 */
.L_x_159:
[----:B------:R1:W-:Y:S01]  /*6e10*/  STS [R238+0xf000], R16 ;  /* 0x00f00010ee007388 */ /* 0x0003e20000000800 */
[C---:B--2---:R-:W-:Y:S01]  /*6e20*/  FADD.FTZ R6, -R4.reuse, R19 ;  /* 0x0000001304067221 */ /* 0x044fe20000010100 */
[----:B------:R-:W-:Y:S01]  /*6e30*/  FSETP.GE.FTZ.AND P4, PT, R161, RZ, PT ;  /* 0x000000ffa100720b */ /* 0x000fe20003f96000 */
[----:B------:R-:W-:Y:S01]  /*6e40*/  FADD.FTZ R5, -R4, R18 ;  /* 0x0000001204057221 */ /* 0x000fe20000010100 */
[----:B------:R-:W-:Y:S01]  /*6e50*/  FSETP.GE.FTZ.AND P1, PT, R162, RZ, PT ;  /* 0x000000ffa200720b */ /* 0x000fe20003f36000 */
[----:B------:R-:W-:Y:S01]  /*6e60*/  FMUL.FTZ R33, R171, R33 ;  /* 0x00000021ab217220 */ /* 0x000fe20000410000 */
[----:B------:R-:W-:Y:S01]  /*6e70*/  FSEL R6, R6, R4, P4 ;  /* 0x0000000406067208 */ /* 0x000fe20002000000 */
[----:B------:R-:W-:Y:S01]  /*6e80*/  FMUL.FTZ R32, R169, R32 ;  /* 0x00000020a9207220 */ /* 0x000fe20000410000 */
[----:B------:R-:W-:Y:S01]  /*6e90*/  FSEL R5, R5, R4, P1 ;  /* 0x0000000405057208 */ /* 0x000fe20000800000 */
[----:B------:R-:W-:Y:S01]  /*6ea0*/  FADD.FTZ R22, -R4, R22 ;  /* 0x0000001604167221 */ /* 0x000fe20000010100 */
[----:B------:R-:W-:Y:S01]  /*6eb0*/  FSETP.GE.FTZ.AND P3, PT, R155, RZ, PT ;  /* 0x000000ff9b00720b */ /* 0x000fe20003f76000 */
[----:B------:R-:W-:Y:S01]  /*6ec0*/  FMUL.FTZ R161, R161, R6 ;  /* 0x00000006a1a17220 */ /* 0x000fe20000410000 */
[----:B------:R-:W-:Y:S01]  /*6ed0*/  F2FP.BF16.F32.PACK_AB R6, R32, R33 ;  /* 0x000000212006723e */ /* 0x000fe200000010ff */
[----:B------:R-:W-:Y:S01]  /*6ee0*/  FMUL.FTZ R162, R162, R5 ;  /* 0x00000005a2a27220 */ /* 0x000fe20000410000 */
[----:B------:R-:W-:Y:S01]  /*6ef0*/  FSEL R5, R22, R4, P3 ;  /* 0x0000000416057208 */ /* 0x000fe20001800000 */
[----:B------:R-:W-:Y:S01]  /*6f00*/  FADD.FTZ R7, -R4, R34 ;  /* 0x0000002204077221 */ /* 0x000fe20000010100 */
[----:B------:R-:W-:Y:S01]  /*6f10*/  FSETP.GE.FTZ.AND P1, PT, R145, RZ, PT ;  /* 0x000000ff9100720b */ /* 0x000fe20003f36000 */
[----:B------:R2:W-:Y:S01]  /*6f20*/  STS [R238+0xf400], R6 ;  /* 0x00f40006ee007388 */ /* 0x0005e20000000800 */
[----:B------:R-:W-:Y:S01]  /*6f30*/  FSETP.GE.FTZ.AND P2, PT, R154, RZ, PT ;  /* 0x000000ff9a00720b */ /* 0x000fe20003f56000 */
[----:B------:R-:W-:Y:S01]  /*6f40*/  FMUL.FTZ R155, R155, R5 ;  /* 0x000000059b9b7220 */ /* 0x000fe20000410000 */
[----:B------:R-:W-:Y:S01]  /*6f50*/  F2FP.BF16.F32.PACK_AB R5, R161, R162 ;  /* 0x000000a2a105723e */ /* 0x000fe200000010ff */
[----:B-----5:R-:W-:Y:S01]  /*6f60*/  FADD.FTZ R13, -R2, R13 ;  /* 0x0000000d020d7221 */ /* 0x020fe20000010100 */
[----:B------:R-:W-:Y:S01]  /*6f70*/  FSETP.GE.FTZ.AND P3, PT, R233, RZ, PT ;  /* 0x000000ffe900720b */ /* 0x000fe20003f76000 */
[----:B------:R-:W-:Y:S01]  /*6f80*/  FADD.FTZ R10, -R0, R10 ;  /* 0x0000000a000a7221 */ /* 0x000fe20000010100 */
[----:B------:R-:W-:Y:S01]  /*6f90*/  FSETP.GE.FTZ.AND P4, PT, R159, RZ, PT ;  /* 0x000000ff9f00720b */ /* 0x000fe20003f96000 */
[----:B-1----:R-:W-:Y:S01]  /*6fa0*/  FADD.FTZ R16, -R4, R23 ;  /* 0x0000001704107221 */ /* 0x002fe20000010100 */
[----:B------:R1:W-:Y:S01]  /*6fb0*/  STS [R240+0xf400], R5 ;  /* 0x00f40005f0007388 */ /* 0x0003e20000000800 */
[C---:B------:R-:W-:Y:S01]  /*6fc0*/  FADD.FTZ R11, -R0.reuse, R11 ;  /* 0x0000000b000b7221 */ /* 0x040fe20000010100 */
[----:B------:R-:W-:Y:S01]  /*6fd0*/  FADD.FTZ R15, -R0, R15 ;  /* 0x0000000f000f7221 */ /* 0x000fe20000010100 */
[----:B------:R-:W-:Y:S02]  /*6fe0*/  FSETP.GE.FTZ.AND P5, PT, R168, RZ, PT ;  /* 0x000000ffa800720b */ /* 0x000fe40003fb6000 */
[----:B------:R-:W-:Y:S01]  /*6ff0*/  STS [R240+0xf000], R17 ;  /* 0x00f00011f0007388 */ /* 0x000fe20000000800 */
[----:B------:R-:W-:Y:S01]  /*7000*/  FSEL R16, R16, R4, P2 ;  /* 0x0000000410107208 */ /* 0x000fe20001000000 */
[----:B------:R-:W-:Y:S01]  /*7010*/  FADD.FTZ R26, -R0, R26 ;  /* 0x0000001a001a7221 */ /* 0x000fe20000010100 */
[----:B------:R-:W-:Y:S02]  /*7020*/  FSETP.GE.FTZ.AND P2, PT, R147, RZ, PT ;  /* 0x000000ff9300720b */ /* 0x000fe40003f56000 */
[----:B------:R3:W5:Y:S01]  /*7030*/  LDL R163, [R1+0x1c] ;  /* 0x00001c0001a37983 */ /* 0x0007620000100800 */
[----:B------:R-:W-:Y:S01]  /*7040*/  F2FP.BF16.F32.PACK_AB R20, R140, R148 ;  /* 0x000000948c14723e */ /* 0x000fe200000010ff */
[----:B------:R-:W-:Y:S01]  /*7050*/  FMUL.FTZ R16, R154, R16 ;  /* 0x000000109a107220 */ /* 0x000fe20000410000 */
[----:B------:R-:W-:Y:S01]  /*7060*/  FSEL R7, R7, R4, P2 ;  /* 0x0000000407077208 */ /* 0x000fe20001000000 */
[----:B------:R-:W-:Y:S01]  /*7070*/  @P1 FADD.FTZ R4, -R4, R35 ;  /* 0x0000002304041221 */ /* 0x000fe20000010100 */
[----:B------:R-:W-:Y:S02]  /*7080*/  FSETP.GE.FTZ.AND P1, PT, R167, RZ, PT ;  /* 0x000000ffa700720b */ /* 0x000fe40003f36000 */
[----:B------:R-:W-:Y:S01]  /*7090*/  FSETP.GE.FTZ.AND P2, PT, R232, RZ, PT ;  /* 0x000000ffe800720b */ /* 0x000fe20003f56000 */
[----:B------:R-:W-:Y:S01]  /*70a0*/  FMUL.FTZ R145, R145, R4 ;  /* 0x0000000491917220 */ /* 0x000fe20000410000 */
[C---:B------:R-:W-:Y:S01]  /*70b0*/  FADD.FTZ R4, -R2.reuse, R12 ;  /* 0x0000000c02047221 */ /* 0x040fe20000010100 */
[----:B------:R-:W-:Y:S01]  /*70c0*/  FMUL.FTZ R147, R147, R7 ;  /* 0x0000000793937220 */ /* 0x000fe20000410000 */
[C---:B------:R-:W-:Y:S01]  /*70d0*/  FADD.FTZ R7, -R2.reuse, R8 ;  /* 0x0000000802077221 */ /* 0x040fe20000010100 */
[----:B--2---:R-:W-:Y:S01]  /*70e0*/  FADD.FTZ R6, -R2, R9 ;  /* 0x0000000902067221 */ /* 0x004fe20000010100 */
[----:B------:R-:W-:Y:S02]  /*70f0*/  F2FP.BF16.F32.PACK_AB R16, R16, R155 ;  /* 0x0000009b1010723e */ /* 0x000fe400000010ff */
[-C--:B------:R-:W-:Y:S02]  /*7100*/  FSEL R4, R4, R2.reuse, P1 ;  /* 0x0000000204047208 */ /* 0x080fe40000800000 */
[----:B------:R-:W-:Y:S02]  /*7110*/  FSETP.GE.FTZ.AND P1, PT, R150, RZ, PT ;  /* 0x000000ff9600720b */ /* 0x000fe40003f36000 */
[----:B------:R-:W-:Y:S01]  /*7120*/  FSEL R7, R7, R2, P3 ;  /* 0x0000000207077208 */ /* 0x000fe20001800000 */
[----:B------:R-:W-:Y:S01]  /*7130*/  FMUL.FTZ R167, R167, R4 ;  /* 0x00000004a7a77220 */ /* 0x000fe20000410000 */
[----:B------:R-:W-:Y:S01]  /*7140*/  FSEL R6, R6, R2, P2 ;  /* 0x0000000206067208 */ /* 0x000fe20001000000 */
[----:B------:R-:W-:Y:S01]  /*7150*/  FADD.FTZ R4, -R2, R28 ;  /* 0x0000001c02047221 */ /* 0x000fe20000010100 */
[----:B------:R-:W-:Y:S01]  /*7160*/  FSETP.GE.FTZ.AND P2, PT, R166, RZ, PT ;  /* 0x000000ffa600720b */ /* 0x000fe20003f56000 */
[----:B------:R-:W-:Y:S01]  /*7170*/  FMUL.FTZ R8, R233, R7 ;  /* 0x00000007e9087220 */ /* 0x000fe20000410000 */
[----:B------:R-:W-:Y:S01]  /*7180*/  FADD.FTZ R7, -R2, R24 ;  /* 0x0000001802077221 */ /* 0x000fe20000010100 */
[----:B-1----:R-:W-:Y:S01]  /*7190*/  FMUL.FTZ R5, R232, R6 ;  /* 0x00000006e8057220 */ /* 0x002fe20000410000 */
[----:B------:R-:W-:Y:S01]  /*71a0*/  FADD.FTZ R6, -R2, R25 ;  /* 0x0000001902067221 */ /* 0x000fe20000010100 */
[-C--:B------:R-:W-:Y:S02]  /*71b0*/  FSEL R13, R13, R2.reuse, P2 ;  /* 0x000000020d0d7208 */ /* 0x080fe40001000000 */
[----:B------:R-:W-:Y:S02]  /*71c0*/  FSETP.GE.FTZ.AND P3, PT, R157, RZ, PT ;  /* 0x000000ff9d00720b */ /* 0x000fe40003f76000 */
[----:B------:R-:W-:Y:S01]  /*71d0*/  FSETP.GE.FTZ.AND P2, PT, R153, RZ, PT ;  /* 0x000000ff9900720b */ /* 0x000fe20003f56000 */
[----:B------:R-:W-:Y:S01]  /*71e0*/  FMUL.FTZ R13, R166, R13 ;  /* 0x0000000da60d7220 */ /* 0x000fe20000410000 */
[-C--:B------:R-:W-:Y:S02]  /*71f0*/  FSEL R7, R7, R2.reuse, P4 ;  /* 0x0000000207077208 */ /* 0x080fe40002000000 */
[-C--:B------:R-:W-:Y:S02]  /*7200*/  FSEL R6, R6, R2.reuse, P3 ;  /* 0x0000000206067208 */ /* 0x080fe40001800000 */
[----:B------:R-:W-:Y:S01]  /*7210*/  FSEL R4, R4, R2, P2 ;  /* 0x0000000204047208 */ /* 0x000fe20001000000 */
[----:B------:R-:W-:Y:S01]  /*7220*/  @P1 FADD.FTZ R2, -R2, R29 ;  /* 0x0000001d02021221 */ /* 0x000fe20000010100 */
[----:B------:R-:W-:Y:S01]  /*7230*/  F2FP.BF16.F32.PACK_AB R5, R5, R8 ;  /* 0x000000080505723e */ /* 0x000fe200000010ff */
[----:B------:R-:W-:Y:S01]  /*7240*/  FMUL.FTZ R159, R159, R7 ;  /* 0x000000079f9f7220 */ /* 0x000fe20000410000 */
[----:B------:R-:W-:Y:S01]  /*7250*/  FSETP.GE.FTZ.AND P2, PT, R235, RZ, PT ;  /* 0x000000ffeb00720b */ /* 0x000fe20003f56000 */
[----:B------:R-:W-:Y:S01]  /*7260*/  FMUL.FTZ R4, R153, R4 ;  /* 0x0000000499047220 */ /* 0x000fe20000410000 */
[----:B------:R-:W-:Y:S01]  /*7270*/  FMUL.FTZ R8, R150, R2 ;  /* 0x0000000296087220 */ /* 0x000fe20000410000 */
[----:B------:R-:W-:Y:S01]  /*7280*/  FSETP.GE.FTZ.AND P1, PT, R234, RZ, PT ;  /* 0x000000ffea00720b */ /* 0x000fe20003f36000 */
[----:B------:R1:W-:Y:S01]  /*7290*/  STS [R238+0x10000], R5 ;  /* 0x01000005ee007388 */ /* 0x0003e20000000800 */
[----:B------:R-:W-:Y:S01]  /*72a0*/  FSEL R2, R10, R0, P2 ;  /* 0x000000000a027208 */ /* 0x000fe20001000000 */
[----:B------:R-:W-:Y:S01]  /*72b0*/  FADD.FTZ R10, -R0, R14 ;  /* 0x0000000e000a7221 */ /* 0x000fe20000010100 */
[----:B------:R-:W-:Y:S01]  /*72c0*/  F2FP.BF16.F32.PACK_AB R8, R8, R4 ;  /* 0x000000040808723e */ /* 0x000fe200000010ff */
[----:B------:R-:W-:Y:S01]  /*72d0*/  FADD.FTZ R4, -R0, R27 ;  /* 0x0000001b00047221 */ /* 0x000fe20000010100 */
[----:B------:R-:W-:Y:S01]  /*72e0*/  FSEL R11, R11, R0, P1 ;  /* 0x000000000b0b7208 */ /* 0x000fe20000800000 */
[----:B------:R-:W-:Y:S01]  /*72f0*/  FMUL.FTZ R14, R235, R2 ;  /* 0x00000002eb0e7220 */ /* 0x000fe20000410000 */
[----:B------:R-:W-:Y:S01]  /*7300*/  FSETP.GE.FTZ.AND P2, PT, R170, RZ, PT ;  /* 0x000000ffaa00720b */ /* 0x000fe20003f56000 */
[----:B------:R-:W-:Y:S01]  /*7310*/  FADD.FTZ R2, -R0, R30 ;  /* 0x0000001e00027221 */ /* 0x000fe20000010100 */
[----:B------:R-:W-:Y:S01]  /*7320*/  FSETP.GE.FTZ.AND P3, PT, R156, RZ, PT ;  /* 0x000000ff9c00720b */ /* 0x000fe20003f76000 */
[----:B------:R-:W-:Y:S01]  /*7330*/  FMUL.FTZ R6, R157, R6 ;  /* 0x000000069d067220 */ /* 0x000fe20000410000 */
[----:B------:R-:W-:Y:S01]  /*7340*/  F2FP.BF16.F32.PACK_AB R7, R13, R167 ;  /* 0x000000a70d07723e */ /* 0x000fe200000010ff */
[----:B------:R-:W-:Y:S01]  /*7350*/  FMUL.FTZ R13, R234, R11 ;  /* 0x0000000bea0d7220 */ /* 0x000fe20000410000 */
[-C--:B------:R-:W-:Y:S01]  /*7360*/  FSEL R10, R10, R0.reuse, P2 ;  /* 0x000000000a0a7208 */ /* 0x080fe20001000000 */
[----:B------:R-:W-:Y:S01]  /*7370*/  IMAD.MOV.U32 R157, RZ, RZ, R245 ;  /* 0x000000ffff9d7224 */ /* 0x000fe200078e00f5 */
[-C--:B------:R-:W-:Y:S02]  /*7380*/  FSEL R11, R15, R0.reuse, P5 ;  /* 0x000000000f0b7208 */ /* 0x080fe40002800000 */
[----:B------:R-:W-:Y:S01]  /*7390*/  FSEL R4, R4, R0, P3 ;  /* 0x0000000004047208 */ /* 0x000fe20001800000 */
[----:B------:R-:W-:Y:S01]  /*73a0*/  FMUL.FTZ R12, R170, R10 ;  /* 0x0000000aaa0c7220 */ /* 0x000fe20000410000 */
[----:B------:R-:W-:Y:S01]  /*73b0*/  FSETP.GE.FTZ.AND P2, PT, R149, RZ, PT ;  /* 0x000000ff9500720b */ /* 0x000fe20003f56000 */
[----:B------:R-:W-:Y:S01]  /*73c0*/  FMUL.FTZ R11, R168, R11 ;  /* 0x0000000ba80b7220 */ /* 0x000fe20000410000 */
[----:B------:R-:W-:Y:S01]  /*73d0*/  FSETP.GE.FTZ.AND P1, PT, R144, RZ, PT ;  /* 0x000000ff9000720b */ /* 0x000fe20003f36000 */
[----:B------:R-:W-:Y:S01]  /*73e0*/  FMUL.FTZ R156, R156, R4 ;  /* 0x000000049c9c7220 */ /* 0x000fe20000410000 */
[----:B------:R-:W-:Y:S02]  /*73f0*/  FSEL R2, R2, R0, P2 ;  /* 0x0000000002027208 */ /* 0x000fe40001000000 */
[----:B------:R-:W-:Y:S02]  /*7400*/  F2FP.BF16.F32.PACK_AB R4, R13, R14 ;  /* 0x0000000e0d04723e */ /* 0x000fe400000010ff */
[----:B------:R-:W-:Y:S01]  /*7410*/  FSETP.GE.FTZ.AND P4, PT, R160, RZ, PT ;  /* 0x000000ffa000720b */ /* 0x000fe20003f96000 */
[----:B------:R-:W-:Y:S01]  /*7420*/  FMUL.FTZ R149, R149, R2 ;  /* 0x0000000295957220 */ /* 0x000fe20000410000 */
[----:B------:R-:W-:Y:S01]  /*7430*/  F2FP.BF16.F32.PACK_AB R2, R11, R12 ;  /* 0x0000000c0b02723e */ /* 0x000fe200000010ff */
[----:B------:R-:W-:Y:S01]  /*7440*/  STS [R238+0x10400], R4 ;  /* 0x01040004ee007388 */ /* 0x000fe20000000800 */
[----:B------:R-:W-:Y:S02]  /*7450*/  FSEL R10, R26, R0, P4 ;  /* 0x000000001a0a7208 */ /* 0x000fe40002000000 */
[----:B------:R-:W-:Y:S02]  /*7460*/  F2FP.BF16.F32.PACK_AB R9, R145, R147 ;  /* 0x000000939109723e */ /* 0x000fe400000010ff */
[----:B------:R-:W-:Y:S01]  /*7470*/  STS [R240+0x10000], R7 ;  /* 0x01000007f0007388 */ /* 0x000fe20000000800 */
[----:B------:R-:W-:Y:S01]  /*7480*/  @P1 FADD.FTZ R0, -R0, R31 ;  /* 0x0000001f00001221 */ /* 0x000fe20000010100 */
[----:B------:R-:W-:Y:S01]  /*7490*/  FMUL.FTZ R10, R160, R10 ;  /* 0x0000000aa00a7220 */ /* 0x000fe20000410000 */
[----:B------:R-:W-:Y:S02]  /*74a0*/  F2FP.BF16.F32.PACK_AB R6, R6, R159 ;  /* 0x0000009f0606723e */ /* 0x000fe400000010ff */
[----:B------:R-:W-:Y:S01]  /*74b0*/  STS [R240+0x10400], R2 ;  /* 0x01040002f0007388 */ /* 0x000fe20000000800 */
[----:B------:R-:W-:Y:S01]  /*74c0*/  FMUL.FTZ R144, R144, R0 ;  /* 0x0000000090907220 */ /* 0x000fe20000410000 */
[----:B------:R-:W-:Y:S03]  /*74d0*/  F2FP.BF16.F32.PACK_AB R0, R156, R10 ;  /* 0x0000000a9c00723e */ /* 0x000fe600000010ff */
[----:B------:R-:W-:Y:S01]  /*74e0*/  STS [R239+0xf000], R21 ;  /* 0x00f00015ef007388 */ /* 0x000fe20000000800 */
[----:B------:R-:W-:Y:S01]  /*74f0*/  IMAD.MOV.U32 R156, RZ, RZ, R246 ;  /* 0x000000ffff9c7224 */ /* 0x000fe200078e00f6 */
[----:B-1----:R-:W-:Y:S03]  /*7500*/  F2FP.BF16.F32.PACK_AB R5, R144, R149 ;  /* 0x000000959005723e */ /* 0x002fe600000010ff */
[----:B------:R-:W-:Y:S05]  /*7510*/  STS [R239+0xf400], R16 ;  /* 0x00f40010ef007388 */ /* 0x000fea0000000800 */
[----:B------:R-:W-:Y:S05]  /*7520*/  STS [R237+0xf000], R20 ;  /* 0x00f00014ed007388 */ /* 0x000fea0000000800 */
[----:B------:R-:W-:Y:S05]  /*7530*/  STS [R237+0xf400], R9 ;  /* 0x00f40009ed007388 */ /* 0x000fea0000000800 */
[----:B------:R-:W-:Y:S05]  /*7540*/  STS [R239+0x10000], R6 ;  /* 0x01000006ef007388 */ /* 0x000fea0000000800 */
[----:B------:R1:W-:Y:S05]  /*7550*/  STS [R239+0x10400], R0 ;  /* 0x01040000ef007388 */ /* 0x0003ea0000000800 */
[----:B------:R-:W-:Y:S05]  /*7560*/  STS [R237+0x10000], R8 ;  /* 0x01000008ed007388 */ /* 0x000fea0000000800 */
[----:B------:R-:W-:Y:S01]  /*7570*/  STS [R237+0x10400], R5 ;  /* 0x01040005ed007388 */ /* 0x000fe20000000800 */
[----:B------:R-:W-:Y:S01]  /*7580*/  BAR.SYNC.DEFER_BLOCKING 0x0 ;  /* 0x0000000000007b1d */ /* 0x000fe20000010000 */
[----:B-1----:R-:W-:Y:S05]  /*7590*/  LEA R0, R229, UR4, 0x1 ;  /* 0x00000004e5007c11 */ /* 0x002fea000f8e08ff */
[----:B------:R-:W-:Y:S05]  /*75a0*/  LDSM.16.MT88.4 R4, [R3+0x13000] ;  /* 0x013000000304783b */ /* 0x000fea0000004200 */
[----:B------:R-:W1:Y:S05]  /*75b0*/  LDSM.16.MT88.4 R8, [R0+0x6000] ;  /* 0x006000000008783b */ /* 0x000e6a0000004200 */
[----:B------:R-:W2:Y:S05]  /*75c0*/  LDSM.16.MT88.4 R12, [R3+0x15000] ;  /* 0x01500000030c783b */ /* 0x000eaa0000004200 */
[----:B------:R-:W4:Y:S05]  /*75d0*/  LDSM.16.MT88.4 R16, [R0+0x7000] ;  /* 0x007000000010783b */ /* 0x000f2a0000004200 */
[----:B------:R-:W3:Y:S05]  /*75e0*/  LDSM.16.MT88.4 R20, [R0+0x8000] ;  /* 0x008000000014783b */ /* 0x000eea0000004200 */
[----:B------:R-:W-:Y:S05]  /*75f0*/  LDSM.16.MT88.4 R24, [R3+0x13800] ;  /* 0x013800000318783b */ /* 0x000fea0000004200 */
[----:B------:R-:W3:Y:S05]  /*7600*/  LDSM.16.MT88.4 R28, [R0+0x6400] ;  /* 0x00640000001c783b */ /* 0x000eea0000004200 */
[----:B------:R-:W3:Y:S05]  /*7610*/  LDSM.16.MT88.4 R32, [R3+0x15800] ;  /* 0x015800000320783b */ /* 0x000eea0000004200 */
[----:B------:R-:W3:Y:S01]  /*7620*/  LDSM.16.MT88.4 R132, [R0+0x7400] ;  /* 0x007400000084783b */ /* 0x000ee20000004200 */
[-C--:B-1----:R-:W-:Y:S04]  /*7630*/  HMMA.16816.F32.BF16 R36, R4, R8.reuse, R36 ;  /* 0x000000080424723c */ /* 0x082fe80000041824 */
[----:B------:R-:W1:Y:S02]  /*7640*/  LDSM.16.MT88.4 R136, [R0+0x8400] ;  /* 0x008400000088783b */ /* 0x000e640000004200 */
[C---:B--2---:R-:W-:Y:S06]  /*7650*/  HMMA.16816.F32.BF16 R40, R12.reuse, R8, R40 ;  /* 0x000000080c28723c */ /* 0x044fec0000041828 */
        /* <DEDUP_REMOVED lines=8> */
[-C--:B---3--:R-:W-:Y:S06]  /*76e0*/  HMMA.16816.F32.BF16 R68, R4, R20.reuse, R68 ;  /* 0x000000140444723c */ /* 0x088fec0000041844 */
[C---:B------:R-:W-:Y:S06]  /*76f0*/  HMMA.16816.F32.BF16 R72, R12.reuse, R20, R72 ;  /* 0x000000140c48723c */ /* 0x040fec0000041848 */
[-C--:B------:R-:W-:Y:S01]  /*7700*/  HMMA.16816.F32.BF16 R76, R12, R22.reuse, R76 ;  /* 0x000000160c4c723c */ /* 0x080fe2000004184c */
[----:B------:R-:W-:Y:S05]  /*7710*/  LDSM.16.MT88.4 R12, [R3+0x16000] ;  /* 0x01600000030c783b */ /* 0x000fea0000004200 */
[----:B------:R-:W-:Y:S01]  /*7720*/  HMMA.16816.F32.BF16 R80, R4, R22, R80 ;  /* 0x000000160450723c */ /* 0x000fe20000041850 */
[----:B------:R-:W2:Y:S05]  /*7730*/  LDSM.16.MT88.4 R4, [R3+0x14000] ;  /* 0x014000000304783b */ /* 0x000eaa0000004200 */
[-C--:B------:R-:W-:Y:S01]  /*7740*/  HMMA.16816.F32.BF16 R36, R24, R28.reuse, R36 ;  /* 0x0000001c1824723c */ /* 0x080fe20000041824 */
[----:B------:R-:W3:Y:S05]  /*7750*/  LDSM.16.MT88.4 R20, [R0+0x8800] ;  /* 0x008800000014783b */ /* 0x000eea0000004200 */
        /* <DEDUP_REMOVED lines=9> */
[-C--:B-1----:R-:W-:Y:S06]  /*77f0*/  HMMA.16816.F32.BF16 R68, R24, R136.reuse, R68 ;  /* 0x000000881844723c */ /* 0x082fec0000041844 */
[C---:B------:R-:W-:Y:S06]  /*7800*/  HMMA.16816.F32.BF16 R72, R32.reuse, R136, R72 ;  /* 0x000000882048723c */ /* 0x040fec0000041848 */
[-C--:B------:R-:W-:Y:S01]  /*7810*/  HMMA.16816.F32.BF16 R76, R32, R138.reuse, R76 ;  /* 0x0000008a204c723c */ /* 0x080fe2000004184c */
[----:B------:R-:W1:Y:S05]  /*7820*/  LDSM.16.MT88.4 R32, [R0+0x6c00] ;  /* 0x006c00000020783b */ /* 0x000e6a0000004200 */
[----:B------:R-:W-:Y:S01]  /*7830*/  HMMA.16816.F32.BF16 R80, R24, R138, R80 ;  /* 0x0000008a1850723c */ /* 0x000fe20000041850 */
[----:B------:R-:W4:Y:S05]  /*7840*/  LDSM.16.MT88.4 R24, [R0+0x7c00] ;  /* 0x007c00000018783b */ /* 0x000f2a0000004200 */
[-C--:B--2---:R-:W-:Y:S01]  /*7850*/  HMMA.16816.F32.BF16 R36, R4, R8.reuse, R36 ;  /* 0x000000080424723c */ /* 0x084fe20000041824 */
[----:B------:R-:W2:Y:S05]  /*7860*/  LDSM.16.MT88.4 R136, [R0+0x8c00] ;  /* 0x008c00000088783b */ /* 0x000eaa0000004200 */
[C---:B------:R-:W-:Y:S01]  /*7870*/  HMMA.16816.F32.BF16 R40, R12.reuse, R8, R40 ;  /* 0x000000080c28723c */ /* 0x040fe20000041828 */
[----:B------:R-:W-:Y:S05]  /*7880*/  BAR.SYNC.DEFER_BLOCKING 0x0 ;  /* 0x0000000000007b1d */ /* 0x000fea0000010000 */
[-C--:B------:R-:W-:Y:S06]  /*7890*/  HMMA.16816.F32.BF16 R44, R12, R10.reuse, R44 ;  /* 0x0000000a0c2c723c */ /* 0x080fec000004182c */
[C---:B------:R-:W-:Y:S06]  /*78a0*/  HMMA.16816.F32.BF16 R48, R4.reuse, R10, R48 ;  /* 0x0000000a0430723c */ /* 0x040fec0000041830 */
[-C--:B------:R-:W-:Y:S06]  /*78b0*/  HMMA.16816.F32.BF16 R52, R4, R16.reuse, R52 ;  /* 0x000000100434723c */ /* 0x080fec0000041834 */
[C---:B------:R-:W-:Y:S06]  /*78c0*/  HMMA.16816.F32.BF16 R56, R12.reuse, R16, R56 ;  /* 0x000000100c38723c */ /* 0x040fec0000041838 */
[-C--:B------:R-:W-:Y:S06]  /*78d0*/  HMMA.16816.F32.BF16 R60, R12, R18.reuse, R60 ;  /* 0x000000120c3c723c */ /* 0x080fec000004183c */
[C---:B------:R-:W-:Y:S06]  /*78e0*/  HMMA.16816.F32.BF16 R64, R4.reuse, R18, R64 ;  /* 0x000000120440723c */ /* 0x040fec0000041840 */
[-C--:B---3--:R-:W-:Y:S06]  /*78f0*/  HMMA.16816.F32.BF16 R68, R4, R20.reuse, R68 ;  /* 0x000000140444723c */ /* 0x088fec0000041844 */
[C---:B------:R-:W-:Y:S06]  /*7900*/  HMMA.16816.F32.BF16 R72, R12.reuse, R20, R72 ;  /* 0x000000140c48723c */ /* 0x040fec0000041848 */
[-C--:B------:R-:W-:Y:S06]  /*7910*/  HMMA.16816.F32.BF16 R76, R12, R22.reuse, R76 ;  /* 0x000000160c4c723c */ /* 0x080fec000004184c */
[----:B------:R-:W-:Y:S06]  /*7920*/  HMMA.16816.F32.BF16 R80, R4, R22, R80 ;  /* 0x000000160450723c */ /* 0x000fec0000041850 */
[-C--:B-1----:R-:W-:Y:S06]  /*7930*/  HMMA.16816.F32.BF16 R36, R28, R32.reuse, R36 ;  /* 0x000000201c24723c */ /* 0x082fec0000041824 */
[C---:B------:R-:W-:Y:S06]  /*7940*/  HMMA.16816.F32.BF16 R40, R132.reuse, R32, R40 ;  /* 0x000000208428723c */ /* 0x040fec0000041828 */
[-C--:B------:R-:W-:Y:S06]  /*7950*/  HMMA.16816.F32.BF16 R44, R132, R34.reuse, R44 ;  /* 0x00000022842c723c */ /* 0x080fec000004182c */
[C---:B------:R-:W-:Y:S06]  /*7960*/  HMMA.16816.F32.BF16 R48, R28.reuse, R34, R48 ;  /* 0x000000221c30723c */ /* 0x040fec0000041830 */
[-C--:B----4-:R-:W-:Y:S06]  /*7970*/  HMMA.16816.F32.BF16 R52, R28, R24.reuse, R52 ;  /* 0x000000181c34723c */ /* 0x090fec0000041834 */
[C---:B------:R-:W-:Y:S06]  /*7980*/  HMMA.16816.F32.BF16 R56, R132.reuse, R24, R56 ;  /* 0x000000188438723c */ /* 0x040fec0000041838 */
[-C--:B------:R-:W-:Y:S06]  /*7990*/  HMMA.16816.F32.BF16 R60, R132, R26.reuse, R60 ;  /* 0x0000001a843c723c */ /* 0x080fec000004183c */
[C---:B------:R-:W-:Y:S06]  /*79a0*/  HMMA.16816.F32.BF16 R64, R28.reuse, R26, R64 ;  /* 0x0000001a1c40723c */ /* 0x040fec0000041840 */
[-C--:B--2---:R-:W-:Y:S06]  /*79b0*/  HMMA.16816.F32.BF16 R68, R28, R136.reuse, R68 ;  /* 0x000000881c44723c */ /* 0x084fec0000041844 */
        /* <DEDUP_REMOVED lines=39> */
.L_x_160:
[----:B------:R-:W3:Y:S01]  /*7c30*/  LDL R159, [R1] ;  /* 0x00000000019f7983 */ /* 0x000ee20000100800 */
[----:B------:R-:W-:Y:S01]  /*7c40*/  IMAD.MOV.U32 R160, RZ, RZ, 0x4 ;  /* 0x00000004ffa07424 */ /* 0x000fe200078e00ff */
[----:B------:R-:W-:Y:S02]  /*7c50*/  ULOP3.LUT UR11, UR5, 0x1, URZ, 0xc0, !UPT ;  /* 0x00000001050b7892 */ /* 0x000fe4000f8ec03f */
[----:B--2---:R-:W2:Y:S01]  /*7c60*/  LDL R2, [R1+0x4] ;  /* 0x0000040001027983 */ /* 0x004ea20000100800 */
[----:B------:R-:W-:Y:S02]  /*7c70*/  UISETP.GT.AND UP2, UPT, UR5, UR35, UPT ;  /* 0x000000230500728c */ /* 0x000fe4000bf44270 */
[----:B------:R-:W-:Y:S01]  /*7c80*/  UISETP.NE.U32.AND UP0, UPT, UR11, 0x1, UPT ;  /* 0x000000010b00788c */ /* 0x000fe2000bf05070 */
[----:B------:R-:W-:Y:S01]  /*7c90*/  LDSM.16.M88.4 R24, [R224] ;  /* 0x00000000e018783b */ /* 0x000fe20000000200 */
[----:B------:R-:W-:Y:S02]  /*7ca0*/  @UP3 UIADD3 UR12, UP1, UR16, -0x100, URZ ;  /* 0xffffff00100c3890 */ /* 0x000fe4000ff3e03f */
[----:B------:R-:W-:Y:S01]  /*7cb0*/  UIADD3 UR5, UR5, -0x1, URZ ;  /* 0xffffffff05057890 */ /* 0x000fe2000fffe03f */
[----:B------:R-:W1:Y:S01]  /*7cc0*/  LDSM.16.MT88.4 R8, [R0+0x9000] ;  /* 0x009000000008783b */ /* 0x000e620000004200 */
[----:B------:R-:W-:Y:S03]  /*7cd0*/  @UP3 UIADD3.X UR11, UR17, -0x1, URZ, UP1, !UPT ;  /* 0xffffffff110b3890 */ /* 0x000fe60008ffe43f */
        /* <DEDUP_REMOVED lines=8> */
[----:B------:R-:W-:Y:S01]  /*7d60*/  LDSM.16.MT88.4 R152, [R0+0xd800] ;  /* 0x00d800000098783b */ /* 0x000fe20000004200 */
[C---:B-1----:R-:W-:Y:S03]  /*7d70*/  HMMA.16816.F32.BF16 R4, R24.reuse, R8, RZ ;  /* 0x000000081804723c */ /* 0x042fe600000418ff */
[----:B------:R-:W2:Y:S03]  /*7d80*/  LDL R161, [R1+0x18] ;  /* 0x0000180001a17983 */ /* 0x000ea60000100800 */
        /* <DEDUP_REMOVED lines=11> */
[----:B------:R-:W4:Y:S05]  /*7e40*/  LDSM.16.MT88.4 R136, [R0+0x9c00] ;  /* 0x009c00000088783b */ /* 0x000f2a0000004200 */
[C---:B------:R-:W-:Y:S06]  /*7e50*/  HMMA.16816.F32.BF16 R20, R32.reuse, R140, R20 ;  /* 0x0000008c2014723c */ /* 0x040fec0000041814 */
[----:B------:R-:W-:Y:S01]  /*7e60*/  HMMA.16816.F32.BF16 R24, R32, R142, R24 ;  /* 0x0000008e2018723c */ /* 0x000fe20000041818 */
[----:B------:R-:W4:Y:S04]  /*7e70*/  LDSM.16.MT88.4 R32, [R0+0xbc00] ;  /* 0x00bc00000020783b */ /* 0x000f280000004200 */
[----:B------:R-:W4:Y:S01]  /*7e80*/  LDSM.16.MT88.4 R140, [R0+0xdc00] ;  /* 0x00dc0000008c783b */ /* 0x000f220000004200 */
        /* <DEDUP_REMOVED lines=10> */
[C---:B----4-:R-:W-:Y:S06]  /*7f30*/  HMMA.16816.F32.BF16 R4, R132.reuse, R136, R4 ;  /* 0x000000888404723c */ /* 0x050fec0000041804 */
[C---:B------:R-:W-:Y:S01]  /*7f40*/  HMMA.16816.F32.BF16 R8, R132.reuse, R138, R8 ;  /* 0x0000008a8408723c */ /* 0x040fe20000041808 */
[----:B------:R-:W-:Y:S05]  /*7f50*/  LDSM.16.MT88.4 R136, [R0+0xa400] ;  /* 0x00a400000088783b */ /* 0x000fea0000004200 */
[C---:B------:R-:W-:Y:S06]  /*7f60*/  HMMA.16816.F32.BF16 R12, R132.reuse, R32, R12 ;  /* 0x00000020840c723c */ /* 0x040fec000004180c */
[C---:B------:R-:W-:Y:S01]  /*7f70*/  HMMA.16816.F32.BF16 R16, R132.reuse, R34, R16 ;  /* 0x000000228410723c */ /* 0x040fe20000041810 */
[----:B------:R-:W4:Y:S05]  /*7f80*/  LDSM.16.M88.4 R32, [R225+0x2000] ;  /* 0x00200000e120783b */ /* 0x000f2a0000000200 */
[C---:B------:R-:W-:Y:S06]  /*7f90*/  HMMA.16816.F32.BF16 R20, R132.reuse, R140, R20 ;  /* 0x0000008c8414723c */ /* 0x040fec0000041814 */
[----:B------:R-:W-:Y:S01]  /*7fa0*/  HMMA.16816.F32.BF16 R24, R132, R142, R24 ;  /* 0x0000008e8418723c */ /* 0x000fe20000041818 */
[----:B------:R-:W4:Y:S04]  /*7fb0*/  LDSM.16.MT88.4 R132, [R0+0xc400] ;  /* 0x00c400000084783b */ /* 0x000f280000004200 */
[----:B------:R-:W4:Y:S01]  /*7fc0*/  LDSM.16.MT88.4 R140, [R0+0xe400] ;  /* 0x00e40000008c783b */ /* 0x000f220000004200 */
        /* <DEDUP_REMOVED lines=9> */
[----:B------:R-:W-:Y:S01]  /*8060*/  LDSM.16.MT88.4 R152, [R0+0xac00] ;  /* 0x00ac00000098783b */ /* 0x000fe20000004200 */
[C---:B----4-:R-:W-:Y:S06]  /*8070*/  HMMA.16816.F32.BF16 R4, R32.reuse, R136, R4 ;  /* 0x000000882004723c */ /* 0x050fec0000041804 */
[C---:B------:R-:W-:Y:S01]  /*8080*/  HMMA.16816.F32.BF16 R8, R32.reuse, R138, R8 ;  /* 0x0000008a2008723c */ /* 0x040fe20000041808 */
[----:B------:R-:W-:Y:S05]  /*8090*/  LDSM.16.M88.4 R136, [R226+0x2000] ;  /* 0x00200000e288783b */ /* 0x000fea0000000200 */
[C---:B------:R-:W-:Y:S06]  /*80a0*/  HMMA.16816.F32.BF16 R12, R32.reuse, R132, R12 ;  /* 0x00000084200c723c */ /* 0x040fec000004180c */
[C---:B------:R-:W-:Y:S01]  /*80b0*/  HMMA.16816.F32.BF16 R16, R32.reuse, R134, R16 ;  /* 0x000000862010723c */ /* 0x040fe20000041810 */
[----:B------:R-:W4:Y:S05]  /*80c0*/  LDSM.16.MT88.4 R132, [R0+0xe800] ;  /* 0x00e800000084783b */ /* 0x000f2a0000004200 */
        /* <DEDUP_REMOVED lines=8> */
[----:B----4-:R-:W-:Y:S05]  /*8150*/  IMAD.U32 R0, RZ, RZ, UR23 ;  /* 0x00000017ff007e24 */ /* 0x010fea000f8e00ff */
[C---:B------:R-:W-:Y:S05]  /*8160*/  HMMA.16816.F32.BF16 R20, R144.reuse, R132, R20 ;  /* 0x000000849014723c */ /* 0x040fea0000041814 */
[----:B------:R-:W-:Y:S01]  /*8170*/  @P0 VIADD R30, R248, 0xffffffc0 ;  /* 0xffffffc0f81e0836 */ /* 0x000fe20000000000 */
[----:B------:R-:W-:Y:S01]  /*8180*/  HMMA.16816.F32.BF16 R24, R144, R134, R24 ;  /* 0x000000869018723c */ /* 0x000fe20000041818 */
[----:B------:R-:W-:Y:S01]  /*8190*/  LDSM.16.MT88.4 R144, [R220+0x1c00] ;  /* 0x001c0000dc90783b */ /* 0x000fe20000004200 */
[----:B------:R-:W-:Y:S03]  /*81a0*/  IMAD.U32 R132, RZ, RZ, UR24 ;  /* 0x00000018ff847e24 */ /* 0x000fe6000f8e00ff */
[----:B------:R-:W-:Y:S01]  /*81b0*/  @P0 IMAD.WIDE R30, R30, R160, UR16 ;  /* 0x000000101e1e0e25 */ /* 0x000fe2000f8e02a0 */
[C---:B------:R-:W-:Y:S01]  /*81c0*/  HMMA.16816.F32.BF16 R4, R136.reuse, R152, R4 ;  /* 0x000000988804723c */ /* 0x040fe20000041804 */
[----:B------:R-:W-:Y:S01]  /*81d0*/  @UP3 UMOV UR16, UR12 ;  /* 0x0000000c00103c82 */ /* 0x000fe20008000000 */
[----:B------:R-:W-:Y:S02]  /*81e0*/  @UP3 UMOV UR17, UR11 ;  /* 0x0000000b00113c82 */ /* 0x000fe40008000000 */
[----:B---3--:R-:W3:Y:S02]  /*81f0*/  @P0 LDG.E R159, desc[UR6][R30.64] ;  /* 0x000000061e9f0981 */ /* 0x008ee4000c1e1900 */
[C---:B------:R-:W-:Y:S02]  /*8200*/  HMMA.16816.F32.BF16 R8, R136.reuse, R154, R8 ;  /* 0x0000009a8808723c */ /* 0x040fe40000041808 */
[----:B--2---:R-:W2:Y:S04]  /*8210*/  @P0 LDG.E R2, desc[UR6][R30.64+0x20] ;  /* 0x000020061e020981 */ /* 0x004ea8000c1e1900 */
[C---:B------:R-:W-:Y:S01]  /*8220*/  HMMA.16816.F32.BF16 R12, R136.reuse, R32, R12 ;  /* 0x00000020880c723c */ /* 0x040fe2000004180c */
[----:B------:R-:W5:Y:S04]  /*8230*/  @P0 LDG.E R249, desc[UR6][R30.64+0x80] ;  /* 0x000080061ef90981 */ /* 0x000f68000c1e1900 */
[----:B------:R1:W5:Y:S01]  /*8240*/  @P0 LDG.E R252, desc[UR6][R30.64+0xa0] ;  /* 0x0000a0061efc0981 */ /* 0x000362000c1e1900 */
[C---:B------:R-:W-:Y:S01]  /*8250*/  HMMA.16816.F32.BF16 R16, R136.reuse, R34, R16 ;  /* 0x000000228810723c */ /* 0x040fe20000041810 */
[----:B------:R-:W-:Y:S05]  /*8260*/  IMAD.U32 R32, RZ, RZ, UR23 ;  /* 0x00000017ff207e24 */ /* 0x000fea000f8e00ff */
[C---:B------:R-:W-:Y:S01]  /*8270*/  HMMA.16816.F32.BF16 R20, R136.reuse, R140, R20 ;  /* 0x0000008c8814723c */ /* 0x040fe20000041814 */
[----:B------:R-:W-:Y:S05]  /*8280*/  IMAD.U32 R34, RZ, RZ, UR42 ;  /* 0x0000002aff227e24 */ /* 0x000fea000f8e00ff */
[----:B------:R-:W-:Y:S01]  /*8290*/  HMMA.16816.F32.BF16 R24, R136, R142, R24 ;  /* 0x0000008e8818723c */ /* 0x000fe20000041818 */
[----:B------:R-:W-:Y:S04]  /*82a0*/  LDSM.16.MT88.4 R136, [R220+0x2400] ;  /* 0x00240000dc88783b */ /* 0x000fe80000004200 */
[----:B------:R-:W-:Y:S01]  /*82b0*/  LDSM.16.MT88.4 R140, [R220+0x1800] ;  /* 0x00180000dc8c783b */ /* 0x000fe20000004200 */
[----:B-1----:R-:W-:Y:S01]  /*82c0*/  IMAD.U32 R30, RZ, RZ, UR41 ;  /* 0x00000029ff1e7e24 */ /* 0x002fe2000f8e00ff */
[C---:B------:R-:W-:Y:S04]  /*82d0*/  LEA R246, P1, R161.reuse, R156, 0x2 ;  /* 0x0000009ca1f67211 */ /* 0x040fe800078210ff */
        /* <DEDUP_REMOVED lines=11> */
[----:B----4-:R-:W-:Y:S05]  /*8390*/  IMAD.U32 R5, RZ, RZ, UR42 ;  /* 0x0000002aff057e24 */ /* 0x010fea000f8e00ff */
[-C--:B------:R-:W-:Y:S01]  /*83a0*/  LEA.HI.X.SX32 R35, R5, R29.reuse, 0x2, P2 ;  /* 0x0000001d05237211 */ /* 0x080fe200010f16ff */
[----:B---3--:R-:W-:Y:S04]  /*83b0*/  @P0 STL [R1], R159 ;  /* 0x0000009f01000387 */ /* 0x008fe80000100800 */
[----:B--2---:R1:W-:Y:S01]  /*83c0*/  @P0 STL [R1+0x4], R2 ;  /* 0x0000040201000387 */ /* 0x0043e20000100800 */
        /* <DEDUP_REMOVED lines=8> */
[----:B------:R-:W-:Y:S01]  /*8450*/  LDSM.16.MT88.4 R132, [R3+0x11800] ;  /* 0x011800000384783b */ /* 0x000fe20000004200 */
[----:B-1----:R-:W-:Y:S05]  /*8460*/  IMAD.U32 R2, RZ, RZ, UR41 ;  /* 0x00000029ff027e24 */ /* 0x002fea000f8e00ff */
[-C--:B------:R-:W-:Y:S01]  /*8470*/  LEA.HI.X.SX32 R31, R2, R29.reuse, 0x2, P1 ;  /* 0x0000001d021f7211 */ /* 0x080fe200008f16ff */
[----:B------:R-:W-:Y:S04]  /*8480*/  IMAD.U32 R2, RZ, RZ, UR39 ;  /* 0x00000027ff027e24 */ /* 0x000fe8000f8e00ff */
[----:B------:R1:W-:Y:S01]  /*8490*/  REDG.E.ADD.F32.FTZ.RN.STRONG.GPU desc[UR6][R30.64], R8 ;  /* 0x000000081e0079a6 */ /* 0x0003e2000c10f386 */
[----:B--2---:R-:W-:Y:S03]  /*84a0*/  IMAD.U32 R6, RZ, RZ, UR34 ;  /* 0x00000022ff067e24 */ /* 0x004fe6000f8e00ff */
[----:B------:R2:W-:Y:S01]  /*84b0*/  REDG.E.ADD.F32.FTZ.RN.STRONG.GPU desc[UR6][R4.64], R9 ;  /* 0x00000009040079a6 */ /* 0x0005e2000c10f386 */
[----:B---3--:R-:W-:Y:S01]  /*84c0*/  IMAD.U32 R7, RZ, RZ, UR34 ;  /* 0x00000022ff077e24 */ /* 0x008fe2000f8e00ff */
[----:B-1----:R-:W-:Y:S02]  /*84d0*/  MOV R8, UR38 ;  /* 0x0000002600087c02 */ /* 0x002fe40008000f00 */
[-C--:B--2---:R-:W-:Y:S01]  /*84e0*/  LEA R4, P1, R0, R28.reuse, 0x2 ;  /* 0x0000001c00047211 */ /* 0x084fe200078210ff */
[----:B------:R-:W-:Y:S01]  /*84f0*/  IMAD.U32 R0, RZ, RZ, UR38 ;  /* 0x00000026ff007e24 */ /* 0x000fe2000f8e00ff */
        /* <DEDUP_REMOVED lines=32> */
[----:B-1----:R-:W-:Y:S01]  /*8700*/  IMAD.U32 R5, RZ, RZ, UR31 ;  /* 0x0000001fff057e24 */ /* 0x002fe2000f8e00ff */
[----:B------:R-:W-:Y:S04]  /*8710*/  MOV R4, UR37 ;  /* 0x0000002500047c02 */ /* 0x000fe80008000f00 */
[-C--:B------:R-:W-:Y:S02]  /*8720*/  LEA.HI.X.SX32 R9, R5, R29.reuse, 0x2, P2 ;  /* 0x0000001d05097211 */ /* 0x080fe400010f16ff */
[-C--:B------:R-:W-:Y:S01]  /*8730*/  LEA R4, P0, R4, R28.reuse, 0x2 ;  /* 0x0000001c04047211 */ /* 0x080fe200078010ff */
[----:B--2---:R-:W-:Y:S01]  /*8740*/  IMAD.U32 R10, RZ, RZ, UR27 ;  /* 0x0000001bff0a7e24 */ /* 0x004fe2000f8e00ff */
[----:B------:R-:W-:Y:S01]  /*8750*/  MOV R11, UR29 ;  /* 0x0000001d000b7c02 */ /* 0x000fe20008000f00 */
[----:B------:R1:W-:Y:S01]  /*8760*/  REDG.E.ADD.F32.FTZ.RN.STRONG.GPU desc[UR6][R8.64], R17 ;  /* 0x00000011080079a6 */ /* 0x0003e2000c10f386 */
[-C--:B------:R-:W-:Y:S01]  /*8770*/  LEA.HI.X.SX32 R5, R0, R29.reuse, 0x2, P0 ;  /* 0x0000001d00057211 */ /* 0x080fe200000f16ff */
[----:B------:R-:W-:Y:S01]  /*8780*/  IMAD.U32 R0, RZ, RZ, UR36 ;  /* 0x00000024ff007e24 */ /* 0x000fe2000f8e00ff */
[-C--:B------:R-:W-:Y:S01]  /*8790*/  LEA.HI.X.SX32 R15, R11, R29.reuse, 0x2, P5 ;  /* 0x0000001d0b0f7211 */ /* 0x080fe200028f16ff */
[----:B------:R2:W-:Y:S01]  /*87a0*/  REDG.E.ADD.F32.FTZ.RN.STRONG.GPU desc[UR6][R6.64], R18 ;  /* 0x00000012060079a6 */ /* 0x0005e2000c10f386 */
[-C--:B------:R-:W-:Y:S03]  /*87b0*/  LEA R10, P3, R10, R28.reuse, 0x2 ;  /* 0x0000001c0a0a7211 */ /* 0x080fe600078610ff */
        /* <DEDUP_REMOVED lines=98> */
[----:B------:R-:W-:Y:S01]  /*8de0*/  ULDC UR9, c[0x0][0x38c] ;  /* 0x0000e30000097ab9 */ /* 0x000fe20000000800 */
[----:B------:R-:W-:Y:S02]  /*8df0*/  ULDC UR5, c[0x0][0x390] ;  /* 0x0000e40000057ab9 */ /* 0x000fe40000000800 */
        /* <DEDUP_REMOVED lines=26> */
[----:B------:R-:W-:Y:S01]  /*8fa0*/  FMUL.FTZ R40, R93, UR5 ;  /* 0x000000055d287c20 */ /* 0x000fe20008410000 */
[----:B------:R-:W-:Y:S01]  /*8fb0*/  F2FP.BF16.F32.PACK_AB R45, R45, R86 ;  /* 0x000000562d2d723e */ /* 0x000fe200000010ff */
        /* <DEDUP_REMOVED lines=119> */
[----:B------:R-:W-:Y:S01]  /*9730*/  PLOP3.LUT P0, PT, PT, PT, UP0, 0x80, 0x0 ;  /* 0x000000000000781c */ /* 0x000fe20003f0f008 */
[----:B------:R-:W-:Y:S01]  /*9740*/  @UP0 UIADD3 UR5, UR44, UR45, URZ ;  /* 0x0000002d2c050290 */ /* 0x000fe2000fffe03f */
[----:B------:R-:W-:-:S03]  /*9750*/  @UP0 ULDC.64 UR10, c[0x0][0x450] ;  /* 0x00011400000a0ab9 */ /* 0x000fc60000000a00 */
[----:B------:R-:W-:Y:S02]  /*9760*/  @UP0 UIMAD.WIDE.U32 UR12, UR5, UR10, URZ ;  /* 0x0000000a050c02a5 */ /* 0x000fe4000f8e003f */
[----:B------:R-:W-:-:S04]  /*9770*/  @UP0 UIMAD UR5, UR5, UR11, URZ ;  /* 0x0000000b050502a4 */ /* 0x000fc8000f8e023f */
[----:B------:R-:W-:Y:S01]  /*9780*/  @UP0 UIADD3 UR21, UR13, UR5, URZ ;  /* 0x000000050d150290 */ /* 0x000fe2000fffe03f */
[----:B------:R-:W-:Y:S01]  /*9790*/  @UP0 UMOV UR20, UR12 ;  /* 0x0000000c00140c82 */ /* 0x000fe20008000000 */
        /* <DEDUP_REMOVED lines=63> */
.L_x_162:
        /* <DEDUP_REMOVED lines=20> */
.L_x_163:
        /* <DEDUP_REMOVED lines=53> */
.L_x_165:
[----:B------:R-:W-:Y:S05]  /*a020*/  BSYNC B0 ;  /* 0x0000000000007941 */ /* 0x000fea0003800000 */
.L_x_164:
        /* <DEDUP_REMOVED lines=19> */
.L_x_167:
[----:B------:R-:W-:Y:S05]  /*a160*/  BSYNC B0 ;  /* 0x0000000000007941 */ /* 0x000fea0003800000 */
.L_x_166:
        /* <DEDUP_REMOVED lines=35> */
.L_x_169:
[----:B------:R-:W-:Y:S05]  /*a3a0*/  BSYNC B0 ;  /* 0x0000000000007941 */ /* 0x000fea0003800000 */
.L_x_168:
        /* <DEDUP_REMOVED lines=18> */
.L_x_145:
[----:B------:R-:W-:Y:S05]  /*a4d0*/  BSYNC B1 ;  /* 0x0000000000017941 */ /* 0x000fea0003800000 */
.L_x_131:
        /* <DEDUP_REMOVED lines=8> */
.L_x_170:
[----:B------:R-:W-:Y:S05]  /*a560*/  EXIT ;  /* 0x000000000000794d */ /* 0x000fea0003800000 */
.L_x_172:
        /* <DEDUP_REMOVED lines=9> */
.L_x_673:


//--------------------- .text._ZN5flash44flash_bwd_dq_dk_dv_loop_seqk_parallel_kernelI23Flash_bwd_kernel_traitsILi96ELi64ELi128ELi8ELi2ELi4ELi4ELb1ELb0EN7cutlass10bfloat16_tE19Flash_kernel_traitsILi96ELi64ELi128ELi8ES3_EELb0ELb1ELb0ELb0ELb0ELb0ELb1EEEvNS_16Flash_bwd_paramsE --------------------------
	.section	.text._ZN5flash44flash_bwd_dq_dk_dv_loop_seqk_parallel_kernelI23Flash_bwd_kernel_traitsILi96ELi64ELi128ELi8ELi2ELi4ELi4ELb1ELb0EN7cutlass10bfloat16_tE19Flash_kernel_traitsILi96ELi64ELi128ELi8ES3_EELb0ELb1ELb0ELb0ELb0ELb0ELb1EEEvNS_16Flash_bwd_paramsE,"ax",@progbits
	.align	128
        .global         _ZN5flash44flash_bwd_dq_dk_dv_loop_seqk_parallel_kernelI23Flash_bwd_kernel_traitsILi96ELi64ELi128ELi8ELi2ELi4ELi4ELb1ELb0EN7cutlass10bfloat16_tE19Flash_kernel_traitsILi96ELi64ELi128ELi8ES3_EELb0ELb1ELb0ELb0ELb0ELb0ELb1EEEvNS_16Flash_bwd_paramsE
        .type           _ZN5flash44flash_bwd_dq_dk_dv_loop_seqk_parallel_kernelI23Flash_bwd_kernel_traitsILi96ELi64ELi128ELi8ELi2ELi4ELi4ELb1ELb0EN7cutlass10bfloat16_tE19Flash_kernel_traitsILi96ELi64ELi128ELi8ES3_EELb0ELb1ELb0ELb0ELb0ELb0ELb1EEEvNS_16Flash_bwd_paramsE,@function
        .size           _ZN5flash44flash_bwd_dq_dk_dv_loop_seqk_parallel_kernelI23Flash_bwd_kernel_traitsILi96ELi64ELi128ELi8ELi2ELi4ELi4ELb1ELb0EN7cutlass10bfloat16_tE19Flash_kernel_traitsILi96ELi64ELi128ELi8ES3_EELb0ELb1ELb0ELb0ELb0ELb0ELb1EEEvNS_16Flash_bwd_paramsE,(.L_x_674 - _ZN5flash44flash_bwd_dq_dk_dv_loop_seqk_parallel_kernelI23Flash_bwd_kernel_traitsILi96ELi64ELi128ELi8ELi2ELi4ELi4ELb1ELb0EN7cutlass10bfloat16_tE19Flash_kernel_traitsILi96ELi64ELi128ELi8ES3_EELb0ELb1ELb0ELb0ELb0ELb0ELb1EEEvNS_16Flash_bwd_paramsE)
        .other          _ZN5flash44flash_bwd_dq_dk_dv_loop_seqk_parallel_kernelI23Flash_bwd_kernel_traitsILi96ELi64ELi128ELi8ELi2ELi4ELi4ELb1ELb0EN7cutlass10bfloat16_tE19Flash_kernel_traitsILi96ELi64ELi128ELi8ES3_EELb0ELb1ELb0ELb0ELb0ELb0ELb1EEEvNS_16Flash_bwd_paramsE,@"STO_CUDA_ENTRY STV_DEFAULT"
_ZN5flash44flash_bwd_dq_dk_dv_loop_seqk_parallel_kernelI23Flash_bwd_kernel_traitsILi96ELi64ELi128ELi8ELi2ELi4ELi4ELb1ELb0EN7cutlass10bfloat16_tE19Flash_kernel_traitsILi96ELi64ELi128ELi8ES3_EELb0ELb1ELb0ELb0ELb0ELb0ELb1EEEvNS_16Flash_bwd_paramsE:
.text._ZN5flash44flash_bwd_dq_dk_dv_loop_seqk_parallel_kernelI23Flash_bwd_kernel_traitsILi96ELi64ELi128ELi8ELi2ELi4ELi4ELb1ELb0EN7cutlass10bfloat16_tE19Flash_kernel_traitsILi96ELi64ELi128ELi8ES3_EELb0ELb1ELb0ELb0ELb0ELb0ELb1EEEvNS_16Flash_bwd_paramsE:
        /* <DEDUP_REMOVED lines=29> */
[--C-:B------:R-:W-:Y:S02]  /*01d0*/  SHF.R.S32.HI R7, RZ, 0x2, R5.reuse ;  /* 0x00000002ff077819 */ /* 0x100fe40000011405 */
[----:B-1----:R-:W-:-:S02]  /*01e0*/  SHF.R.S32.HI R0, RZ, 0x1f, R5 ;  /* 0x0000001fff007819 */ /* 0x002fc40000011405 */
[----:B------:R-:W-:Y:S02]  /*01f0*/  LOP3.LUT R3, R12, 0xffffffe0, RZ, 0xc0, !PT ;  /* 0xffffffe00c037812 */ /* 0x000fe400078ec0ff */
[----:B------:R-:W-:Y:S02]  /*0200*/  LEA.HI R4, R6, R8, RZ, 0x1 ;  /* 0x0000000806047211 */ /* 0x000fe400078f08ff */
[-C--:B------:R-:W-:Y:S02]  /*0210*/  LEA.HI R9, R5, R7.reuse, RZ, 0x1 ;  /* 0x0000000705097211 */ /* 0x080fe400078f08ff */
[----:B------:R-:W-:Y:S01]  /*0220*/  LEA.HI R2, R0, R7, RZ, 0x3 ;  /* 0x0000000700027211 */ /* 0x000fe200078f18ff */
[----:B------:R-:W-:Y:S01]  /*0230*/  IMAD.IADD R0, R21, 0x1, -R3 ;  /* 0x0000000115007824 */ /* 0x000fe200078e0a03 */
[----:B------:R-:W-:Y:S02]  /*0240*/  LOP3.LUT R3, R4, 0xfffffffe, RZ, 0xc0, !PT ;  /* 0xfffffffe04037812 */ /* 0x000fe400078ec0ff */
[----:B------:R-:W-:-:S02]  /*0250*/  LOP3.LUT R4, R9, 0x7fffffe, RZ, 0xc0, !PT ;  /* 0x07fffffe09047812 */ /* 0x000fc400078ec0ff */
[----:B------:R-:W-:Y:S01]  /*0260*/  LOP3.LUT R2, R2, 0xfffffff8, RZ, 0xc0, !PT ;  /* 0xfffffff802027812 */ /* 0x000fe200078ec0ff */
[----:B------:R-:W-:Y:S01]  /*0270*/  IMAD.IADD R18, R8, 0x1, -R3 ;  /* 0x0000000108127824 */ /* 0x000fe200078e0a03 */
[----:B------:R-:W-:Y:S01]  /*0280*/  LEA.HI R17, R20, R21, RZ, 0x3 ;  /* 0x0000001514117211 */ /* 0x000fe200078f18ff */
[----:B------:R-:W-:Y:S01]  /*0290*/  IMAD.IADD R10, R7, 0x1, -R4 ;  /* 0x00000001070a7824 */ /* 0x000fe200078e0a04 */
[----:B------:R-:W-:Y:S01]  /*02a0*/  LOP3.LUT R5, R5, 0xfffffffc, RZ, 0xc0, !PT ;  /* 0xfffffffc05057812 */ /* 0x000fe200078ec0ff */
[----:B------:R-:W-:Y:S01]  /*02b0*/  IMAD.IADD R11, R7, 0x1, -R2 ;  /* 0x00000001070b7824 */ /* 0x000fe200078e0a02 */
[----:B------:R-:W-:Y:S02]  /*02c0*/  SHF.R.S32.HI R3, RZ, 0x3, R17 ;  /* 0x00000003ff037819 */ /* 0x000fe40000011411 */
[----:B------:R-:W-:Y:S01]  /*02d0*/  SHF.R.S32.HI R9, RZ, 0x1f, R0 ;  /* 0x0000001fff097819 */ /* 0x000fe20000011400 */
[----:B------:R-:W-:Y:S01]  /*02e0*/  IMAD.IADD R19, R21, 0x1, -R5 ;  /* 0x0000000115137824 */ /* 0x000fe200078e0a05 */
[--C-:B------:R-:W-:Y:S01]  /*02f0*/  SHF.R.S32.HI R2, RZ, 0x5, R12.reuse ;  /* 0x00000005ff027819 */ /* 0x100fe2000001140c */
[----:B------:R-:W-:Y:S01]  /*0300*/  IMAD.SHL.U32 R3, R3, 0x40, RZ ;  /* 0x0000004003037824 */ /* 0x000fe200078e00ff */
[----:B------:R-:W-:Y:S01]  /*0310*/  SHF.R.S32.HI R4, RZ, 0x1f, R12 ;  /* 0x0000001fff047819 */ /* 0x000fe2000001140c */
[----:B------:R-:W-:Y:S01]  /*0320*/  IMAD.SHL.U32 R24, R19, 0x8, RZ ;  /* 0x0000000813187824 */ /* 0x000fe200078e00ff */
[----:B------:R-:W-:Y:S01]  /*0330*/  LEA.HI R23, R9, R0, RZ, 0x2 ;  /* 0x0000000009177211 */ /* 0x000fe200078f10ff */
[----:B------:R-:W-:Y:S01]  /*0340*/  IMAD R10, R2, 0x8, R10 ;  /* 0x00000008020a7824 */ /* 0x000fe200078e020a */
[----:B------:R-:W-:-:S02]  /*0350*/  LOP3.LUT R0, R6, 0xfffffff0, RZ, 0xc0, !PT ;  /* 0xfffffff006007812 */ /* 0x000fc400078ec0ff */
[-C--:B------:R-:W-:Y:S01]  /*0360*/  LEA.HI R5, R4, R2.reuse, RZ, 0x2 ;  /* 0x0000000204057211 */ /* 0x080fe200078f10ff */
[----:B------:R-:W-:Y:S01]  /*0370*/  STL [R1+0x20], R24 ;  /* 0x0000201801007387 */ /* 0x000fe20000100800 */
[----:B------:R-:W-:Y:S01]  /*0380*/  LOP3.LUT R7, R17, 0xfffffff8, RZ, 0xc0, !PT ;  /* 0xfffffff811077812 */ /* 0x000fe200078ec0ff */
[----:B------:R-:W-:Y:S01]  /*0390*/  IMAD.IADD R0, R21, 0x1, -R0 ;  /* 0x0000000115007824 */ /* 0x000fe200078e0a00 */
[----:B------:R-:W-:Y:S02]  /*03a0*/  LEA.HI R6, R12, R2, RZ, 0x1 ;  /* 0x000000020c067211 */ /* 0x000fe400078f08ff */
[----:B------:R-:W-:Y:S01]  /*03b0*/  LOP3.LUT R3, R3, 0xc0, RZ, 0xc0, !PT ;  /* 0x000000c003037812 */ /* 0x000fe200078ec0ff */
[----:B------:R-:W-:Y:S01]  /*03c0*/  IMAD.IADD R4, R21, 0x1, -R7 ;  /* 0x0000000115047824 */ /* 0x000fe200078e0a07 */
[----:B------:R-:W-:Y:S02]  /*03d0*/  LOP3.LUT R5, R5, 0xfffffffc, RZ, 0xc0, !PT ;  /* 0xfffffffc05057812 */ /* 0x000fe400078ec0ff */
[----:B------:R-:W-:-:S02]  /*03e0*/  LOP3.LUT R7, R6, 0xfffffffe, RZ, 0xc0, !PT ;  /* 0xfffffffe06077812 */ /* 0x000fc400078ec0ff */
[----:B------:R-:W-:Y:S01]  /*03f0*/  LOP3.LUT R6, R3, 0x18, R24, 0xf8, !PT ;  /* 0x0000001803067812 */ /* 0x000fe200078ef818 */
[C---:B------:R-:W-:Y:S01]  /*0400*/  IMAD.IADD R13, R2.reuse, 0x1, -R5 ;  /* 0x00000001020d7824 */ /* 0x040fe200078e0a05 */
[----:B------:R-:W-:Y:S01]  /*0410*/  SHF.R.U32.HI R3, RZ, 0x3, R3 ;  /* 0x00000003ff037819 */ /* 0x000fe20000011603 */
[----:B------:R-:W-:Y:S01]  /*0420*/  IMAD.IADD R230, R2, 0x1, -R7 ;  /* 0x0000000102e67824 */ /* 0x000fe200078e0a07 */
[----:B------:R-:W-:Y:S02]  /*0430*/  SHF.R.S32.HI R5, RZ, 0x1f, R0 ;  /* 0x0000001fff057819 */ /* 0x000fe40000011400 */
[----:B------:R-:W-:Y:S02]  /*0440*/  LOP3.LUT R9, R6, R3, RZ, 0x3c, !PT ;  /* 0x0000000306097212 */ /* 0x000fe400078e3cff */
[----:B------:R-:W-:Y:S02]  /*0450*/  LEA.HI R2, R4, R4, RZ, 0x1 ;  /* 0x0000000404027211 */ /* 0x000fe400078f08ff */
[----:B------:R-:W-:-:S02]  /*0460*/  LEA.HI R3, R0, R0, RZ, 0x1 ;  /* 0x0000000000037211 */ /* 0x000fc400078f08ff */
[----:B------:R-:W-:Y:S02]  /*0470*/  LEA.HI R14, R5, R0, RZ, 0x3 ;  /* 0x00000000050e7211 */ /* 0x000fe400078f18ff */
[----:B------:R-:W-:Y:S02]  /*0480*/  LEA.HI R12, R20, R21, RZ, 0x6 ;  /* 0x00000015140c7211 */ /* 0x000fe400078f30ff */
[----:B------:R-:W-:Y:S02]  /*0490*/  LOP3.LUT R5, R2, 0x3fffffe, RZ, 0xc0, !PT ;  /* 0x03fffffe02057812 */ /* 0x000fe400078ec0ff */
[----:B------:R-:W-:Y:S02]  /*04a0*/  LOP3.LUT R8, R3, 0x7fffffe, RZ, 0xc0, !PT ;  /* 0x07fffffe03087812 */ /* 0x000fe400078ec0ff */
[----:B------:R-:W-:Y:S01]  /*04b0*/  LOP3.LUT R7, R14, 0xfffffff8, RZ, 0xc0, !PT ;  /* 0xfffffff80e077812 */ /* 0x000fe200078ec0ff */
[----:B------:R-:W-:Y:S01]  /*04c0*/  IMAD.IADD R6, R4, 0x1, -R5 ;  /* 0x0000000104067824 */ /* 0x000fe200078e0a05 */
[----:B------:R-:W-:Y:S01]  /*04d0*/  SHF.R.S32.HI R12, RZ, 0x6, R12 ;  /* 0x00000006ff0c7819 */ /* 0x000fe2000001140c */
[C---:B------:R-:W-:Y:S01]  /*04e0*/  IMAD.IADD R8, R0.reuse, 0x1, -R8 ;  /* 0x0000000100087824 */ /* 0x040fe200078e0a08 */
[----:B------:R-:W-:Y:S01]  /*04f0*/  LOP3.LUT P2, RZ, R11, 0x2, RZ, 0xc0, !PT ;  /* 0x000000020bff7812 */ /* 0x000fe2000784c0ff */
[----:B------:R-:W-:Y:S01]  /*0500*/  IMAD.IADD R16, R0, 0x1, -R7 ;  /* 0x0000000100107824 */ /* 0x000fe200078e0a07 */
[----:B------:R-:W-:Y:S01]  /*0510*/  SHF.R.S32.HI R0, RZ, 0x1, R2 ;  /* 0x00000001ff007819 */ /* 0x000fe20000011402 */
[----:B------:R-:W-:Y:S01]  /*0520*/  IMAD R5, R12, 0x4, R18 ;  /* 0x000000040c057824 */ /* 0x000fe200078e0212 */
[----:B------:R-:W-:Y:S01]  /*0530*/  SHF.R.S32.HI R2, RZ, 0x1f, R3 ;  /* 0x0000001fff027819 */ /* 0x000fe20000011403 */
[----:B------:R-:W-:Y:S01]  /*0540*/  IMAD.U32 R7, R10, 0x20, R9 ;  /* 0x000000200a077824 */ /* 0x000fe200078e0009 */
[C---:B------:R-:W-:Y:S01]  /*0550*/  LOP3.LUT P4, RZ, R0.reuse, 0x2, RZ, 0xc0, !PT ;  /* 0x0000000200ff7812 */ /* 0x040fe2000788c0ff */
[----:B------:R-:W-:Y:S01]  /*0560*/  IMAD R22, R5, 0x8, R6 ;  /* 0x0000000805167824 */ /* 0x000fe200078e0206 */
[----:B------:R-:W-:Y:S01]  /*0570*/  SHF.R.S32.HI R5, RZ, 0x1, R3 ;  /* 0x00000001ff057819 */ /* 0x000fe20000011403 */
[----:B------:R-:W-:Y:S01]  /*0580*/  IMAD.SHL.U32 R0, R0, 0x40, RZ ;  /* 0x0000004000007824 */ /* 0x000fe200078e00ff */
[----:B------:R1:W-:Y:S01]  /*0590*/  STL [R1+0x40], R7 ;  /* 0x0000400701007387 */ /* 0x0003e20000100800 */
[----:B------:R-:W-:Y:S01]  /*05a0*/  IMAD.SHL.U32 R4, R4, 0x40, RZ ;  /* 0x0000004004047824 */ /* 0x000fe200078e00ff */
[----:B------:R-:W-:Y:S01]  /*05b0*/  LEA.HI R3, R2, R5, RZ, 0x2 ;  /* 0x0000000502037211 */ /* 0x000fe200078f10ff */
[----:B------:R-:W-:Y:S01]  /*05c0*/  IMAD.SHL.U32 R2, R13, 0x10, RZ ;  /* 0x000000100d027824 */ /* 0x000fe200078e00ff */
[----:B------:R-:W-:-:S02]  /*05d0*/  LOP3.LUT R0, R0, 0xc0, RZ, 0xc0, !PT ;  /* 0x000000c000007812 */ /* 0x000fc400078ec0ff */
[C---:B------:R-:W-:Y:S02]  /*05e0*/  LEA.HI R9, R11.reuse, R11, RZ, 0x1 ;  /* 0x0000000b0b097211 */ /* 0x040fe400078f08ff */
[----:B------:R-:W-:Y:S02]  /*05f0*/  LOP3.LUT R6, R11, 0x1, RZ, 0xc0, !PT ;  /* 0x000000010b067812 */ /* 0x000fe400078ec0ff */
[----:B------:R-:W-:Y:S02]  /*0600*/  LOP3.LUT P5, RZ, R16, 0x2, RZ, 0xc0, !PT ;  /* 0x0000000210ff7812 */ /* 0x000fe400078ac0ff */
[----:B------:R-:W-:Y:S02]  /*0610*/  ISETP.NE.U32.AND P3, PT, R6, 0x1, PT ;  /* 0x000000010600780c */ /* 0x000fe40003f65070 */
[----:B------:R-:W-:Y:S02]  /*0620*/  LOP3.LUT P6, RZ, R16, 0x4, RZ, 0xc0, !PT ;  /* 0x0000000410ff7812 */ /* 0x000fe400078cc0ff */
[----:B------:R-:W-:-:S02]  /*0630*/  SEL R225, R228, 0xffffffe0, !P5 ;  /* 0xffffffe0e4e17807 */ /* 0x000fc40006800000 */
[----:B------:R-:W-:Y:S02]  /*0640*/  SEL R238, R238, 0x10, !P3 ;  /* 0x00000010eeee7807 */ /* 0x000fe40005800000 */
[----:B------:R-:W-:Y:S02]  /*0650*/  SEL R226, R226, 0x40, P6 ;  /* 0x00000040e2e27807 */ /* 0x000fe40003000000 */
[----:B------:R-:W-:Y:S02]  /*0660*/  SEL R223, R228, 0xffffffe0, !P4 ;  /* 0xffffffe0e4df7807 */ /* 0x000fe40006000000 */
[----:B-1----:R-:W-:Y:S02]  /*0670*/  LOP3.LUT R7, R4, 0x1c0, RZ, 0xc0, !PT ;  /* 0x000001c004077812 */ /* 0x002fe400078ec0ff */
[----:B------:R-:W-:Y:S02]  /*0680*/  LOP3.LUT R4, R3, 0xfffffffc, RZ, 0xc0, !PT ;  /* 0xfffffffc03047812 */ /* 0x000fe400078ec0ff */
[----:B------:R-:W-:-:S02]  /*0690*/  LOP3.LUT R3, R0, 0x8, R17, 0xf8, !PT ;  /* 0x0000000800037812 */ /* 0x000fc400078ef811 */
[----:B------:R-:W-:Y:S01]  /*06a0*/  SHF.R.U32.HI R0, RZ, 0x3, R0 ;  /* 0x00000003ff007819 */ /* 0x000fe20000011600 */
[----:B------:R-:W-:Y:S01]  /*06b0*/  IMAD.IADD R15, R5, 0x1, -R4 ;  /* 0x00000001050f7824 */ /* 0x000fe200078e0a04 */
[----:B------:R-:W-:Y:S01]  /*06c0*/  LOP3.LUT R2, R7, 0x30, R2, 0xf8, !PT ;  /* 0x0000003007027812 */ /* 0x000fe200078ef802 */
[----:B------:R-:W-:Y:S01]  /*06d0*/  IMAD.SHL.U32 R4, R12, 0x20, RZ ;  /* 0x000000200c047824 */ /* 0x000fe200078e00ff */
[----:B------:R-:W-:Y:S02]  /*06e0*/  LOP3.LUT R222, R3, R0, RZ, 0x3c, !PT ;  /* 0x0000000003de7212 */ /* 0x000fe400078e3cff */
[----:B------:R-:W-:Y:S01]  /*06f0*/  LEA.HI R0, R20, R21, RZ, 0x7 ;  /* 0x0000001514007211 */ /* 0x000fe200078f38ff */
[----:B------:R-:W-:Y:S01]  /*0700*/  IMAD.SHL.U32 R21, R21, 0x2, RZ ;  /* 0x0000000215157824 */ /* 0x000fe200078e00ff */
[----:B------:R-:W-:Y:S01]  /*0710*/  LOP3.LUT R17, R2, 0x8, R17, 0xf8, !PT ;  /* 0x0000000802117812 */ /* 0x000fe200078ef811 */
[----:B------:R-:W-:Y:S01]  /*0720*/  IMAD.U32 R222, R22, 0x20, R222 ;  /* 0x0000002016de7824 */ /* 0x000fe200078e00de */
[----:B------:R-:W-:-:S02]  /*0730*/  LOP3.LUT R2, R9, 0x3fffffe, RZ, 0xc0, !PT ;  /* 0x03fffffe09027812 */ /* 0x000fc400078ec0ff */
[----:B------:R-:W-:Y:S02]  /*0740*/  LOP3.LUT R5, R4, 0x6, R21, 0xf8, !PT ;  /* 0x0000000604057812 */ /* 0x000fe400078ef815 */
[----:B------:R-:W-:Y:S01]  /*0750*/  SHF.R.S32.HI R3, RZ, 0x3, R14 ;  /* 0x00000003ff037819 */ /* 0x000fe2000001140e */
[C---:B------:R-:W-:Y:S01]  /*0760*/  IMAD.IADD R10, R11.reuse, 0x1, -R2 ;  /* 0x000000010b0a7824 */ /* 0x040fe200078e0a02 */
[----:B------:R-:W-:Y:S01]  /*0770*/  SHF.R.S32.HI R6, RZ, 0x7, R0 ;  /* 0x00000007ff067819 */ /* 0x000fe20000011400 */
[----:B------:R-:W-:Y:S01]  /*0780*/  IMAD.SHL.U32 R2, R11, 0x40, RZ ;  /* 0x000000400b027824 */ /* 0x000fe200078e00ff */
[----:B------:R1:W-:Y:S01]  /*0790*/  STL [R1+0x60], R5 ;  /* 0x0000600501007387 */ /* 0x0003e20000100800 */
[----:B------:R-:W-:Y:S01]  /*07a0*/  IMAD.SHL.U32 R0, R19, 0x2, RZ ;  /* 0x0000000213007824 */ /* 0x000fe200078e00ff */
[----:B------:R-:W-:Y:S01]  /*07b0*/  SHF.R.U32.HI R7, RZ, 0x3, R7 ;  /* 0x00000003ff077819 */ /* 0x000fe20000011607 */
[----:B------:R-:W-:Y:S01]  /*07c0*/  IMAD R11, R3, 0x8, R8 ;  /* 0x00000008030b7824 */ /* 0x000fe200078e0208 */
[----:B------:R-:W-:Y:S01]  /*07d0*/  LOP3.LUT R2, R2, 0x1c0, RZ, 0xc0, !PT ;  /* 0x000001c002027812 */ /* 0x000fe200078ec0ff */
[C---:B------:R-:W-:Y:S01]  /*07e0*/  IMAD R12, R13.reuse, 0x2, R3 ;  /* 0x000000020d0c7824 */ /* 0x040fe200078e0203 */
[----:B------:R-:W-:Y:S01]  /*07f0*/  LEA R222, R222, UR4, 0x1 ;  /* 0x00000004dede7c11 */ /* 0x000fe2000f8e08ff */
[----:B------:R-:W-:Y:S01]  /*0800*/  IMAD R8, R13, 0x200, R0 ;  /* 0x000002000d087824 */ /* 0x000fe200078e0200 */
[----:B------:R-:W-:-:S02]  /*0810*/  LOP3.LUT R4, R2, 0x20, R4, 0xf8, !PT ;  /* 0x0000002002047812 */ /* 0x000fc400078ef804 */
[----:B------:R-:W-:Y:S01]  /*0820*/  SHF.R.U32.HI R3, RZ, 0x3, R2 ;  /* 0x00000003ff037819 */ /* 0x000fe20000011602 */
[----:B------:R-:W-:Y:S01]  /*0830*/  IMAD R2, R6, 0x1000, R0 ;  /* 0x0000100006027824 */ /* 0x000fe200078e0200 */
[----:B------:R-:W-:Y:S01]  /*0840*/  LOP3.LUT P0, RZ, R15, 0x2, RZ, 0xc0, !PT ;  /* 0x000000020fff7812 */ /* 0x000fe2000780c0ff */
[----:B------:R-:W-:Y:S01]  /*0850*/  IMAD R10, R10, 0x20, R8 ;  /* 0x000000200a0a7824 */ /* 0x000fe200078e0208 */
[----:B------:R-:W-:Y:S01]  /*0860*/  LOP3.LUT R4, R4, R3, RZ, 0x3c, !PT ;  /* 0x0000000304047212 */ /* 0x000fe200078e3cff */
[----:B------:R-:W-:Y:S01]  /*0870*/  IMAD R3, R230, 0x400, R2 ;  /* 0x00000400e6037824 */ /* 0x000fe200078e0202 */
[----:B------:R-:W-:Y:S01]  /*0880*/  SEL R228, R228, 0xffffffe0, !P0 ;  /* 0xffffffe0e4e47807 */ /* 0x000fe20004000000 */
[----:B------:R-:W-:Y:S02]  /*0890*/  IMAD.IADD R223, R223, 0x1, R222 ;  /* 0x00000001dfdf7824 */ /* 0x000fe400078e02de */
[----:B------:R-:W-:Y:S02]  /*08a0*/  IMAD.IADD R241, R4, 0x1, R3 ;  /* 0x0000000104f17824 */ /* 0x000fe400078e0203 */
[----:B------:R-:W-:-:S03]  /*08b0*/  IMAD.SHL.U32 R4, R16, 0x40, RZ ;  /* 0x0000004010047824 */ /* 0x000fc600078e00ff */
[----:B------:R-:W-:Y:S02]  /*08c0*/  LEA R241, R241, UR4, 0x1 ;  /* 0x00000004f1f17c11 */ /* 0x000fe4000f8e08ff */
[----:B-1----:R-:W-:Y:S02]  /*08d0*/  SHF.R.S32.HI R5, RZ, 0x2, R23 ;  /* 0x00000002ff057819 */ /* 0x002fe40000011417 */
[----:B------:R-:W-:Y:S01]  /*08e0*/  LOP3.LUT R4, R4, 0x1c0, RZ, 0xc0, !PT ;  /* 0x000001c004047812 */ /* 0x000fe200078ec0ff */
[----:B------:R-:W-:Y:S02]  /*08f0*/  VIADD R239, R241, 0x20 ;  /* 0x00000020f1ef7836 */ /* 0x000fe40000000000 */
[----:B------:R-:W-:Y:S01]  /*0900*/  IMAD R19, R230, 0x10, R5 ;  /* 0x00000010e6137824 */ /* 0x000fe200078e0205 */
[----:B------:R-:W-:Y:S01]  /*0910*/  LOP3.LUT R5, R17, R7, RZ, 0x3c, !PT ;  /* 0x0000000711057212 */ /* 0x000fe200078e3cff */
[----:B------:R-:W-:Y:S01]  /*0920*/  @P2 VIADD R239, R241, 0xffffffe0 ;  /* 0xffffffe0f1ef2836 */ /* 0x000fe20000000000 */
[----:B------:R-:W-:Y:S01]  /*0930*/  SHF.R.U32.HI R224, RZ, 0x3, R4 ;  /* 0x00000003ffe07819 */ /* 0x000fe20000011604 */
[----:B------:R-:W-:Y:S01]  /*0940*/  VIADD R0, R19, 0xffffffc0 ;  /* 0xffffffc013007836 */ /* 0x000fe20000000000 */
[----:B------:R-:W-:Y:S01]  /*0950*/  STL [R1+0x64], R19 ;  /* 0x0000641301007387 */ /* 0x000fe20000100800 */
[----:B------:R-:W-:-:S02]  /*0960*/  IMAD R3, R18, 0x200, R5 ;  /* 0x0000020012037824 */ /* 0x000fc400078e0205 */
[----:B------:R-:W-:Y:S01]  /*0970*/  IMAD.IADD R240, R241, 0x1, R238 ;  /* 0x00000001f1f07824 */ /* 0x000fe200078e02ee */
[----:B------:R-:W-:Y:S01]  /*0980*/  SHF.R.S32.HI R2, RZ, 0x1f, R0 ;  /* 0x0000001fff027819 */ /* 0x000fe20000011400 */
[----:B------:R-:W-:-:S03]  /*0990*/  IMAD.IADD R238, R238, 0x1, R239 ;  /* 0x00000001eeee7824 */ /* 0x000fc600078e02ef */
[----:B------:R-:W-:Y:S01]  /*09a0*/  SHF.L.U64.HI R2, R0, 0x2, R2 ;  /* 0x0000000200027819 */ /* 0x000fe20000010202 */
[----:B------:R-:W-:Y:S02]  /*09b0*/  IMAD.SHL.U32 R0, R6, 0x8, RZ ;  /* 0x0000000806007824 */ /* 0x000fe400078e00ff */
[----:B------:R-:W-:Y:S02]  /*09c0*/  IMAD.SHL.U32 R6, R18, 0x8, RZ ;  /* 0x0000000812067824 */ /* 0x000fe400078e00ff */
[----:B------:R1:W-:Y:S01]  /*09d0*/  STL [R1+0x5c], R2 ;  /* 0x00005c0201007387 */ /* 0x0003e20000100800 */
[----:B------:R-:W-:Y:S02]  /*09e0*/  LOP3.LUT R7, R0, 0x8, RZ, 0xc0, !PT ;  /* 0x0000000800077812 */ /* 0x000fe400078ec0ff */
[----:B------:R-:W-:Y:S01]  /*09f0*/  SHF.R.S32.HI R0, RZ, 0x1, R9 ;  /* 0x00000001ff007819 */ /* 0x000fe20000011409 */
[----:B------:R-:W-:Y:S01]  /*0a00*/  IMAD.SHL.U32 R9, R18, 0x10, RZ ;  /* 0x0000001012097824 */ /* 0x000fe200078e00ff */
[----:B------:R-:W-:-:S02]  /*0a10*/  LOP3.LUT R6, R6, 0x8, RZ, 0xc0, !PT ;  /* 0x0000000806067812 */ /* 0x000fc400078ec0ff */
[C---:B------:R-:W-:Y:S01]  /*0a20*/  LOP3.LUT P1, RZ, R0.reuse, 0x2, RZ, 0xc0, !PT ;  /* 0x0000000200ff7812 */ /* 0x040fe2000782c0ff */
[----:B------:R-:W-:Y:S01]  /*0a30*/  IMAD.SHL.U32 R0, R0, 0x40, RZ ;  /* 0x0000004000007824 */ /* 0x000fe200078e00ff */
[----:B------:R-:W-:Y:S02]  /*0a40*/  LOP3.LUT R9, R7, 0x10, R9, 0xf8, !PT ;  /* 0x0000001007097812 */ /* 0x000fe400078ef809 */
[----:B------:R-:W-:Y:S02]  /*0a50*/  LOP3.LUT R224, R224, R4, R6, 0x1e, !PT ;  /* 0x00000004e0e07212 */ /* 0x000fe400078e1e06 */
[----:B------:R-:W-:-:S03]  /*0a60*/  LOP3.LUT R0, R0, 0xc0, RZ, 0xc0, !PT ;  /* 0x000000c000007812 */ /* 0x000fc600078ec0ff */
[----:B------:R-:W-:Y:S01]  /*0a70*/  IMAD.U32 R224, R12, 0x200, R224 ;  /* 0x000002000ce07824 */ /* 0x000fe200078e00e0 */
[----:B------:R-:W-:-:S04]  /*0a80*/  SHF.R.U32.HI R8, RZ, 0x3, R0 ;  /* 0x00000003ff087819 */ /* 0x000fc80000011600 */
        /* <DEDUP_REMOVED lines=34> */
.L_x_214:
        /* <DEDUP_REMOVED lines=67> */
.L_x_173:
        /* <DEDUP_REMOVED lines=16> */
[----:B------:R-:W-:Y:S01]  /*11e0*/  UIMAD UR27, UR48, UR9, UR8 ;  /* 0x00000009301b72a4 */ /* 0x000fe2000f8e0208 */
[----:B------:R-:W-:Y:S02]  /*11f0*/  ULDC.64 UR46, c[0x0][0x240] ;  /* 0x00009000002e7ab9 */ /* 0x000fe40000000a00 */
[----:B------:R-:W-:Y:S01]  /*1200*/  @!UP0 ULDC.64 UR8, c[0x0][0x418] ;  /* 0x0001060000088ab9 */ /* 0x000fe20000000a00 */
[----:B------:R-:W-:Y:S01]  /*1210*/  ULDC UR24, c[0x0][0x2dc] ;  /* 0x0000b70000187ab9 */ /* 0x000fe20000000800 */
[----:B------:R-:W-:Y:S01]  /*1220*/  ULDC UR44, c[0x0][0x270] ;  /* 0x00009c00002c7ab9 */ /* 0x000fe20000000800 */
[----:B------:R-:W-:Y:S02]  /*1230*/  USEL UR32, UR14, URZ, UP2 ;  /* 0x0000003f0e207287 */ /* 0x000fe40009000000 */
[----:B------:R-:W-:Y:S02]  /*1240*/  @!UP0 UIMAD.WIDE.U32 UR34, UR48, UR8, URZ ;  /* 0x00000008302282a5 */ /* 0x000fe4000f8e003f */
[----:B------:R-:W-:Y:S01]  /*1250*/  UIMAD.WIDE.U32 UR14, UR11, UR46, URZ ;  /* 0x0000002e0b0e72a5 */ /* 0x000fe2000f8e003f */
[----:B-1----:R-:W-:Y:S01]  /*1260*/  IABS R6, R7 ;  /* 0x0000000700067213 */ /* 0x002fe20000000000 */
[----:B------:R-:W-:Y:S01]  /*1270*/  UIMAD UR23, UR11, UR47, URZ ;  /* 0x0000002f0b1772a4 */ /* 0x000fe2000f8e023f */
[----:B------:R-:W-:Y:S01]  /*1280*/  ISETP.NE.AND P3, PT, R7, RZ, PT ;  /* 0x000000ff0700720c */ /* 0x000fe20003f65270 */
[----:B------:R-:W-:Y:S01]  /*1290*/  UIADD3 UR52, UR17, UR27, URZ ;  /* 0x0000001b11347290 */ /* 0x000fe2000fffe03f */
[----:B------:R-:W1:Y:S01]  /*12a0*/  I2F.RP R4, R6 ;  /* 0x0000000600047306 */ /* 0x000e620000209400 */
[----:B------:R-:W-:-:S02]  /*12b0*/  USEL UR59, UR16, UR14, !UP0 ;  /* 0x0000000e103b7287 */ /* 0x000fc4000c000000 */
[----:B------:R-:W-:Y:S02]  /*12c0*/  @UP0 UIADD3 UR52, UR15, UR23, URZ ;  /* 0x000000170f340290 */ /* 0x000fe4000fffe03f */
[----:B--2---:R-:W-:Y:S01]  /*12d0*/  UIMAD.WIDE.U32 UR28, UR5, UR12, URZ ;  /* 0x0000000c051c72a5 */ /* 0x004fe2000f8e003f */
[----:B------:R-:W-:Y:S01]  /*12e0*/  ULDC.U8 UR20, c[0x0][0x3d8] ;  /* 0x0000f60000147ab9 */ /* 0x000fe20000000000 */
[----:B------:R-:W-:Y:S02]  /*12f0*/  USHF.L.U64.HI UR18, UR48, 0x7, UR60 ;  /* 0x0000000730127899 */ /* 0x000fe4000801023c */
[----:B------:R-:W-:Y:S02]  /*1300*/  UIMAD UR36, UR5, UR13, UR29 ;  /* 0x0000000d052472a4 */ /* 0x000fe4000f8e021d */
[----:B------:R-:W-:Y:S02]  /*1310*/  @!UP0 UIMAD UR5, UR60, UR8, URZ ;  /* 0x000000083c0582a4 */ /* 0x000fe4000f8e023f */
[----:B------:R-:W-:Y:S01]  /*1320*/  USHF.R.S32.HI UR29, URZ, 0x1f, UR61 ;  /* 0x0000001f3f1d7899 */ /* 0x000fe2000801143d */
[----:B-1----:R-:W1:Y:S01]  /*1330*/  MUFU.RCP R4, R4 ;  /* 0x0000000400047308 */ /* 0x002e620000001000 */
[----:B------:R-:W-:-:S02]  /*1340*/  @!UP0 UIMAD UR33, UR48, UR9, UR5 ;  /* 0x00000009302182a4 */ /* 0x000fc4000f8e0205 */
[----:B------:R-:W-:Y:S01]  /*1350*/  UIADD3 UR5, UR31, 0x3f, URZ ;  /* 0x0000003f1f057890 */ /* 0x000fe2000fffe03f */
[----:B------:R-:W-:Y:S01]  /*1360*/  @UP0 ULDC.64 UR12, c[0x0][0x420] ;  /* 0x00010800000c0ab9 */ /* 0x000fe20000000a00 */
[----:B------:R-:W-:Y:S02]  /*1370*/  UIMAD.WIDE UR8, UR24, UR44, URZ ;  /* 0x0000002c180872a5 */ /* 0x000fe4000f8e023f */
[----:B------:R-:W-:Y:S02]  /*1380*/  USHF.R.S32.HI UR19, URZ, 0x1f, UR5 ;  /* 0x0000001f3f137899 */ /* 0x000fe40008011405 */
[----:B------:R-:W-:Y:S02]  /*1390*/  @UP0 UIMAD.WIDE.U32 UR42, UR11, UR12, URZ ;  /* 0x0000000c0b2a02a5 */ /* 0x000fe4000f8e003f */
[----:B------:R-:W-:Y:S02]  /*13a0*/  ULEA.HI UR19, UR19, UR5, URZ, 0x6 ;  /* 0x0000000513137291 */ /* 0x000fe4000f8f303f */
[----:B------:R-:W-:-:S02]  /*13b0*/  UIMAD UR5, UR29, UR48, URZ ;  /* 0x000000301d0572a4 */ /* 0x000fc4000f8e023f */
[----:B------:R-:W-:Y:S01]  /*13c0*/  @UP0 UIMAD UR49, UR11, UR13, UR43 ;  /* 0x0000000d0b3102a4 */ /* 0x000fe2000f8e022b */
        /* <DEDUP_REMOVED lines=10> */
[----:B------:R-:W-:Y:S01]  /*1470*/  UIMAD UR5, UR8, UR5, UR15 ;  /* 0x00000005080572a4 */ /* 0x000fe2000f8e020f */
[----:B-1----:R-:W-:Y:S01]  /*1480*/  IMAD.MOV R0, RZ, RZ, -R5 ;  /* 0x000000ffff007224 */ /* 0x002fe200078e0a05 */
[----:B------:R-:W-:Y:S01]  /*1490*/  USEL UR57, UR16, UR12, !UP0 ;  /* 0x0000000c10397287 */ /* 0x000fe2000c000000 */
[----:B------:R-:W-:Y:S01]  /*14a0*/  IMAD.MOV.U32 R4, RZ, RZ, RZ ;  /* 0x000000ffff047224 */ /* 0x000fe200078e00ff */
[----:B------:R-:W-:Y:S01]  /*14b0*/  UIADD3 UR16, UR14, -0x40, URZ ;  /* 0xffffffc00e107890 */ /* 0x000fe2000fffe03f */
[----:B------:R-:W-:Y:S01]  /*14c0*/  IMAD R0, R0, R6, RZ ;  /* 0x0000000600007224 */ /* 0x000fe200078e02ff */
[----:B------:R-:W-:-:S02]  /*14d0*/  UISETP.NE.AND UP1, UPT, UR41, -0x1, UPT ;  /* 0xffffffff2900788c */ /* 0x000fc4000bf25270 */
[----:B------:R-:W-:Y:S01]  /*14e0*/  USEL UR18, UR18, URZ, UP2 ;  /* 0x0000003f12127287 */ /* 0x000fe20009000000 */
[----:B------:R-:W-:Y:S01]  /*14f0*/  IMAD.HI.U32 R0, R5, R0, R4 ;  /* 0x0000000005007227 */ /* 0x000fe200078e0004 */
[----:B------:R-:W-:Y:S02]  /*1500*/  UIADD3 UR50, UR17, UR5, URZ ;  /* 0x0000000511327290 */ /* 0x000fe4000fffe03f */
[----:B------:R-:W-:Y:S02]  /*1510*/  UIADD3 UR5, UP2, UR16, UR32, URZ ;  /* 0x0000002010057290 */ /* 0x000fe4000ff5e03f */
[----:B------:R-:W-:Y:S01]  /*1520*/  USHF.R.S32.HI UR29, URZ, 0x1f, UR16 ;  /* 0x0000001f3f1d7899 */ /* 0x000fe20008011410 */
[----:B------:R-:W-:Y:S01]  /*1530*/  IMAD.HI.U32 R0, R0, R3, RZ ;  /* 0x0000000300007227 */ /* 0x000fe200078e00ff */
[----:B------:R-:W-:Y:S01]  /*1540*/  ULDC UR38, c[0x0][0x2c4] ;  /* 0x0000b10000267ab9 */ /* 0x000fe20000000800 */
[----:B------:R-:W-:Y:S02]  /*1550*/  UIMAD UR15, UR9, UR11, URZ ;  /* 0x0000000b090f72a4 */ /* 0x000fe4000f8e023f */
[----:B------:R-:W-:Y:S01]  /*1560*/  @!UP0 UIADD3 UR49, UR35, UR33, URZ ;  /* 0x0000002123318290 */ /* 0x000fe2000fffe03f */
[----:B------:R-:W-:Y:S01]  /*1570*/  IADD3 R4, -R0, RZ, RZ ;  /* 0x000000ff00047210 */ /* 0x000fe20007ffe1ff */
[----:B------:R-:W-:-:S02]  /*1580*/  UIMAD UR9, UR9, UR5, URZ ;  /* 0x00000005090972a4 */ /* 0x000fc4000f8e023f */
[----:B------:R-:W-:Y:S02]  /*1590*/  UIMAD.WIDE.U32 UR32, UR8, UR5, URZ ;  /* 0x00000005082072a5 */ /* 0x000fe4000f8e003f */
[C---:B------:R-:W-:Y:S01]  /*15a0*/  IMAD R3, R6.reuse, R4, R3 ;  /* 0x0000000406037224 */ /* 0x040fe200078e0203 */
[----:B------:R-:W-:Y:S02]  /*15b0*/  UIADD3.X UR12, UR29, UR18, URZ, UP2, !UPT ;  /* 0x000000121d0c7290 */ /* 0x000fe400097fe43f */
[----:B------:R-:W-:Y:S02]  /*15c0*/  @UP3 UIMAD UR5, UR48, UR38, URZ ;  /* 0x00000026300532a4 */ /* 0x000fe4000f8e023f */
[----:B------:R-:W-:Y:S01]  /*15d0*/  ISETP.GT.U32.AND P1, PT, R6, R3, PT ;  /* 0x000000030600720c */ /* 0x000fe20003f24070 */
[----:B------:R-:W-:Y:S01]  /*15e0*/  ULDC.U8 UR21, c[0x0][0x480] ;  /* 0x0001200000157ab9 */ /* 0x000fe20000000000 */
[----:B------:R-:W-:Y:S02]  /*15f0*/  @UP1 UIADD3 UR22, UR40, UR41, URZ ;  /* 0x0000002928161290 */ /* 0x000fe4000fffe03f */
[----:B------:R-:W-:-:S02]  /*1600*/  @UP1 UIADD3 UR26, UR40, UR41, URZ ;  /* 0x00000029281a1290 */ /* 0x000fc4000fffe03f */
        /* <DEDUP_REMOVED lines=16> */
[----:B------:R-:W-:Y:S02]  /*1710*/  @UP3 UIMAD UR23, UR58, UR5, UR8 ;  /* 0x000000053a1732a4 */ /* 0x000fe4000f8e0208 */
[----:B------:R-:W-:Y:S02]  /*1720*/  @!UP3 UIMAD UR5, UR48, UR44, UR58 ;  /* 0x0000002c3005b2a4 */ /* 0x000fe4000f8e023a */
[----:B------:R-:W-:Y:S01]  /*1730*/  @P0 IADD3 R0, R0, 0x1, RZ ;  /* 0x0000000100000810 */ /* 0x000fe20007ffe0ff */
[----:B------:R-:W-:Y:S01]  /*1740*/  @UP1 UIMAD UR22, UR22, UR25, URZ ;  /* 0x00000019161612a4 */ /* 0x000fe2000f8e023f */
[----:B------:R-:W-:Y:S01]  /*1750*/  PLOP3.LUT P0, PT, PT, PT, UP3, 0x80, 0x0 ;  /* 0x000000000000781c */ /* 0x000fe20003f0f038 */
[----:B------:R-:W-:-:S02]  /*1760*/  @UP1 UIMAD UR9, UR26, UR21, URZ ;  /* 0x000000151a0912a4 */ /* 0x000fc4000f8e023f */
[----:B------:R-:W-:Y:S01]  /*1770*/  IMAD.MOV.U32 R14, RZ, RZ, R0 ;  /* 0x000000ffff0e7224 */ /* 0x000fe200078e0000 */
[----:B------:R-:W-:Y:S02]  /*1780*/  USEL UR55, UR28, URZ, UP4 ;  /* 0x0000003f1c377287 */ /* 0x000fe4000a000000 */
[----:B------:R-:W-:Y:S02]  /*1790*/  @!UP3 UIMAD UR23, UR5, UR38, URZ ;  /* 0x000000260517b2a4 */ /* 0x000fe4000f8e023f */
[----:B------:R-:W-:Y:S01]  /*17a0*/  USHF.R.S32.HI UR30, URZ, 0x1f, UR37 ;  /* 0x0000001f3f1e7899 */ /* 0x000fe20008011425 */
[----:B------:R-:W-:Y:S01]  /*17b0*/  @!P2 IADD3 R14, -R14, RZ, RZ ;  /* 0x000000ff0e0ea210 */ /* 0x000fe20007ffe1ff */
[----:B------:R-:W-:Y:S01]  /*17c0*/  USHF.R.S32.HI UR56, URZ, 0x1f, UR51 ;  /* 0x0000001f3f387899 */ /* 0x000fe20008011433 */
[----:B------:R-:W-:Y:S01]  /*17d0*/  @!P3 LOP3.LUT R14, RZ, R7, RZ, 0x33, !PT ;  /* 0x00000007ff0eb212 */ /* 0x000fe200078e33ff */
[----:B------:R-:W-:Y:S02]  /*17e0*/  USHF.R.S32.HI UR44, URZ, 0x6, UR19 ;  /* 0x000000063f2c7899 */ /* 0x000fe40008011413 */
[----:B------:R-:W-:-:S02]  /*17f0*/  @UP1 UIADD3 UR45, UR13, UR9, URZ ;  /* 0x000000090d2d1290 */ /* 0x000fc4000fffe03f */
        /* <DEDUP_REMOVED lines=18> */
.L_x_175:
        /* <DEDUP_REMOVED lines=13> */
.L_x_176:
        /* <DEDUP_REMOVED lines=11> */
.L_x_177:
[----:B------:R-:W-:Y:S02]  /*1aa0*/  ULDC UR5, c[0x0][0x270] ;  /* 0x00009c0000057ab9 */ /* 0x000fe40000000800 */
[----:B------:R-:W-:-:S04]  /*1ab0*/  UIMAD UR5, UR48, UR5, UR58 ;  /* 0x00000005300572a4 */ /* 0x000fc8000f8e023a */
[----:B------:R-:W-:-:S12]  /*1ac0*/  UIMAD UR5, UR5, UR61, URZ ;  /* 0x0000003d050572a4 */ /* 0x000fd8000f8e023f */
.L_x_178:
[----:B------:R-:W2:Y:S01]  /*1ad0*/  LDL.64 R4, [R1+0x20] ;  /* 0x0000200001047983 */ /* 0x000ea20000100a00 */
[----:B------:R-:W-:Y:S01]  /*1ae0*/  ULDC UR12, c[0x0][0x270] ;  /* 0x00009c00000c7ab9 */ /* 0x000fe20000000800 */
[----:B------:R-:W-:Y:S02]  /*1af0*/  ULDC UR9, c[0x0][0x2dc] ;  /* 0x0000b70000097ab9 */ /* 0x000fe40000000800 */
[----:B------:R1:W2:Y:S01]  /*1b00*/  LDL.64 R24, [R1+0x20] ;  /* 0x0000200001187983 */ /* 0x0002a20000100a00 */
[----:B------:R-:W-:Y:S01]  /*1b10*/  UIMAD UR26, UR9, UR12, URZ ;  /* 0x0000000c091a72a4 */ /* 0x000fe2000f8e023f */
[----:B------:R-:W-:Y:S01]  /*1b20*/  BSSY B1, `(.L_x_174) ;  /* 0x0000867000017945 */ /* 0x000fe20003800000 */
[----:B------:R-:W-:Y:S01]  /*1b30*/  UIADD3 UR11, UR16, UR5, URZ ;  /* 0x00000005100b7290 */ /* 0x000fe2000fffe03f */
[----:B------:R-:W3:Y:S01]  /*1b40*/  S2R R7, SR_TID.X ;  /* 0x0000000000077919 */ /* 0x000ee20000002100 */
[----:B------:R-:W-:Y:S01]  /*1b50*/  ULDC.64 UR12, c[0x0][0x478] ;  /* 0x00011e00000c7ab9 */ /* 0x000fe20000000a00 */
[----:B------:R-:W-:-:S02]  /*1b60*/  UIADD3 UR36, UR16, UR23, URZ ;  /* 0x0000001710247290 */ /* 0x000fc4000fffe03f */
[----:B------:R-:W-:Y:S02]  /*1b70*/  USHF.R.S32.HI UR61, URZ, 0x1f, UR58 ;  /* 0x0000001f3f3d7899 */ /* 0x000fe4000801143a */
[----:B------:R-:W-:Y:S02]  /*1b80*/  UIMAD.WIDE UR22, UR11, 0x4, UR12 ;  /* 0x000000040b1678a5 */ /* 0x000fe4000f8e020c */
[----:B------:R-:W-:Y:S01]  /*1b90*/  UIADD3 UR18, -UR10, UR31, UR37 ;  /* 0x0000001f0a127290 */ /* 0x000fe2000fffe125 */
[----:B------:R-:W-:Y:S01]  /*1ba0*/  ULDC.64 UR12, c[0x0][0x428] ;  /* 0x00010a00000c7ab9 */ /* 0x000fe20000000a00 */
[----:B------:R-:W-:Y:S01]  /*1bb0*/  ULDC UR19, c[0x0][0x398] ;  /* 0x0000e60000137ab9 */ /* 0x000fe20000000800 */
[----:B------:R-:W-:Y:S01]  /*1bc0*/  USHF.L.U32 UR11, UR26, 0x6, URZ ;  /* 0x000000061a0b7899 */ /* 0x000fe2000800063f */
[----:B------:R-:W-:Y:S01]  /*1bd0*/  IMAD.U32 R9, RZ, RZ, UR12 ;  /* 0x0000000cff097e24 */ /* 0x000fe2000f8e00ff */
[----:B------:R-:W-:Y:S01]  /*1be0*/  ULDC.64 UR14, c[0x0][0x258] ;  /* 0x00009600000e7ab9 */ /* 0x000fe20000000a00 */
[----:B------:R-:W-:Y:S01]  /*1bf0*/  ULDC.64 UR34, c[0x0][0x3e0] ;  /* 0x0000f80000227ab9 */ /* 0x000fe20000000a00 */
[----:B------:R-:W-:Y:S01]  /*1c00*/  ULDC.64 UR42, c[0x0][0x210] ;  /* 0x00008400002a7ab9 */ /* 0x000fe20000000a00 */
[----:B---3--:R-:W-:-:S04]  /*1c10*/  SHF.R.S32.HI R8, RZ, 0x1f, R7 ;  /* 0x0000001fff087819 */ /* 0x008fc80000011407 */
[CC--:B------:R-:W-:Y:S02]  /*1c20*/  LEA.HI R3, R8.reuse, R7.reuse, RZ, 0x2 ;  /* 0x0000000708037211 */ /* 0x0c0fe400078f10ff */
[----:B------:R-:W-:Y:S02]  /*1c30*/  LEA.HI R8, R8, R7, RZ, 0x5 ;  /* 0x0000000708087211 */ /* 0x000fe400078f28ff */
[----:B------:R-:W-:Y:S02]  /*1c40*/  SHF.R.S32.HI R3, RZ, 0x2, R3 ;  /* 0x00000002ff037819 */ /* 0x000fe40000011403 */
[----:B------:R-:W-:Y:S02]  /*1c50*/  LOP3.LUT R10, R8, 0xffffffe0, RZ, 0xc0, !PT ;  /* 0xffffffe0080a7812 */ /* 0x000fe400078ec0ff */
[----:B------:R-:W-:Y:S02]  /*1c60*/  SHF.R.S32.HI R21, RZ, 0x1f, R3 ;  /* 0x0000001fff157819 */ /* 0x000fe40000011403 */
[----:B------:R-:W-:Y:S01]  /*1c70*/  SHF.R.S32.HI R8, RZ, 0x5, R8 ;  /* 0x00000005ff087819 */ /* 0x000fe20000011408 */
[----:B------:R-:W-:-:S04]  /*1c80*/  IMAD.IADD R10, R7, 0x1, -R10 ;  /* 0x00000001070a7824 */ /* 0x000fc800078e0a0a */
[----:B------:R-:W-:Y:S02]  /*1c90*/  IMAD R8, R8, UR26, R10 ;  /* 0x0000001a08087c24 */ /* 0x000fe4000f8e020a */
[----:B--2---:R-:W-:-:S05]  /*1ca0*/  IMAD.MOV.U32 R24, RZ, RZ, R4 ;  /* 0x000000ffff187224 */ /* 0x004fca00078e0004 */
[----:B------:R-:W-:Y:S02]  /*1cb0*/  SHF.R.S32.HI R25, RZ, 0x1f, R24 ;  /* 0x0000001fff197819 */ /* 0x000fe40000011418 */
[----:B------:R-:W-:Y:S01]  /*1cc0*/  IADD3 R4, P0, R24, UR8, RZ ;  /* 0x0000000818047c10 */ /* 0x000fe2000ff1e0ff */
[----:B------:R-:W-:Y:S02]  /*1cd0*/  ULDC.64 UR8, c[0x0][0x420] ;  /* 0x0001080000087ab9 */ /* 0x000fe40000000a00 */
[----:B------:R-:W-:Y:S01]  /*1ce0*/  IMAD.U32 R0, RZ, RZ, UR8 ;  /* 0x00000008ff007e24 */ /* 0x000fe2000f8e00ff */
[----:B------:R-:W-:Y:S01]  /*1cf0*/  IADD3.X R5, R25, UR49, RZ, P0, !PT ;  /* 0x0000003119057c10 */ /* 0x000fe200087fe4ff */
[----:B------:R-:W-:Y:S01]  /*1d00*/  UIMAD UR5, UR29, UR8, URZ ;  /* 0x000000081d0572a4 */ /* 0x000fe2000f8e023f */
[----:B------:R-:W-:Y:S01]  /*1d10*/  IADD3 R6, P0, R3, UR16, RZ ;  /* 0x0000001003067c10 */ /* 0x000fe2000ff1e0ff */
[----:B------:R1:W-:Y:S01]  /*1d20*/  STL [R1+0x24], R25 ;  /* 0x0000241901007387 */ /* 0x0003e20000100800 */
[----:B------:R-:W-:Y:S01]  /*1d30*/  IMAD.WIDE.U32 R4, R0, UR16, R4 ;  /* 0x0000001000047c25 */ /* 0x000fe2000f8e0004 */
[----:B------:R-:W-:Y:S01]  /*1d40*/  UIMAD UR17, UR16, UR9, UR5 ;  /* 0x00000009101172a4 */ /* 0x000fe2000f8e0205 */
[----:B------:R-:W-:Y:S01]  /*1d50*/  IADD3.X R0, R21, UR29, RZ, P0, !PT ;  /* 0x0000001d15007c10 */ /* 0x000fe200087fe4ff */
[----:B------:R-:W-:-:S02]  /*1d60*/  UIMAD UR5, UR61, UR12, URZ ;  /* 0x0000000c3d0572a4 */ /* 0x000fc4000f8e023f */
[----:B------:R-:W-:Y:S02]  /*1d70*/  UIADD3 UR16, UP2, UP0, UR32, UR11, UR51 ;  /* 0x0000000b20107290 */ /* 0x000fe4000f85e033 */
[----:B------:R-:W-:Y:S01]  /*1d80*/  UIMAD UR13, UR58, UR13, UR5 ;  /* 0x0000000d3a0d72a4 */ /* 0x000fe2000f8e0205 */
[----:B------:R-:W-:Y:S01]  /*1d90*/  IMAD R0, R0, UR46, RZ ;  /* 0x0000002e00007c24 */ /* 0x000fe2000f8e02ff */
[----:B------:R-:W-:Y:S01]  /*1da0*/  UIADD3 UR5, UR18, -UR19, URZ ;  /* 0x8000001312057290 */ /* 0x000fe2000fffe03f */
[----:B------:R-:W-:Y:S01]  /*1db0*/  VIADD R5, R5, UR17 ;  /* 0x0000001105057c36 */ /* 0x000fe20008000000 */
[----:B------:R-:W-:Y:S01]  /*1dc0*/  UIMAD UR12, UR61, UR14, URZ ;  /* 0x0000000e3d0c72a4 */ /* 0x000fe2000f8e023f */
[C---:B------:R-:W-:Y:S01]  /*1dd0*/  IMAD R0, R6.reuse, UR47, R0 ;  /* 0x0000002f06007c24 */ /* 0x040fe2000f8e0200 */
[----:B------:R-:W-:Y:S01]  /*1de0*/  USHF.R.S32.HI UR19, URZ, 0x1f, UR5 ;  /* 0x0000001f3f137899 */ /* 0x000fe20008011405 */
[----:B------:R-:W-:Y:S01]  /*1df0*/  IMAD.WIDE.U32 R6, R6, UR46, R24 ;  /* 0x0000002e06067c25 */ /* 0x000fe2000f8e0018 */
[----:B------:R-:W-:-:S02]  /*1e00*/  UIMAD UR15, UR58, UR15, UR12 ;  /* 0x0000000f3a0f72a4 */ /* 0x000fc4000f8e020c */
[----:B------:R-:W-:Y:S01]  /*1e10*/  ULEA.HI UR19, UR19, UR5, URZ, 0x6 ;  /* 0x0000000513137291 */ /* 0x000fe2000f8f303f */
[----:B------:R-:W-:Y:S01]  /*1e20*/  IMAD.WIDE.U32 R4, R9, UR58, R4 ;  /* 0x0000003a09047c25 */ /* 0x000fe2000f8e0004 */
[----:B------:R-:W-:Y:S01]  /*1e30*/  USHF.R.S32.HI UR5, URZ, 0x1f, UR11 ;  /* 0x0000001f3f057899 */ /* 0x000fe2000801140b */
[----:B------:R-:W-:Y:S01]  /*1e40*/  IADD3 R6, P0, R6, UR59, RZ ;  /* 0x0000003b06067c10 */ /* 0x000fe2000ff1e0ff */
[----:B------:R-:W-:Y:S01]  /*1e50*/  ULDC.64 UR32, c[0x0][0x400] ;  /* 0x0001000000207ab9 */ /* 0x000fe20000000a00 */
[----:B------:R-:W-:Y:S01]  /*1e60*/  VIADD R5, R5, UR13 ;  /* 0x0000000d05057c36 */ /* 0x000fe20008000000 */
[----:B------:R-:W-:Y:S01]  /*1e70*/  UIADD3.X UR5, UR53, UR5, UR56, UP2, UP0 ;  /* 0x0000000535057290 */ /* 0x000fe200097e0438 */
[----:B------:R-:W-:Y:S01]  /*1e80*/  IADD3.X R7, R7, UR52, R0, P0, !PT ;  /* 0x0000003407077c10 */ /* 0x000fe200087fe400 */
[----:B------:R-:W-:Y:S01]  /*1e90*/  UIADD3 UR12, UP3, UP2, UR55, UR16, UR57 ;  /* 0x00000010370c7290 */ /* 0x000fe2000fa7e039 */
[----:B------:R-:W-:Y:S01]  /*1ea0*/  IMAD.U32 R0, RZ, RZ, UR14 ;  /* 0x0000000eff007e24 */ /* 0x000fe2000f8e00ff */
[----:B------:R-:W-:Y:S01]  /*1eb0*/  USHF.R.S32.HI UR19, URZ, 0x6, UR19 ;  /* 0x000000063f137899 */ /* 0x000fe20008011413 */
[----:B------:R-:W-:Y:S01]  /*1ec0*/  IMAD R9, R21, UR8, RZ ;  /* 0x0000000815097c24 */ /* 0x000fe2000f8e02ff */
[----:B------:R-:W-:Y:S01]  /*1ed0*/  UIADD3.X UR5, UR54, UR5, UR50, UP3, UP2 ;  /* 0x0000000536057290 */ /* 0x000fe20009fe4432 */
[----:B------:R-:W-:Y:S01]  /*1ee0*/  IMAD.WIDE.U32 R6, R0, UR58, R6 ;  /* 0x0000003a00067c25 */ /* 0x000fe2000f8e0006 */
[----:B------:R-:W-:Y:S01]  /*1ef0*/  IADD3 R0, P0, R8, UR12, RZ ;  /* 0x0000000c08007c10 */ /* 0x000fe2000ff1e0ff */
[----:B------:R-:W-:-:S02]  /*1f00*/  UISETP.LT.AND UP0, UPT, URZ, UR19, UPT ;  /* 0x000000133f00728c */ /* 0x000fc4000bf01270 */
[C---:B------:R-:W-:Y:S01]  /*1f10*/  IMAD R9, R3.reuse, UR9, R9 ;  /* 0x0000000903097c24 */ /* 0x040fe2000f8e0209 */
[----:B------:R-:W-:Y:S01]  /*1f20*/  LEA.HI.X.SX32 R8, R8, UR5, 0x1, P0 ;  /* 0x0000000508087c11 */ /* 0x000fe200080f0eff */
[----:B------:R-:W-:Y:S01]  /*1f30*/  IMAD.WIDE.U32 R4, R3, UR8, R4 ;  /* 0x0000000803047c25 */ /* 0x000fe2000f8e0004 */
[----:B------:R-:W-:Y:S01]  /*1f40*/  LEA R10, P2, R0, UR32, 0x2 ;  /* 0x00000020000a7c11 */ /* 0x000fe2000f8410ff */
[----:B------:R-:W-:Y:S01]  /*1f50*/  USEL UR19, URZ, UR19, !UP0 ;  /* 0x000000133f137287 */ /* 0x000fe2000c000000 */
[----:B------:R-:W-:Y:S01]  /*1f60*/  LEA R18, P4, R6, UR42, 0x1 ;  /* 0x0000002a06127c11 */ /* 0x000fe2000f8808ff */
[----:B------:R-:W-:Y:S01]  /*1f70*/  IMAD.IADD R5, R5, 0x1, R9 ;  /* 0x0000000105057824 */ /* 0x000fe200078e0209 */
[----:B------:R-:W-:Y:S01]  /*1f80*/  LEA R20, P3, R4, UR34, 0x1 ;  /* 0x0000002204147c11 */ /* 0x000fe2000f8608ff */
[----:B------:R-:W-:Y:S01]  /*1f90*/  VIADD R7, R7, UR15 ;  /* 0x0000000f07077c36 */ /* 0x000fe20008000000 */
[----:B------:R-:W-:Y:S01]  /*1fa0*/  LEA.HI.X R0, R0, UR33, R8, 0x2, P2 ;  /* 0x0000002100007c11 */ /* 0x000fe200090f1408 */
[----:B------:R1:W-:Y:S01]  /*1fb0*/  STL [R1+0x14], R10 ;  /* 0x0000140a01007387 */ /* 0x0003e20000100800 */
[----:B------:R-:W-:Y:S01]  /*1fc0*/  LEA.HI.X R22, R4, UR35, R5, 0x1, P3 ;  /* 0x0000002304167c11 */ /* 0x000fe200098f0c05 */
[----:B------:R-:W-:Y:S01]  /*1fd0*/  UISETP.GT.AND UP0, UPT, UR44, UR19, UPT ;  /* 0x000000132c00728c */ /* 0x000fe2000bf04270 */
[----:B------:R-:W-:Y:S01]  /*1fe0*/  LEA.HI.X R19, R6, UR43, R7, 0x1, P4 ;  /* 0x0000002b06137c11 */ /* 0x000fe2000a0f0c07 */
[----:B------:R1:W-:Y:S01]  /*1ff0*/  STL [R1+0xc], R20 ;  /* 0x00000c1401007387 */ /* 0x0003e20000100800 */
[----:B------:R-:W-:Y:S01]  /*2000*/  ULDC.64 UR46, c[0x0][0x2b0] ;  /* 0x0000ac00002e7ab9 */ /* 0x000fe20000000a00 */
[----:B------:R-:W-:-:S02]  /*2010*/  UIADD3 UR8, UR44, -0x1, URZ ;  /* 0xffffffff2c087890 */ /* 0x000fc4000fffe03f */
[----:B------:R1:W-:Y:S01]  /*2020*/  STL [R1+0x8], R18 ;  /* 0x0000081201007387 */ /* 0x0003e20000100800 */
[----:B------:R-:W-:Y:S01]  /*2030*/  PLOP3.LUT P0, PT, PT, PT, UP0, 0x80, 0x0 ;  /* 0x000000000000781c */ /* 0x000fe20003f0f008 */
[----:B------:R-:W-:Y:S02]  /*2040*/  UIMAD.WIDE UR16, UR36, 0x4, UR46 ;  /* 0x00000004241078a5 */ /* 0x000fe4000f8e022e */
[----:B------:R1:W-:Y:S01]  /*2050*/  STL [R1+0x10], R0 ;  /* 0x0000100001007387 */ /* 0x0003e20000100800 */
[----:B------:R-:W-:Y:S01]  /*2060*/  UMOV UR15, UR22 ;  /* 0x00000016000f7c82 */ /* 0x000fe20008000000 */
[----:B------:R-:W-:Y:S02]  /*2070*/  UMOV UR14, UR23 ;  /* 0x00000017000e7c82 */ /* 0x000fe40008000000 */
[----:B------:R1:W-:Y:S01]  /*2080*/  STL [R1+0x4], R22 ;  /* 0x0000041601007387 */ /* 0x0003e20000100800 */
[----:B------:R-:W-:Y:S01]  /*2090*/  UMOV UR13, UR16 ;  /* 0x00000010000d7c82 */ /* 0x000fe20008000000 */
[----:B------:R-:W-:-:S02]  /*20a0*/  UMOV UR12, UR17 ;  /* 0x00000011000c7c82 */ /* 0x000fc40008000000 */
[----:B------:R1:W-:Y:S02]  /*20b0*/  STL [R1], R19 ;  /* 0x0000001301007387 */ /* 0x0003e40000100800 */
        /* <DEDUP_REMOVED lines=20> */
.L_x_180:
        /* <DEDUP_REMOVED lines=19> */
.L_x_181:
        /* <DEDUP_REMOVED lines=11> */
[----:B-1----:R-:W-:Y:S01]  /*23e0*/  MOV R0, UR5 ;  /* 0x0000000500007c02 */ /* 0x002fe20008000f00 */
        /* <DEDUP_REMOVED lines=9> */
[----:B--2---:R-:W-:Y:S06]  /*2480*/  @P4 BRA `(.L_x_183) ;  /* 0x0000000000404947 */ /* 0x004fec0003800000 */
        /* <DEDUP_REMOVED lines=16> */
.L_x_183:
[----:B------:R-:W-:Y:S05]  /*2590*/  BSYNC B0 ;  /* 0x0000000000007941 */ /* 0x000fea0003800000 */
.L_x_182:
        /* <DEDUP_REMOVED lines=19> */
.L_x_185:
[----:B------:R-:W-:Y:S05]  /*26d0*/  BSYNC B0 ;  /* 0x0000000000007941 */ /* 0x000fea0003800000 */
.L_x_184:
        /* <DEDUP_REMOVED lines=32> */
.L_x_187:
[----:B------:R-:W-:Y:S05]  /*28e0*/  BSYNC B0 ;  /* 0x0000000000007941 */ /* 0x000fea0003800000 */
.L_x_186:
        /* <DEDUP_REMOVED lines=20> */
.L_x_179:
        /* <DEDUP_REMOVED lines=13> */
[----:B-1----:R-:W-:Y:S01]  /*2b00*/  MOV R0, UR5 ;  /* 0x0000000500007c02 */ /* 0x002fe20008000f00 */
        /* <DEDUP_REMOVED lines=58> */
.L_x_190:
[----:B------:R-:W-:Y:S05]  /*2eb0*/  BSYNC B0 ;  /* 0x0000000000007941 */ /* 0x000fea0003800000 */
.L_x_189:
        /* <DEDUP_REMOVED lines=44> */
.L_x_192:
[----:B------:R-:W-:Y:S05]  /*3180*/  BSYNC B0 ;  /* 0x0000000000007941 */ /* 0x000fea0003800000 */
.L_x_191:
        /* <DEDUP_REMOVED lines=41> */
.L_x_194:
[----:B------:R-:W-:Y:S05]  /*3420*/  BSYNC B0 ;  /* 0x0000000000007941 */ /* 0x000fea0003800000 */
.L_x_193:
        /* <DEDUP_REMOVED lines=16> */
.L_x_196:
        /* <DEDUP_REMOVED lines=37> */
.L_x_197:
[----:B------:R-:W-:Y:S05]  /*3780*/  BSYNC B0 ;  /* 0x0000000000007941 */ /* 0x000fea0003800000 */
.L_x_195:
        /* <DEDUP_REMOVED lines=76> */
.L_x_199:
[----:B------:R-:W-:Y:S05]  /*3c50*/  BSYNC B0 ;  /* 0x0000000000007941 */ /* 0x000fea0003800000 */
.L_x_198:
        /* <DEDUP_REMOVED lines=43> */
.L_x_201:
[----:B------:R-:W-:Y:S05]  /*3f10*/  BSYNC B0 ;  /* 0x0000000000007941 */ /* 0x000fea0003800000 */
.L_x_200:
[----:B------:R-:W-:Y:S01]  /*3f20*/  IMAD.MOV.U32 R3, RZ, RZ, 0x7f800000 ;  /* 0x7f800000ff037424 */ /* 0x000fe200078e00ff */
[----:B------:R-:W-:Y:S01]  /*3f30*/  ISETP.NE.AND P1, PT, R19, RZ, PT ;  /* 0x000000ff1300720c */ /* 0x000fe20003f25270 */
[----:B-1234-:R-:W-:Y:S01]  /*3f40*/  IMAD.MOV.U32 R0, RZ, RZ, 0x7f800000 ;  /* 0x7f800000ff007424 */ /* 0x01efe200078e00ff */
[----:B------:R-:W-:Y:S01]  /*3f50*/  ISETP.NE.AND P2, PT, R18, RZ, PT ;  /* 0x000000ff1200720c */ /* 0x000fe20003f45270 */
[----:B------:R-:W-:Y:S01]  /*3f60*/  IMAD.MOV.U32 R4, RZ, RZ, 0x7f800000 ;  /* 0x7f800000ff047424 */ /* 0x000fe200078e00ff */
[----:B------:R-:W0:Y:S01]  /*3f70*/  LDGDEPBAR ;  /* 0x00000000000079af */ /* 0x000e220000000000 */
[----:B------:R-:W-:Y:S01]  /*3f80*/  IMAD.MOV.U32 R5, RZ, RZ, 0x7f800000 ;  /* 0x7f800000ff057424 */ /* 0x000fe200078e00ff */
[----:B------:R-:W-:Y:S02]  /*3f90*/  USHF.L.U32 UR18, UR26, 0x4, URZ ;  /* 0x000000041a127899 */ /* 0x000fe4000800063f */
[----:B------:R-:W2:Y:S01]  /*3fa0*/  @!P6 LDG.E R3, desc[UR6][R6.64+0x80] ;  /* 0x000080060603e981 */ /* 0x000ea2000c1e1900 */
[----:B------:R-:W-:-:S02]  /*3fb0*/  USHF.L.U32 UR17, UR26, 0x3, URZ ;  /* 0x000000031a117899 */ /* 0x000fc4000800063f */
[----:B------:R-:W-:Y:S01]  /*3fc0*/  UIADD3 UR37, UR31, 0x80, UR37 ;  /* 0x000000801f257890 */ /* 0x000fe2000fffe025 */
[----:B------:R-:W3:Y:S01]  /*3fd0*/  @!P5 LDG.E R0, desc[UR6][R16.64] ;  /* 0x000000061000d981 */ /* 0x000ee2000c1e1900 */
[----:B------:R-:W-:Y:S01]  /*3fe0*/  IMAD.SHL.U32 R221, R230, 0x2, RZ ;  /* 0x00000002e6dd7824 */ /* 0x000fe200078e00ff */
[----:B------:R-:W-:Y:S02]  /*3ff0*/  CS2R R126, SRZ ;  /* 0x00000000007e7805 */ /* 0x000fe4000001ff00 */
[----:B------:R-:W-:Y:S01]  /*4000*/  CS2R R124, SRZ ;  /* 0x00000000007c7805 */ /* 0x000fe2000001ff00 */
[----:B------:R-:W4:Y:S01]  /*4010*/  @!P1 LDG.E R4, desc[UR6][R6.64+0x20] ;  /* 0x0000200606049981 */ /* 0x000f22000c1e1900 */
[----:B------:R-:W-:Y:S02]  /*4020*/  CS2R R130, SRZ ;  /* 0x0000000000827805 */ /* 0x000fe4000001ff00 */
[----:B------:R-:W-:Y:S02]  /*4030*/  CS2R R128, SRZ ;  /* 0x0000000000807805 */ /* 0x000fe4000001ff00 */
[----:B------:R-:W-:Y:S01]  /*4040*/  CS2R R122, SRZ ;  /* 0x00000000007a7805 */ /* 0x000fe2000001ff00 */
[----:B------:R1:W5:Y:S01]  /*4050*/  @!P2 LDG.E R5, desc[UR6][R6.64] ;  /* 0x000000060605a981 */ /* 0x000362000c1e1900 */
[----:B------:R-:W-:-:S02]  /*4060*/  CS2R R120, SRZ ;  /* 0x0000000000787805 */ /* 0x000fc4000001ff00 */
[----:B------:R-:W-:Y:S02]  /*4070*/  CS2R R118, SRZ ;  /* 0x0000000000767805 */ /* 0x000fe4000001ff00 */
[----:B------:R-:W-:Y:S02]  /*4080*/  CS2R R116, SRZ ;  /* 0x0000000000747805 */ /* 0x000fe4000001ff00 */
[----:B------:R-:W-:Y:S02]  /*4090*/  CS2R R110, SRZ ;  /* 0x00000000006e7805 */ /* 0x000fe4000001ff00 */
        /* <DEDUP_REMOVED lines=16> */
[----:B------:R-:W-:Y:S01]  /*41a0*/  CS2R R84, SRZ ;  /* 0x0000000000547805 */ /* 0x000fe2000001ff00 */
[----:B-1----:R-:W-:Y:S01]  /*41b0*/  IMAD R6, RZ, RZ, -UR11 ;  /* 0x8000000bff067e24 */ /* 0x002fe2000f8e02ff */
[----:B------:R-:W-:-:S02]  /*41c0*/  UIADD3 UR24, UR18, 0x20, URZ ;  /* 0x0000002012187890 */ /* 0x000fc4000fffe03f */
[----:B------:R-:W-:Y:S01]  /*41d0*/  UIADD3 UR35, UR18, 0x40, URZ ;  /* 0x0000004012237890 */ /* 0x000fe2000fffe03f */
[----:B------:R-:W-:Y:S02]  /*41e0*/  CS2R R78, SRZ ;  /* 0x00000000004e7805 */ /* 0x000fe4000001ff00 */
[----:B------:R-:W-:Y:S02]  /*41f0*/  CS2R R76, SRZ ;  /* 0x00000000004c7805 */ /* 0x000fe4000001ff00 */
[----:B------:R-:W-:Y:S02]  /*4200*/  CS2R R82, SRZ ;  /* 0x0000000000527805 */ /* 0x000fe4000001ff00 */
[----:B------:R-:W-:Y:S02]  /*4210*/  CS2R R80, SRZ ;  /* 0x0000000000507805 */ /* 0x000fe4000001ff00 */
        /* <DEDUP_REMOVED lines=25> */
[----:B------:R-:W-:Y:S01]  /*43b0*/  CS2R R36, SRZ ;  /* 0x0000000000247805 */ /* 0x000fe2000001ff00 */
[----:B------:R-:W-:Y:S01]  /*43c0*/  UIMAD UR30, UR26, 0x18, URZ ;  /* 0x000000181a1e78a4 */ /* 0x000fe2000f8e023f */
[----:B------:R-:W1:Y:S01]  /*43d0*/  LDSM.16.M88.4 R196, [R223+0x11000] ;  /* 0x01100000dfc4783b */ /* 0x000e620000000200 */
[----:B------:R-:W-:-:S02]  /*43e0*/  USHF.L.U32 UR29, UR26, 0x5, URZ ;  /* 0x000000051a1d7899 */ /* 0x000fc4000800063f */
        /* <DEDUP_REMOVED lines=9> */
[----:B------:R-:W-:Y:S02]  /*4480*/  UIADD3 UR23, UR17, UR24, URZ ;  /* 0x0000001811177290 */ /* 0x000fe4000fffe03f */
[----:B------:R-:W-:-:S02]  /*4490*/  UIADD3 UR34, UR17, UR35, URZ ;  /* 0x0000002311227290 */ /* 0x000fc4000fffe03f */
[----:B------:R-:W-:Y:S02]  /*44a0*/  UIADD3 UR22, UR17, UR23, URZ ;  /* 0x0000001711167290 */ /* 0x000fe4000fffe03f */
[----:B------:R-:W-:Y:S02]  /*44b0*/  UIADD3 UR33, UR17, UR34, URZ ;  /* 0x0000002211217290 */ /* 0x000fe4000fffe03f */
[----:B------:R-:W-:Y:S02]  /*44c0*/  UIADD3 UR21, UR17, UR22, URZ ;  /* 0x0000001611157290 */ /* 0x000fe4000fffe03f */
[----:B------:R-:W-:Y:S02]  /*44d0*/  UIADD3 UR32, UR17, UR33, URZ ;  /* 0x0000002111207290 */ /* 0x000fe4000fffe03f */
[----:B------:R-:W-:Y:S02]  /*44e0*/  UIADD3 UR20, UR17, UR21, URZ ;  /* 0x0000001511147290 */ /* 0x000fe4000fffe03f */
[----:B------:R-:W-:-:S02]  /*44f0*/  UIMAD UR26, UR26, 0x38, URZ ;  /* 0x000000381a1a78a4 */ /* 0x000fc4000f8e023f */
[----:B------:R-:W-:Y:S02]  /*4500*/  UIADD3 UR37, UR37, -UR10, URZ ;  /* 0x8000000a25257290 */ /* 0x000fe4000fffe03f */
[----:B------:R-:W-:Y:S01]  /*4510*/  UIADD3 UR25, UR17, UR20, URZ ;  /* 0x0000001411197290 */ /* 0x000fe2000fffe03f */
[----:B------:R-:W-:Y:S01]  /*4520*/  ULDC UR11, c[0x0][0x2ec] ;  /* 0x0000bb00000b7ab9 */ /* 0x000fe20000000800 */
[----:B--2---:R2:W-:Y:S04]  /*4530*/  STL [R1+0x1c], R3 ;  /* 0x00001c0301007387 */ /* 0x0045e80000100800 */
[----:B---3--:R3:W-:Y:S01]  /*4540*/  STL [R1+0x28], R0 ;  /* 0x0000280001007387 */ /* 0x0087e20000100800 */
[----:B--2---:R-:W-:Y:S02]  /*4550*/  VIADD R3, R22, 0x1 ;  /* 0x0000000116037836 */ /* 0x004fe40000000000 */
[----:B---3--:R-:W-:-:S05]  /*4560*/  IMAD.U32 R0, RZ, RZ, UR31 ;  /* 0x0000001fff007e24 */ /* 0x008fca000f8e00ff */
[----:B------:R-:W-:-:S05]  /*4570*/  IADD3 R0, R3, UR10, -R0 ;  /* 0x0000000a03007c10 */ /* 0x000fca000fffe800 */
[----:B------:R-:W-:Y:S04]  /*4580*/  STL [R1+0x58], R0 ;  /* 0x0000580001007387 */ /* 0x000fe80000100800 */
[----:B------:R-:W-:Y:S04]  /*4590*/  STL [R1+0x18], R231 ;  /* 0x000018e701007387 */ /* 0x000fe80000100800 */
[----:B----4-:R2:W-:Y:S04]  /*45a0*/  STL [R1+0x30], R4 ;  /* 0x0000300401007387 */ /* 0x0105e80000100800 */
[----:B-----5:R3:W-:Y:S04]  /*45b0*/  STL [R1+0x2c], R5 ;  /* 0x00002c0501007387 */ /* 0x0207e80000100800 */
[----:B------:R-:W-:Y:S01]  /*45c0*/  STL [R1+0x3c], R6 ;  /* 0x00003c0601007387 */ /* 0x000fe20000100800 */
[----:B--2---:R-:W-:-:S02]  /*45d0*/  VIADD R4, R22, 0xffffffc0 ;  /* 0xffffffc016047836 */ /* 0x004fc40000000000 */
[----:B---3--:R-:W-:Y:S02]  /*45e0*/  IMAD.SHL.U32 R5, R22, 0x4, RZ ;  /* 0x0000000416057824 */ /* 0x008fe400078e00ff */
[----:B------:R-:W-:-:S03]  /*45f0*/  IMAD.SHL.U32 R4, R4, 0x4, RZ ;  /* 0x0000000404047824 */ /* 0x000fc600078e00ff */
[----:B------:R2:W-:Y:S01]  /*4600*/  STL [R1+0x54], R5 ;  /* 0x0000540501007387 */ /* 0x0005e20000100800 */
[----:B------:R-:W-:Y:S02]  /*4610*/  VIADD R3, R230, 0x1800 ;  /* 0x00001800e6037836 */ /* 0x000fe40000000000 */
[----:B------:R-:W-:Y:S01]  /*4620*/  VIADD R0, R229, 0x1800 ;  /* 0x00001800e5007836 */ /* 0x000fe20000000000 */
[----:B--2---:R-:W-:-:S05]  /*4630*/  SHF.L.U64.HI R5, R22, 0x2, R20 ;  /* 0x0000000216057819 */ /* 0x004fca0000010214 */
[----:B------:R2:W-:Y:S04]  /*4640*/  STL [R1+0x50], R5 ;  /* 0x0000500501007387 */ /* 0x0005e80000100800 */
[----:B------:R2:W-:Y:S01]  /*4650*/  STL [R1+0x4c], R4 ;  /* 0x00004c0401007387 */ /* 0x0005e20000100800 */
[----:B------:R-:W-:Y:S02]  /*4660*/  SEL R3, R3, R230, !P0 ;  /* 0x000000e603037207 */ /* 0x000fe40004000000 */
[----:B------:R-:W-:Y:S01]  /*4670*/  SEL R0, R0, R229, !P0 ;  /* 0x000000e500007207 */ /* 0x000fe20004000000 */
[----:B------:R-:W-:Y:S01]  /*4680*/  UIADD3 UR31, UR17, UR32, URZ ;  /* 0x00000020111f7290 */ /* 0x000fe2000fffe03f */
[----:B------:R-:W-:Y:S02]  /*4690*/  LEA R220, R3, UR4, 0x1 ;  /* 0x0000000403dc7c11 */ /* 0x000fe4000f8e08ff */
[----:B------:R-:W-:Y:S01]  /*46a0*/  LEA R3, R0, UR4, 0x1 ;  /* 0x0000000400037c11 */ /* 0x000fe2000f8e08ff */
[----:B-1----:R-:W-:-:S12]  /*46b0*/  UIADD3 UR36, UR17, UR31, URZ ;  /* 0x0000001f11247290 */ /* 0x002fd8000fffe03f */
.L_x_204:
[----:B------:R-:W0:Y:S01]  /*46c0*/  LDGDEPBAR ;  /* 0x00000000000079af */ /* 0x000e220000000000 */
[----:B------:R-:W-:Y:S01]  /*46d0*/  IADD3 R0, R228, R220, RZ ;  /* 0x000000dce4007210 */ /* 0x000fe20007ffe0ff */
[----:B------:R-:W-:Y:S06]  /*46e0*/  USHF.L.U32 UR9, UR8, 0x6, URZ ;  /* 0x0000000608097899 */ /* 0x000fec000800063f */
[----:B------:R-:W3:Y:S01]  /*46f0*/  LDL R235, [R1+0x58] ;  /* 0x0000580001eb7983 */ /* 0x000ee20000100800 */
[----:B------:R-:W-:Y:S02]  /*4700*/  USHF.L.U32 UR16, UR39, 0x7, URZ ;  /* 0x0000000727107899 */ /* 0x000fe4000800063f */
[----:B------:R-:W-:Y:S01]  /*4710*/  UISETP.GE.AND UP0, UPT, UR9, UR37, UPT ;  /* 0x000000250900728c */ /* 0x000fe2000bf06270 */
[----:B------:R-:W4:Y:S01]  /*4720*/  LDL R234, [R1+0x60] ;  /* 0x0000600001ea7983 */ /* 0x000f220000100800 */
[----:B------:R-:W-:Y:S02]  /*4730*/  UIADD3 UR16, UR16, 0x80, URZ ;  /* 0x0000008010107890 */ /* 0x000fe4000fffe03f */
[----:B------:R-:W-:Y:S01]  /*4740*/  UISETP.GT.AND UP3, UPT, UR8, UR19, UPT ;  /* 0x000000130800728c */ /* 0x000fe2000bf64270 */
[----:B------:R-:W3:Y:S01]  /*4750*/  LDL R233, [R1+0x2c] ;  /* 0x00002c0001e97983 */ /* 0x000ee20000100800 */
[----:B------:R-:W-:Y:S03]  /*4760*/  UISETP.LT.AND UP0, UPT, UR16, UR10, UP0 ;  /* 0x0000000a1000728c */ /* 0x000fe60008701270 */
[----:B------:R-:W4:Y:S03]  /*4770*/  LDL R232, [R1+0x30] ;  /* 0x0000300001e87983 */ /* 0x000f260000100800 */
[----:B------:R-:W-:Y:S01]  /*4780*/  PLOP3.LUT P0, PT, PT, PT, UP0, 0x80, 0x0 ;  /* 0x000000000000781c */ /* 0x000fe20003f0f008 */
[----:B------:R-:W-:Y:S04]  /*4790*/  STL [R1+0xb8], R53 ;  /* 0x0000b83501007387 */ /* 0x000fe80000100800 */
        /* <DEDUP_REMOVED lines=17> */
[----:B------:R1:W-:Y:S04]  /*48b0*/  STL [R1+0x70], R3 ;  /* 0x0000700301007387 */ /* 0x0003e80000100800 */
[----:B------:R-:W-:Y:S04]  /*48c0*/  STL [R1+0x6c], R2 ;  /* 0x00006c0201007387 */ /* 0x000fe80000100800 */
[----:B-1----:R-:W4:Y:S01]  /*48d0*/  LDL R3, [R1+0x28] ;  /* 0x0000280001037983 */ /* 0x002f220000100800 */
        /* <DEDUP_REMOVED lines=18> */
[----:B------:R-:W-:Y:S05]  /*4a00*/  LDSM.16.M88.4 R160, [R222+0xb400] ;  /* 0x00b40000dea0783b */ /* 0x000fea0000000200 */
[-C--:B------:R-:W-:Y:S03]  /*4a10*/  HMMA.16816.F32.BF16 R28, R28, R134.reuse, RZ ;  /* 0x000000861c1c723c */ /* 0x080fe600000418ff */
[----:B------:R-:W-:Y:S03]  /*4a20*/  LDSM.16.M88.4 R164, [R0+0x1000] ;  /* 0x0010000000a4783b */ /* 0x000fe60000000200 */
[----:B------:R-:W-:Y:S05]  /*4a30*/  HMMA.16816.F32.BF16 R32, R32, R134, RZ ;  /* 0x000000862020723c */ /* 0x000fea00000418ff */
[----:B------:R-:W1:Y:S01]  /*4a40*/  LDSM.16.M88.4 R132, [R220+0x1800] ;  /* 0x00180000dc84783b */ /* 0x000e620000000200 */
[-C--:B------:R-:W-:Y:S06]  /*4a50*/  HMMA.16816.F32.BF16 R4, R136, R140.reuse, R4 ;  /* 0x0000008c8804723c */ /* 0x080fec0000041804 */
[C---:B--2---:R-:W-:Y:S01]  /*4a60*/  HMMA.16816.F32.BF16 R8, R144.reuse, R140, R8 ;  /* 0x0000008c9008723c */ /* 0x044fe20000041808 */
[----:B------:R-:W2:Y:S05]  /*4a70*/  LDSM.16.M88.4 R168, [R223+0xb000] ;  /* 0x00b00000dfa8783b */ /* 0x000eaa0000000200 */
[-C--:B------:R-:W-:Y:S06]  /*4a80*/  HMMA.16816.F32.BF16 R12, R144, R142.reuse, R12 ;  /* 0x0000008e900c723c */ /* 0x080fec000004180c */
[C---:B------:R-:W-:Y:S01]  /*4a90*/  HMMA.16816.F32.BF16 R16, R136.reuse, R142, R16 ;  /* 0x0000008e8810723c */ /* 0x040fe20000041810 */
[----:B------:R-:W-:Y:S05]  /*4aa0*/  LDSM.16.M88.4 R140, [R223+0xb400] ;  /* 0x00b40000df8c783b */ /* 0x000fea0000000200 */
[-C--:B-1----:R-:W-:Y:S06]  /*4ab0*/  HMMA.16816.F32.BF16 R20, R136, R148.reuse, R20 ;  /* 0x000000948814723c */ /* 0x082fec0000041814 */
[C---:B------:R-:W-:Y:S06]  /*4ac0*/  HMMA.16816.F32.BF16 R24, R144.reuse, R148, R24 ;  /* 0x000000949018723c */ /* 0x040fec0000041818 */
[-C--:B------:R-:W-:Y:S01]  /*4ad0*/  HMMA.16816.F32.BF16 R28, R144, R150.reuse, R28 ;  /* 0x00000096901c723c */ /* 0x080fe2000004181c */
[----:B------:R-:W-:Y:S05]  /*4ae0*/  LDSM.16.M88.4 R144, [R220+0x2000] ;  /* 0x00200000dc90783b */ /* 0x000fea0000000200 */
[----:B------:R-:W-:Y:S03]  /*4af0*/  HMMA.16816.F32.BF16 R32, R136, R150, R32 ;  /* 0x000000968820723c */ /* 0x000fe60000041820 */
[----:B------:R-:W1:Y:S03]  /*4b00*/  LDSM.16.M88.4 R136, [R0+0x1800] ;  /* 0x001800000088783b */ /* 0x000e660000000200 */
[-C--:B------:R-:W-:Y:S05]  /*4b10*/  HMMA.16816.F32.BF16 R4, R152, R156.reuse, R4 ;  /* 0x0000009c9804723c */ /* 0x080fea0000041804 */
[----:B------:R-:W1:Y:S01]  /*4b20*/  LDSM.16.M88.4 R148, [R222+0xd000] ;  /* 0x00d00000de94783b */ /* 0x000e620000000200 */
[C---:B------:R-:W-:Y:S06]  /*4b30*/  HMMA.16816.F32.BF16 R8, R132.reuse, R156, R8 ;  /* 0x0000009c8408723c */ /* 0x040fec0000041808 */
[-C--:B------:R-:W-:Y:S06]  /*4b40*/  HMMA.16816.F32.BF16 R12, R132, R158.reuse, R12 ;  /* 0x0000009e840c723c */ /* 0x080fec000004180c */
[C---:B------:R-:W-:Y:S01]  /*4b50*/  HMMA.16816.F32.BF16 R16, R152.reuse, R158, R16 ;  /* 0x0000009e9810723c */ /* 0x040fe20000041810 */
[----:B------:R-:W-:Y:S03]  /*4b60*/  LDSM.16.M88.4 R156, [R0+0x2000] ;  /* 0x00200000009c783b */ /* 0x000fe60000000200 */
[----:B---3--:R-:W-:Y:S02]  /*4b70*/  FSETP.NEU.FTZ.AND P2, PT, R233, -INF , PT ;  /* 0xff800000e900780b */ /* 0x008fe40003f5d000 */
[-C--:B------:R-:W-:Y:S03]  /*4b80*/  HMMA.16816.F32.BF16 R20, R152, R160.reuse, R20 ;  /* 0x000000a09814723c */ /* 0x080fe60000041814 */
[----:B----4-:R-:W-:Y:S03]  /*4b90*/  FSETP.NEU.FTZ.AND P1, PT, R232, -INF , PT ;  /* 0xff800000e800780b */ /* 0x010fe60003f3d000 */
[C---:B------:R-:W-:Y:S06]  /*4ba0*/  HMMA.16816.F32.BF16 R24, R132.reuse, R160, R24 ;  /* 0x000000a08418723c */ /* 0x040fec0000041818 */
[-C--:B------:R-:W-:Y:S01]  /*4bb0*/  HMMA.16816.F32.BF16 R28, R132, R162.reuse, R28 ;  /* 0x000000a2841c723c */ /* 0x080fe2000004181c */
[----:B------:R-:W3:Y:S05]  /*4bc0*/  LDSM.16.M88.4 R132, [R220+0x2800] ;  /* 0x00280000dc84783b */ /* 0x000eea0000000200 */
[----:B------:R-:W-:Y:S03]  /*4bd0*/  HMMA.16816.F32.BF16 R32, R152, R162, R32 ;  /* 0x000000a29820723c */ /* 0x000fe60000041820 */
[----:B------:R-:W4:Y:S03]  /*4be0*/  LDSM.16.M88.4 R152, [R222+0xd400] ;  /* 0x00d40000de98783b */ /* 0x000f260000000200 */
[-C--:B--2---:R-:W-:Y:S05]  /*4bf0*/  HMMA.16816.F32.BF16 R4, R164, R168.reuse, R4 ;  /* 0x000000a8a404723c */ /* 0x084fea0000041804 */
[----:B------:R-:W2:Y:S01]  /*4c00*/  LDSM.16.M88.4 R160, [R223+0xd000] ;  /* 0x00d00000dfa0783b */ /* 0x000ea20000000200 */
[C---:B-1----:R-:W-:Y:S06]  /*4c10*/  HMMA.16816.F32.BF16 R8, R136.reuse, R168, R8 ;  /* 0x000000a88808723c */ /* 0x042fec0000041808 */
[-C--:B------:R-:W-:Y:S06]  /*4c20*/  HMMA.16816.F32.BF16 R12, R136, R170.reuse, R12 ;  /* 0x000000aa880c723c */ /* 0x080fec000004180c */
[C---:B------:R-:W-:Y:S06]  /*4c30*/  HMMA.16816.F32.BF16 R16, R164.reuse, R170, R16 ;  /* 0x000000aaa410723c */ /* 0x040fec0000041810 */
[-C--:B------:R-:W-:Y:S06]  /*4c40*/  HMMA.16816.F32.BF16 R20, R164, R140.reuse, R20 ;  /* 0x0000008ca414723c */ /* 0x080fec0000041814 */
[C---:B------:R-:W-:Y:S01]  /*4c50*/  HMMA.16816.F32.BF16 R24, R136.reuse, R140, R24 ;  /* 0x0000008c8818723c */ /* 0x040fe20000041818 */
[----:B------:R-:W2:Y:S04]  /*4c60*/  LDL R141, [R1+0x54] ;  /* 0x00005400018d7983 */ /* 0x000ea80000100800 */
[----:B------:R-:W2:Y:S01]  /*4c70*/  LDL R140, [R1+0x50] ;  /* 0x00005000018c7983 */ /* 0x000ea20000100800 */
[-C--:B------:R-:W-:Y:S03]  /*4c80*/  HMMA.16816.F32.BF16 R28, R136, R142.reuse, R28 ;  /* 0x0000008e881c723c */ /* 0x080fe6000004181c */
[----:B------:R1:W2:Y:S03]  /*4c90*/  LDSM.16.M88.4 R136, [R0+0x2800] ;  /* 0x002800000088783b */ /* 0x0002a60000000200 */
[----:B------:R-:W-:Y:S06]  /*4ca0*/  HMMA.16816.F32.BF16 R32, R164, R142, R32 ;  /* 0x0000008ea420723c */ /* 0x000fec0000041820 */
[-C--:B------:R-:W-:Y:S06]  /*4cb0*/  HMMA.16816.F32.BF16 R4, R144, R148.reuse, R4 ;  /* 0x000000949004723c */ /* 0x080fec0000041804 */
[C---:B---3--:R-:W-:Y:S06]  /*4cc0*/  HMMA.16816.F32.BF16 R8, R132.reuse, R148, R8 ;  /* 0x000000948408723c */ /* 0x048fec0000041808 */
[-C--:B------:R-:W-:Y:S01]  /*4cd0*/  HMMA.16816.F32.BF16 R12, R132, R150.reuse, R12 ;  /* 0x00000096840c723c */ /* 0x080fe2000004180c */
[----:B-1----:R-:W-:Y:S05]  /*4ce0*/  MOV R0, UR39 ;  /* 0x0000002700007c02 */ /* 0x002fea0008000f00 */
[C---:B------:R-:W-:Y:S05]  /*4cf0*/  HMMA.16816.F32.BF16 R16, R144.reuse, R150, R16 ;  /* 0x000000969010723c */ /* 0x040fea0000041810 */
[----:B------:R-:W-:Y:S01]  /*4d00*/  @!P0 LEA R0, R0, R234, 0x7 ;  /* 0x000000ea00008211 */ /* 0x000fe200078e38ff */
[-C--:B----4-:R-:W-:Y:S06]  /*4d10*/  HMMA.16816.F32.BF16 R20, R144, R152.reuse, R20 ;  /* 0x000000989014723c */ /* 0x090fec0000041814 */
[C---:B------:R-:W-:Y:S06]  /*4d20*/  HMMA.16816.F32.BF16 R24, R132.reuse, R152, R24 ;  /* 0x000000988418723c */ /* 0x040fec0000041818 */
[-C--:B------:R-:W-:Y:S06]  /*4d30*/  HMMA.16816.F32.BF16 R28, R132, R154.reuse, R28 ;  /* 0x0000009a841c723c */ /* 0x080fec000004181c */
[----:B------:R-:W-:Y:S06]  /*4d40*/  HMMA.16816.F32.BF16 R32, R144, R154, R32 ;  /* 0x0000009a9020723c */ /* 0x000fec0000041820 */
[-C--:B--2---:R-:W-:Y:S06]  /*4d50*/  HMMA.16816.F32.BF16 R4, R156, R160.reuse, R4 ;  /* 0x000000a09c04723c */ /* 0x084fec0000041804 */
[C---:B------:R-:W-:Y:S06]  /*4d60*/  HMMA.16816.F32.BF16 R8, R136.reuse, R160, R8 ;  /* 0x000000a08808723c */ /* 0x040fec0000041808 */
[-C--:B------:R-:W-:Y:S06]  /*4d70*/  HMMA.16816.F32.BF16 R12, R136, R162.reuse, R12 ;  /* 0x000000a2880c723c */ /* 0x080fec000004180c */
[C---:B------:R-:W-:Y:S06]  /*4d80*/  HMMA.16816.F32.BF16 R16, R156.reuse, R162, R16 ;  /* 0x000000a29c10723c */ /* 0x040fec0000041810 */
[----:B------:R-:W-:Y:S01]  /*4d90*/  FMUL.FTZ R4, R4, UR5 ;  /* 0x0000000504047c20 */ /* 0x000fe20008410000 */
[----:B------:R-:W-:Y:S01]  /*4da0*/  FMUL.FTZ R5, R5, UR5 ;  /* 0x0000000505057c20 */ /* 0x000fe20008410000 */
[----:B------:R-:W-:Y:S02]  /*4db0*/  FMUL.FTZ R6, R6, UR5 ;  /* 0x0000000506067c20 */ /* 0x000fe40008410000 */
[----:B------:R-:W-:Y:S01]  /*4dc0*/  MUFU.TANH R251, R4 ;  /* 0x0000000400fb7308 */ /* 0x000fe20000002400 */
[----:B------:R-:W-:Y:S01]  /*4dd0*/  FMUL.FTZ R7, R7, UR5 ;  /* 0x0000000507077c20 */ /* 0x000fe20008410000 */
[----:B------:R-:W-:Y:S01]  /*4de0*/  FMUL.FTZ R9, R9, UR5 ;  /* 0x0000000509097c20 */ /* 0x000fe20008410000 */
[----:B------:R-:W-:Y:S01]  /*4df0*/  FMUL.FTZ R8, R8, UR5 ;  /* 0x0000000508087c20 */ /* 0x000fe20008410000 */
[----:B------:R-:W-:Y:S01]  /*4e00*/  FMUL.FTZ R11, R11, UR5 ;  /* 0x000000050b0b7c20 */ /* 0x000fe20008410000 */
[----:B------:R-:W-:Y:S05]  /*4e10*/  FMUL.FTZ R10, R10, UR5 ;  /* 0x000000050a0a7c20 */ /* 0x000fea0008410000 */
[----:B------:R1:W-:Y:S01]  /*4e20*/  MUFU.TANH R160, R8 ;  /* 0x0000000800a07308 */ /* 0x0003e20000002400 */
[----:B------:R-:W-:Y:S01]  /*4e30*/  FMUL.FTZ R13, R13, UR5 ;  /* 0x000000050d0d7c20 */ /* 0x000fe20008410000 */
[----:B------:R-:W-:Y:S01]  /*4e40*/  FMUL.FTZ R12, R12, UR5 ;  /* 0x000000050c0c7c20 */ /* 0x000fe20008410000 */
[----:B------:R-:W-:Y:S01]  /*4e50*/  FMUL.FTZ R14, R14, UR5 ;  /* 0x000000050e0e7c20 */ /* 0x000fe20008410000 */
[----:B------:R-:W-:Y:S01]  /*4e60*/  FMUL.FTZ R15, R15, UR5 ;  /* 0x000000050f0f7c20 */ /* 0x000fe20008410000 */
[----:B------:R-:W-:Y:S01]  /*4e70*/  FMUL.FTZ R16, R16, UR5 ;  /* 0x0000000510107c20 */ /* 0x000fe20008410000 */
[----:B------:R-:W-:Y:S04]  /*4e80*/  FMUL.FTZ R18, R18, UR5 ;  /* 0x0000000512127c20 */ /* 0x000fe80008410000 */
[----:B------:R-:W2:Y:S01]  /*4e90*/  MUFU.TANH R250, R5 ;  /* 0x0000000500fa7308 */ /* 0x000ea20000002400 */
[----:B------:R-:W-:Y:S01]  /*4ea0*/  FMUL.FTZ R19, R19, UR5 ;  /* 0x0000000513137c20 */ /* 0x000fe20008410000 */
[----:B------:R-:W-:Y:S08]  /*4eb0*/  FMUL.FTZ R17, R17, UR5 ;  /* 0x0000000511117c20 */ /* 0x000ff00008410000 */
[----:B------:R3:W-:Y:S01]  /*4ec0*/  MUFU.TANH R249, R16 ;  /* 0x0000001000f97308 */ /* 0x0007e20000002400 */
[----:B-1----:R-:W-:Y:S09]  /*4ed0*/  @!P0 IADD3 R8, R235, UR9, RZ ;  /* 0x00000009eb088c10 */ /* 0x002ff2000fffe0ff */
[----:B------:R-:W-:Y:S10]  /*4ee0*/  MUFU.TANH R45, R6 ;  /* 0x00000006002d7308 */ /* 0x000ff40000002400 */
[----:B------:R1:W-:Y:S01]  /*4ef0*/  MUFU.TANH R150, R13 ;  /* 0x0000000d00967308 */ /* 0x0003e20000002400 */
[----:B---3--:R-:W3:Y:S09]  /*4f00*/  LDL R16, [R1+0x1c] ;  /* 0x00001c0001107983 */ /* 0x008ef20000100800 */
[----:B------:R4:W2:Y:S10]  /*4f10*/  MUFU.TANH R44, R7 ;  /* 0x00000007002c7308 */ /* 0x0008b40000002400 */
[----:B------:R4:W-:Y:S01]  /*4f20*/  MUFU.TANH R163, R11 ;  /* 0x0000000b00a37308 */ /* 0x0009e20000002400 */
[----:B-1----:R-:W-:Y:S04]  /*4f30*/  @!P0 VIMNMX R13, R8, UR10, PT ;  /* 0x0000000a080d8c48 */ /* 0x002fe8000bfe0100 */
[----:B------:R-:W-:Y:S05]  /*4f40*/  @!P0 ISETP.GE.AND P3, PT, R0, R13, PT ;  /* 0x0000000d0000820c */ /* 0x000fea0003f66270 */
[----:B------:R1:W-:Y:S01]  /*4f50*/  MUFU.TANH R164, R10 ;  /* 0x0000000a00a47308 */ /* 0x0003e20000002400 */
[----:B----4-:R-:W4:Y:S09]  /*4f60*/  LDSM.16.M88.4 R4, [R223+0xd400] ;  /* 0x00d40000df04783b */ /* 0x010f320000000200 */
[----:B------:R1:W-:Y:S01]  /*4f70*/  MUFU.TANH R151, R12 ;  /* 0x0000000c00977308 */ /* 0x0003e20000002400 */
[----:B------:R-:W-:Y:S05]  /*4f80*/  FMUL.FTZ R11, R233, 1.4426950216293334961 ;  /* 0x3fb8aa3be90b7820 */ /* 0x000fea0000410000 */
[----:B------:R-:W-:Y:S04]  /*4f90*/  FSEL R11, R11, RZ, P2 ;  /* 0x000000ff0b0b7208 */ /* 0x000fe80001000000 */
[----:B------:R2:W-:Y:S01]  /*4fa0*/  MUFU.TANH R162, R14 ;  /* 0x0000000e00a27308 */ /* 0x0005e20000002400 */
[----:B-1----:R-:W-:Y:S01]  /*4fb0*/  FMUL.FTZ R10, R232, 1.4426950216293334961 ;  /* 0x3fb8aa3be80a7820 */ /* 0x002fe20000410000 */
[----:B------:R-:W-:Y:S04]  /*4fc0*/  MOV R232, 0x8 ;  /* 0x0000000800e87802 */ /* 0x000fe80000000f00 */
[----:B------:R-:W-:Y:S04]  /*4fd0*/  FSEL R10, R10, RZ, P1 ;  /* 0x000000ff0a0a7208 */ /* 0x000fe80000800000 */
[----:B------:R1:W1:Y:S01]  /*4fe0*/  MUFU.TANH R154, R9 ;  /* 0x00000009009a7308 */ /* 0x0002620000002400 */
[----:B------:R-:W-:Y:S04]  /*4ff0*/  @!P0 VIADDMNMX R12, R8, R232, UR10, PT ;  /* 0x0000000a080c8e46 */ /* 0x000fe8000b8001e8 */
[----:B------:R-:W-:Y:S05]  /*5000*/  @!P0 ISETP.GE.AND P1, PT, R0, R12, PT ;  /* 0x0000000c0000820c */ /* 0x000fea0003f26270 */
[----:B------:R1:W-:Y:S01]  /*5010*/  MUFU.TANH R248, R17 ;  /* 0x0000001100f87308 */ /* 0x0003e20000002400 */
[----:B--2---:R-:W-:Y:S09]  /*5020*/  MOV R14, R250 ;  /* 0x000000fa000e7202 */ /* 0x004ff20000000f00 */
[----:B------:R2:W3:Y:S01]  /*5030*/  MUFU.TANH R161, R15 ;  /* 0x0000000f00a17308 */ /* 0x0004e20000002400 */
[-C--:B----4-:R-:W-:Y:S03]  /*5040*/  HMMA.16816.F32.BF16 R20, R156, R4.reuse, R20 ;  /* 0x000000049c14723c */ /* 0x090fe60000041814 */
[----:B-1----:R-:W-:Y:S03]  /*5050*/  MOV R9, R44 ;  /* 0x0000002c00097202 */ /* 0x002fe60000000f00 */
[C---:B------:R-:W-:Y:S03]  /*5060*/  HMMA.16816.F32.BF16 R24, R136.reuse, R4, R24 ;  /* 0x000000048818723c */ /* 0x040fe60000041818 */
[----:B------:R-:W-:Y:S02]  /*5070*/  MUFU.TANH R39, R18 ;  /* 0x0000001200277308 */ /* 0x000fe40000002400 */
[----:B------:R-:W-:Y:S01]  /*5080*/  MOV R17, 0x20 ;  /* 0x0000002000117802 */ /* 0x000fe20000000f00 */
[-C--:B------:R-:W-:Y:S07]  /*5090*/  HMMA.16816.F32.BF16 R28, R136, R6.reuse, R28 ;  /* 0x00000006881c723c */ /* 0x080fee000004181c */
[----:B------:R-:W-:Y:S01]  /*50a0*/  MUFU.TANH R38, R19 ;  /* 0x0000001300267308 */ /* 0x000fe20000002400 */
[----:B------:R-:W-:Y:S01]  /*50b0*/  MOV R5, R251 ;  /* 0x000000fb00057202 */ /* 0x000fe20000000f00 */
[----:B------:R-:W-:Y:S02]  /*50c0*/  HMMA.16816.F32.BF16 R32, R156, R6, R32 ;  /* 0x000000069c20723c */ /* 0x000fe40000041820 */
[----:B--2---:R-:W-:Y:S02]  /*50d0*/  MOV R15, 0x28 ;  /* 0x00000028000f7802 */ /* 0x004fe40000000f00 */
[----:B------:R-:W-:Y:S01]  /*50e0*/  @!P0 FSEL R5, R251, -INF , !P3 ;  /* 0xff800000fb058808 */ /* 0x000fe20005800000 */
[----:B------:R-:W-:Y:S01]  /*50f0*/  FMUL.FTZ R20, R20, UR5 ;  /* 0x0000000514147c20 */ /* 0x000fe20008410000 */
[----:B------:R-:W-:Y:S01]  /*5100*/  @!P0 IADD3 R4, R0, 0x1, RZ ;  /* 0x0000000100048810 */ /* 0x000fe20007ffe0ff */
[----:B------:R-:W-:Y:S02]  /*5110*/  FMUL.FTZ R21, R21, UR5 ;  /* 0x0000000515157c20 */ /* 0x000fe40008410000 */
[----:B------:R-:W-:Y:S02]  /*5120*/  MUFU.TANH R247, R20 ;  /* 0x0000001400f77308 */ /* 0x000fe40000002400 */
[--C-:B------:R-:W-:Y:S01]  /*5130*/  FFMA.FTZ R5, R5, UR11, -R11.reuse ;  /* 0x0000000b05057c23 */ /* 0x100fe2000801080b */
[----:B------:R-:W-:Y:S01]  /*5140*/  FMUL.FTZ R22, R22, UR5 ;  /* 0x0000000516167c20 */ /* 0x000fe20008410000 */
[----:B------:R-:W-:Y:S01]  /*5150*/  @!P0 ISETP.GE.AND P2, PT, R4, R13, PT ;  /* 0x0000000d0400820c */ /* 0x000fe20003f46270 */
[----:B------:R-:W-:Y:S01]  /*5160*/  FMUL.FTZ R23, R23, UR5 ;  /* 0x0000000517177c20 */ /* 0x000fe20008410000 */
[----:B------:R-:W-:Y:S01]  /*5170*/  MOV R6, R150 ;  /* 0x0000009600067202 */ /* 0x000fe20000000f00 */
[----:B------:R-:W-:Y:S01]  /*5180*/  FMUL.FTZ R24, R24, UR5 ;  /* 0x0000000518187c20 */ /* 0x000fe20008410000 */
[----:B------:R-:W-:Y:S02]  /*5190*/  @!P0 FSEL R14, R250, -INF , !P2 ;  /* 0xff800000fa0e8808 */ /* 0x000fe40005000000 */
[----:B------:R1:W-:Y:S01]  /*51a0*/  MUFU.EX2 R53, R5 ;  /* 0x0000000500357308 */ /* 0x0003e20000000800 */
[----:B------:R-:W-:Y:S01]  /*51b0*/  @!P0 ISETP.GE.AND P2, PT, R4, R12, PT ;  /* 0x0000000c0400820c */ /* 0x000fe20003f46270 */
[----:B------:R-:W-:Y:S01]  /*51c0*/  FMUL.FTZ R28, R28, UR5 ;  /* 0x000000051c1c7c20 */ /* 0x000fe20008410000 */
[----:B------:R-:W-:Y:S01]  /*51d0*/  FMUL.FTZ R29, R29, UR5 ;  /* 0x000000051d1d7c20 */ /* 0x000fe20008410000 */
[----:B------:R-:W-:Y:S01]  /*51e0*/  FFMA.FTZ R14, R14, UR11, -R11 ;  /* 0x0000000b0e0e7c23 */ /* 0x000fe2000801080b */
[----:B------:R-:W-:Y:S01]  /*51f0*/  @!P0 FSEL R9, R44, -INF , !P2 ;  /* 0xff8000002c098808 */ /* 0x000fe20005000000 */
[----:B------:R-:W-:Y:S01]  /*5200*/  FMUL.FTZ R30, R30, UR5 ;  /* 0x000000051e1e7c20 */ /* 0x000fe20008410000 */
[----:B------:R-:W-:Y:S03]  /*5210*/  FMUL.FTZ R32, R32, UR5 ;  /* 0x0000000520207c20 */ /* 0x000fe60008410000 */
[----:B------:R2:W-:Y:S01]  /*5220*/  MUFU.EX2 R152, R14 ;  /* 0x0000000e00987308 */ /* 0x0005e20000000800 */
[----:B------:R-:W-:Y:S01]  /*5230*/  FMUL.FTZ R33, R33, UR5 ;  /* 0x0000000521217c20 */ /* 0x000fe20008410000 */
[----:B------:R-:W-:Y:S01]  /*5240*/  FMUL.FTZ R34, R34, UR5 ;  /* 0x0000000522227c20 */ /* 0x000fe20008410000 */
[----:B------:R-:W-:Y:S01]  /*5250*/  FMUL.FTZ R35, R35, UR5 ;  /* 0x0000000523237c20 */ /* 0x000fe20008410000 */
[----:B------:R-:W-:Y:S01]  /*5260*/  FMUL.FTZ R31, R31, UR5 ;  /* 0x000000051f1f7c20 */ /* 0x000fe20008410000 */
[----:B------:R-:W-:Y:S01]  /*5270*/  FMUL.FTZ R25, R25, UR5 ;  /* 0x0000000519197c20 */ /* 0x000fe20008410000 */
[----:B------:R-:W-:Y:S01]  /*5280*/  FMUL.FTZ R26, R26, UR5 ;  /* 0x000000051a1a7c20 */ /* 0x000fe20008410000 */
[----:B------:R-:W-:Y:S03]  /*5290*/  FMUL.FTZ R27, R27, UR5 ;  /* 0x000000051b1b7c20 */ /* 0x000fe60008410000 */
[----:B------:R-:W4:Y:S01]  /*52a0*/  MUFU.TANH R246, R21 ;  /* 0x0000001500f67308 */ /* 0x000f220000002400 */
[----:B-1----:R-:W-:Y:S02]  /*52b0*/  MOV R5, R45 ;  /* 0x0000002d00057202 */ /* 0x002fe40000000f00 */
[----:B------:R-:W-:Y:S07]  /*52c0*/  @!P0 FSEL R5, R45, -INF , !P1 ;  /* 0xff8000002d058808 */ /* 0x000fee0004800000 */
[----:B------:R-:W-:Y:S01]  /*52d0*/  MUFU.TANH R145, R28 ;  /* 0x0000001c00917308 */ /* 0x000fe20000002400 */
[--C-:B------:R-:W-:Y:S01]  /*52e0*/  FFMA.FTZ R5, R5, UR11, -R10.reuse ;  /* 0x0000000b05057c23 */ /* 0x100fe2000801080a */
[----:B--2---:R-:W-:Y:S08]  /*52f0*/  MOV R14, R154 ;  /* 0x0000009a000e7202 */ /* 0x004ff00000000f00 */
[----:B------:R-:W1:Y:S10]  /*5300*/  MUFU.TANH R2, R22 ;  /* 0x0000001600027308 */ /* 0x000e740000002400 */
[----:B------:R2:W-:Y:S10]  /*5310*/  MUFU.EX2 R46, R5 ;  /* 0x00000005002e7308 */ /* 0x0005f40000000800 */
[----:B------:R-:W1:Y:S10]  /*5320*/  MUFU.TANH R252, R23 ;  /* 0x0000001700fc7308 */ /* 0x000e740000002400 */
[----:B------:R-:W-:Y:S01]  /*5330*/  MUFU.TANH R144, R29 ;  /* 0x0000001d00907308 */ /* 0x000fe20000002400 */
[----:B--2---:R-:W-:Y:S01]  /*5340*/  FFMA.FTZ R5, R9, UR11, -R10 ;  /* 0x0000000b09057c23 */ /* 0x004fe2000801080a */
[C---:B------:R-:W-:Y:S02]  /*5350*/  @!P0 VIADDMNMX R9, R8.reuse, R17, UR10, PT ;  /* 0x0000000a08098e46 */ /* 0x040fe4000b800111 */
[----:B------:R-:W-:Y:S02]  /*5360*/  @!P0 VIADDMNMX R8, R8, R15, UR10, PT ;  /* 0x0000000a08088e46 */ /* 0x000fe4000b80010f */
[-C--:B------:R-:W-:Y:S04]  /*5370*/  @!P0 ISETP.GE.AND P3, PT, R0, R9.reuse, PT ;  /* 0x000000090000820c */ /* 0x080fe80003f66270 */
[----:B------:R-:W2:Y:S01]  /*5380*/  MUFU.TANH R147, R24 ;  /* 0x0000001800937308 */ /* 0x000ea20000002400 */
[C---:B------:R-:W-:Y:S02]  /*5390*/  @!P0 ISETP.GE.AND P4, PT, R4.reuse, R9, PT ;  /* 0x000000090400820c */ /* 0x040fe40003f86270 */
[----:B------:R-:W-:Y:S02]  /*53a0*/  @!P0 ISETP.GE.AND P2, PT, R4, R8, PT ;  /* 0x000000080400820c */ /* 0x000fe40003f46270 */
[----:B------:R-:W-:Y:S02]  /*53b0*/  @!P0 FSEL R14, R154, -INF , !P4 ;  /* 0xff8000009a0e8808 */ /* 0x000fe40006000000 */
[----:B------:R-:W-:Y:S03]  /*53c0*/  MOV R15, R160 ;  /* 0x000000a0000f7202 */ /* 0x000fe60000000f00 */
[----:B------:R3:W-:Y:S01]  /*53d0*/  MUFU.EX2 R43, R5 ;  /* 0x00000005002b7308 */ /* 0x0007e20000000800 */
[----:B------:R-:W-:Y:S02]  /*53e0*/  @!P0 FSEL R15, R160, -INF , !P3 ;  /* 0xff800000a00f8808 */ /* 0x000fe40005800000 */
[----:B------:R-:W-:Y:S07]  /*53f0*/  @!P0 ISETP.GE.AND P3, PT, R0, R8, PT ;  /* 0x000000080000820c */ /* 0x000fee0003f66270 */
[----:B------:R-:W2:Y:S10]  /*5400*/  MUFU.TANH R146, R25 ;  /* 0x0000001900927308 */ /* 0x000eb40000002400 */
[----:B------:R-:W-:Y:S10]  /*5410*/  MUFU.TANH R149, R30 ;  /* 0x0000001e00957308 */ /* 0x000ff40000002400 */
[----:B------:R-:W2:Y:S10]  /*5420*/  MUFU.TANH R155, R26 ;  /* 0x0000001a009b7308 */ /* 0x000eb40000002400 */
[----:B------:R-:W2:Y:S10]  /*5430*/  MUFU.TANH R153, R27 ;  /* 0x0000001b00997308 */ /* 0x000eb40000002400 */
[----:B------:R-:W2:Y:S10]  /*5440*/  MUFU.TANH R242, R32 ;  /* 0x0000002000f27308 */ /* 0x000eb40000002400 */
[----:B------:R-:W2:Y:S10]  /*5450*/  MUFU.TANH R243, R33 ;  /* 0x0000002100f37308 */ /* 0x000eb40000002400 */
[----:B------:R-:W-:Y:S10]  /*5460*/  MUFU.TANH R245, R34 ;  /* 0x0000002200f57308 */ /* 0x000ff40000002400 */
[----:B-----5:R-:W2:Y:S10]  /*5470*/  MUFU.TANH R244, R35 ;  /* 0x0000002300f47308 */ /* 0x020eb40000002400 */
[----:B------:R-:W-:Y:S01]  /*5480*/  MUFU.TANH R148, R31 ;  /* 0x0000001f00947308 */ /* 0x000fe20000002400 */
[C---:B---3--:R-:W-:Y:S01]  /*5490*/  FMUL.FTZ R5, R16.reuse, 1.4426950216293334961 ;  /* 0x3fb8aa3b10057820 */ /* 0x048fe20000410000 */
[----:B------:R-:W-:Y:S01]  /*54a0*/  FSETP.NEU.FTZ.AND P1, PT, R16, -INF , PT ;  /* 0xff8000001000780b */ /* 0x000fe20003f3d000 */
[----:B------:R-:W-:Y:S03]  /*54b0*/  FMUL.FTZ R16, R3, 1.4426950216293334961 ;  /* 0x3fb8aa3b03107820 */ /* 0x000fe60000410000 */
[----:B------:R-:W-:Y:S02]  /*54c0*/  FSEL R5, R5, RZ, P1 ;  /* 0x000000ff05057208 */ /* 0x000fe40000800000 */
[----:B------:R-:W-:Y:S03]  /*54d0*/  FSETP.NEU.FTZ.AND P1, PT, R3, -INF , PT ;  /* 0xff8000000300780b */ /* 0x000fe60003f3d000 */
[--C-:B------:R-:W-:Y:S01]  /*54e0*/  FFMA.FTZ R4, R15, UR11, -R5.reuse ;  /* 0x0000000b0f047c23 */ /* 0x100fe20008010805 */
[--C-:B------:R-:W-:Y:S01]  /*54f0*/  FFMA.FTZ R14, R14, UR11, -R5.reuse ;  /* 0x0000000b0e0e7c23 */ /* 0x100fe20008010805 */
[----:B------:R-:W-:Y:S02]  /*5500*/  MOV R15, R164 ;  /* 0x000000a4000f7202 */ /* 0x000fe40000000f00 */
[----:B------:R3:W-:Y:S01]  /*5510*/  MUFU.EX2 R233, R4 ;  /* 0x0000000400e97308 */ /* 0x0007e20000000800 */
[----:B------:R-:W-:Y:S09]  /*5520*/  @!P0 FSEL R15, R164, -INF , !P3 ;  /* 0xff800000a40f8808 */ /* 0x000ff20005800000 */
[----:B------:R4:W-:Y:S01]  /*5530*/  MUFU.EX2 R232, R14 ;  /* 0x0000000e00e87308 */ /* 0x0009e20000000800 */
[----:B---3--:R-:W-:Y:S02]  /*5540*/  FSEL R4, R16, RZ, P1 ;  /* 0x000000ff10047208 */ /* 0x008fe40000800000 */
[----:B------:R-:W-:Y:S02]  /*5550*/  MOV R16, R163 ;  /* 0x000000a300107202 */ /* 0x000fe40000000f00 */
[----:B------:R-:W-:Y:S01]  /*5560*/  @!P0 FSEL R16, R163, -INF , !P2 ;  /* 0xff800000a3108808 */ /* 0x000fe20005000000 */
[--C-:B----4-:R-:W-:Y:S01]  /*5570*/  FFMA.FTZ R14, R15, UR11, -R4.reuse ;  /* 0x0000000b0f0e7c23 */ /* 0x110fe20008010804 */
[----:B------:R-:W-:Y:S03]  /*5580*/  @!P0 IADD3 R15, R0, 0x8, RZ ;  /* 0x00000008000f8810 */ /* 0x000fe60007ffe0ff */
[----:B------:R3:W-:Y:S01]  /*5590*/  MUFU.EX2 R237, R14 ;  /* 0x0000000e00ed7308 */ /* 0x0007e20000000800 */
[C---:B------:R-:W-:Y:S02]  /*55a0*/  @!P0 ISETP.GE.AND P1, PT, R15.reuse, R9, PT ;  /* 0x000000090f00820c */ /* 0x040fe40003f26270 */
[----:B------:R-:W-:Y:S01]  /*55b0*/  @!P0 ISETP.GE.AND P2, PT, R15, R8, PT ;  /* 0x000000080f00820c */ /* 0x000fe20003f46270 */
[--C-:B---3--:R-:W-:Y:S01]  /*55c0*/  FFMA.FTZ R14, R16, UR11, -R4.reuse ;  /* 0x0000000b100e7c23 */ /* 0x108fe20008010804 */
[----:B------:R-:W-:Y:S02]  /*55d0*/  MOV R16, R151 ;  /* 0x0000009700107202 */ /* 0x000fe40000000f00 */
[----:B------:R-:W-:Y:S03]  /*55e0*/  @!P0 FSEL R16, R151, -INF , !P1 ;  /* 0xff80000097108808 */ /* 0x000fe60004800000 */
[----:B------:R3:W-:Y:S02]  /*55f0*/  MUFU.EX2 R236, R14 ;  /* 0x0000000e00ec7308 */ /* 0x0007e40000000800 */
[--C-:B------:R-:W-:Y:S01]  /*5600*/  FFMA.FTZ R7, R16, UR11, -R5.reuse ;  /* 0x0000000b10077c23 */ /* 0x100fe20008010805 */
[----:B------:R-:W-:Y:S07]  /*5610*/  MOV R16, R161 ;  /* 0x000000a100107202 */ /* 0x000fee0000000f00 */
[----:B------:R4:W-:Y:S01]  /*5620*/  MUFU.EX2 R168, R7 ;  /* 0x0000000700a87308 */ /* 0x0009e20000000800 */
[----:B---3--:R-:W-:Y:S04]  /*5630*/  @!P0 IADD3 R14, R0, 0x9, RZ ;  /* 0x00000009000e8810 */ /* 0x008fe80007ffe0ff */
[----:B------:R-:W-:Y:S04]  /*5640*/  @!P0 ISETP.GE.AND P1, PT, R14, R9, PT ;  /* 0x000000090e00820c */ /* 0x000fe80003f26270 */
[----:B------:R-:W-:Y:S02]  /*5650*/  @!P0 FSEL R6, R150, -INF , !P1 ;  /* 0xff80000096068808 */ /* 0x000fe40004800000 */
[----:B----4-:R-:W-:Y:S02]  /*5660*/  MOV R7, R162 ;  /* 0x000000a200077202 */ /* 0x010fe40000000f00 */
[----:B------:R-:W-:Y:S01]  /*5670*/  @!P0 FSEL R7, R162, -INF , !P2 ;  /* 0xff800000a2078808 */ /* 0x000fe20005000000 */
[----:B------:R-:W-:Y:S01]  /*5680*/  FFMA.FTZ R6, R6, UR11, -R5 ;  /* 0x0000000b06067c23 */ /* 0x000fe20008010805 */
[----:B------:R-:W-:Y:S03]  /*5690*/  @!P0 ISETP.GE.AND P1, PT, R14, R8, PT ;  /* 0x000000080e00820c */ /* 0x000fe60003f26270 */
[----:B------:R3:W-:Y:S01]  /*56a0*/  MUFU.EX2 R167, R6 ;  /* 0x0000000600a77308 */ /* 0x0007e20000000800 */
[----:B------:R-:W-:Y:S02]  /*56b0*/  @!P0 FSEL R16, R161, -INF , !P1 ;  /* 0xff800000a1108808 */ /* 0x000fe40004800000 */
[----:B------:R-:W-:Y:S01]  /*56c0*/  @!P0 ISETP.GE.AND P1, PT, R15, R13, PT ;  /* 0x0000000d0f00820c */ /* 0x000fe20003f26270 */
[--C-:B---3--:R-:W-:Y:S01]  /*56d0*/  FFMA.FTZ R6, R7, UR11, -R4.reuse ;  /* 0x0000000b07067c23 */ /* 0x108fe20008010804 */
[----:B------:R-:W-:Y:S05]  /*56e0*/  MOV R7, R248 ;  /* 0x000000f800077202 */ /* 0x000fea0000000f00 */
[----:B------:R3:W-:Y:S02]  /*56f0*/  MUFU.EX2 R235, R6 ;  /* 0x0000000600eb7308 */ /* 0x0007e40000000800 */
[----:B---3--:R-:W-:Y:S01]  /*5700*/  FFMA.FTZ R6, R16, UR11, -R4 ;  /* 0x0000000b10067c23 */ /* 0x008fe20008010804 */
[----:B------:R-:W-:Y:S07]  /*5710*/  MOV R16, R246 ;  /* 0x000000f600107202 */ /* 0x000fee0000000f00 */
[----:B------:R3:W-:Y:S02]  /*5720*/  MUFU.EX2 R234, R6 ;  /* 0x0000000600ea7308 */ /* 0x0007e40000000800 */
[----:B---3--:R-:W-:Y:S02]  /*5730*/  MOV R6, R249 ;  /* 0x000000f900067202 */ /* 0x008fe40000000f00 */
[----:B------:R-:W-:Y:S02]  /*5740*/  @!P0 FSEL R6, R249, -INF , !P1 ;  /* 0xff800000f9068808 */ /* 0x000fe40004800000 */
[----:B------:R-:W-:Y:S03]  /*5750*/  @!P0 ISETP.GE.AND P1, PT, R14, R13, PT ;  /* 0x0000000d0e00820c */ /* 0x000fe60003f26270 */
[--C-:B------:R-:W-:Y:S01]  /*5760*/  FFMA.FTZ R6, R6, UR11, -R11.reuse ;  /* 0x0000000b06067c23 */ /* 0x100fe2000801080b */
[----:B------:R-:W-:Y:S02]  /*5770*/  @!P0 FSEL R7, R248, -INF , !P1 ;  /* 0xff800000f8078808 */ /* 0x000fe40004800000 */
[-C--:B------:R-:W-:Y:S01]  /*5780*/  @!P0 ISETP.GE.AND P1, PT, R15, R12.reuse, PT ;  /* 0x0000000c0f00820c */ /* 0x080fe20003f26270 */
[----:B------:R3:W-:Y:S01]  /*5790*/  MUFU.EX2 R52, R6 ;  /* 0x0000000600347308 */ /* 0x0007e20000000800 */
[----:B------:R-:W-:Y:S01]  /*57a0*/  MOV R15, R247 ;  /* 0x000000f7000f7202 */ /* 0x000fe20000000f00 */
[--C-:B------:R-:W-:Y:S08]  /*57b0*/  FFMA.FTZ R7, R7, UR11, -R11.reuse ;  /* 0x0000000b07077c23 */ /* 0x100ff0000801080b */
[----:B------:R4:W-:Y:S01]  /*57c0*/  MUFU.EX2 R51, R7 ;  /* 0x0000000700337308 */ /* 0x0009e20000000800 */
[----:B---3--:R-:W-:Y:S02]  /*57d0*/  MOV R6, R39 ;  /* 0x0000002700067202 */ /* 0x008fe40000000f00 */
[----:B------:R-:W-:Y:S02]  /*57e0*/  @!P0 FSEL R6, R39, -INF , !P1 ;  /* 0xff80000027068808 */ /* 0x000fe40004800000 */
[----:B------:R-:W-:Y:S02]  /*57f0*/  @!P0 ISETP.GE.AND P1, PT, R14, R12, PT ;  /* 0x0000000c0e00820c */ /* 0x000fe40003f26270 */
[----:B------:R-:W-:Y:S01]  /*5800*/  MOV R14, R38 ;  /* 0x00000026000e7202 */ /* 0x000fe20000000f00 */
[--C-:B------:R-:W-:Y:S01]  /*5810*/  FFMA.FTZ R6, R6, UR11, -R10.reuse ;  /* 0x0000000b06067c23 */ /* 0x100fe2000801080a */
[----:B------:R-:W-:Y:S02]  /*5820*/  @!P0 FSEL R14, R38, -INF , !P1 ;  /* 0xff800000260e8808 */ /* 0x000fe40004800000 */
[----:B----4-:R-:W-:Y:S01]  /*5830*/  @!P0 IADD3 R7, R0, 0x10, RZ ;  /* 0x0000001000078810 */ /* 0x010fe20007ffe0ff */
[----:B------:R3:W-:Y:S02]  /*5840*/  MUFU.EX2 R42, R6 ;  /* 0x00000006002a7308 */ /* 0x0007e40000000800 */
[--C-:B------:R-:W-:Y:S01]  /*5850*/  FFMA.FTZ R14, R14, UR11, -R10.reuse ;  /* 0x0000000b0e0e7c23 */ /* 0x100fe2000801080a */
[-C--:B------:R-:W-:Y:S04]  /*5860*/  @!P0 ISETP.GE.AND P1, PT, R7, R13.reuse, PT ;  /* 0x0000000d0700820c */ /* 0x080fe80003f26270 */
[----:B------:R-:W-:Y:S03]  /*5870*/  @!P0 FSEL R15, R247, -INF , !P1 ;  /* 0xff800000f70f8808 */ /* 0x000fe60004800000 */
[----:B------:R4:W2:Y:S01]  /*5880*/  MUFU.EX2 R41, R14 ;  /* 0x0000000e00297308 */ /* 0x0008a20000000800 */
[----:B---3--:R-:W-:Y:S04]  /*5890*/  @!P0 IADD3 R6, R0, 0x11, RZ ;  /* 0x0000001100068810 */ /* 0x008fe80007ffe0ff */
[----:B------:R-:W-:Y:S01]  /*58a0*/  @!P0 ISETP.GE.AND P1, PT, R6, R13, PT ;  /* 0x0000000d0600820c */ /* 0x000fe20003f26270 */
[--C-:B----4-:R-:W-:Y:S03]  /*58b0*/  FFMA.FTZ R14, R15, UR11, -R11.reuse ;  /* 0x0000000b0f0e7c23 */ /* 0x110fe6000801080b */
[----:B------:R-:W-:Y:S02]  /*58c0*/  @!P0 FSEL R16, R246, -INF , !P1 ;  /* 0xff800000f6108808 */ /* 0x000fe40004800000 */
[C---:B------:R-:W-:Y:S01]  /*58d0*/  @!P0 ISETP.GE.AND P1, PT, R7.reuse, R12, PT ;  /* 0x0000000c0700820c */ /* 0x040fe20003f26270 */
[----:B------:R1:W-:Y:S02]  /*58e0*/  MUFU.EX2 R50, R14 ;  /* 0x0000000e00327308 */ /* 0x0003e40000000800 */
[----:B------:R-:W-:Y:S08]  /*58f0*/  FFMA.FTZ R15, R16, UR11, -R11 ;  /* 0x0000000b100f7c23 */ /* 0x000ff0000801080b */
[----:B------:R3:W-:Y:S01]  /*5900*/  MUFU.EX2 R49, R15 ;  /* 0x0000000f00317308 */ /* 0x0007e20000000800 */
[----:B-1----:R-:W-:Y:S02]  /*5910*/  MOV R14, R2 ;  /* 0x00000002000e7202 */ /* 0x002fe40000000f00 */
[----:B------:R-:W-:Y:S02]  /*5920*/  @!P0 FSEL R14, R2, -INF , !P1 ;  /* 0xff800000020e8808 */ /* 0x000fe40004800000 */
[----:B------:R-:W-:Y:S03]  /*5930*/  @!P0 ISETP.GE.AND P1, PT, R6, R12, PT ;  /* 0x0000000c0600820c */ /* 0x000fe60003f26270 */
[--C-:B------:R-:W-:Y:S01]  /*5940*/  FFMA.FTZ R14, R14, UR11, -R10.reuse ;  /* 0x0000000b0e0e7c23 */ /* 0x100fe2000801080a */
[----:B---3--:R-:W-:Y:S02]  /*5950*/  MOV R15, R252 ;  /* 0x000000fc000f7202 */ /* 0x008fe40000000f00 */
[----:B------:R-:W-:Y:S01]  /*5960*/  @!P0 FSEL R15, R252, -INF , !P1 ;  /* 0xff800000fc0f8808 */ /* 0x000fe20004800000 */
[----:B------:R2:W-:Y:S01]  /*5970*/  MUFU.EX2 R40, R14 ;  /* 0x0000000e00287308 */ /* 0x0005e20000000800 */
[----:B------:R-:W-:Y:S03]  /*5980*/  @!P0 ISETP.GE.AND P1, PT, R7, R9, PT ;  /* 0x000000090700820c */ /* 0x000fe60003f26270 */
[----:B------:R-:W-:Y:S06]  /*5990*/  FFMA.FTZ R15, R15, UR11, -R10 ;  /* 0x0000000b0f0f7c23 */ /* 0x000fec000801080a */
[----:B------:R1:W3:Y:S01]  /*59a0*/  MUFU.EX2 R37, R15 ;  /* 0x0000000f00257308 */ /* 0x0002e20000000800 */
[----:B--2---:R-:W-:Y:S02]  /*59b0*/  MOV R14, R147 ;  /* 0x00000093000e7202 */ /* 0x004fe40000000f00 */
[----:B------:R-:W-:Y:S02]  /*59c0*/  @!P0 FSEL R14, R147, -INF , !P1 ;  /* 0xff800000930e8808 */ /* 0x000fe40004800000 */
[----:B------:R-:W-:Y:S03]  /*59d0*/  @!P0 ISETP.GE.AND P1, PT, R6, R9, PT ;  /* 0x000000090600820c */ /* 0x000fe60003f26270 */
[--C-:B------:R-:W-:Y:S01]  /*59e0*/  FFMA.FTZ R14, R14, UR11, -R5.reuse ;  /* 0x0000000b0e0e7c23 */ /* 0x100fe20008010805 */
[----:B-1----:R-:W-:Y:S02]  /*59f0*/  MOV R15, R146 ;  /* 0x00000092000f7202 */ /* 0x002fe40000000f00 */
[----:B------:R-:W-:Y:S01]  /*5a00*/  @!P0 FSEL R15, R146, -INF , !P1 ;  /* 0xff800000920f8808 */ /* 0x000fe20004800000 */
[----:B------:R1:W-:Y:S01]  /*5a10*/  MUFU.EX2 R165, R14 ;  /* 0x0000000e00a57308 */ /* 0x0003e20000000800 */
[-C--:B------:R-:W-:Y:S02]  /*5a20*/  @!P0 ISETP.GE.AND P1, PT, R7, R8.reuse, PT ;  /* 0x000000080700820c */ /* 0x080fe40003f26270 */
[----:B------:R-:W-:Y:S02]  /*5a30*/  MOV R7, R155 ;  /* 0x0000009b00077202 */ /* 0x000fe40000000f00 */
[----:B------:R-:W-:Y:S02]  /*5a40*/  @!P0 FSEL R7, R155, -INF , !P1 ;  /* 0xff8000009b078808 */ /* 0x000fe40004800000 */
[----:B------:R-:W-:Y:S02]  /*5a50*/  @!P0 ISETP.GE.AND P1, PT, R6, R8, PT ;  /* 0x000000080600820c */ /* 0x000fe40003f26270 */
[C---:B------:R-:W-:Y:S01]  /*5a60*/  @!P0 IADD3 R6, R0.reuse, 0x18, RZ ;  /* 0x0000001800068810 */ /* 0x040fe20007ffe0ff */
[--C-:B------:R-:W-:Y:S01]  /*5a70*/  FFMA.FTZ R7, R7, UR11, -R4.reuse ;  /* 0x0000000b07077c23 */ /* 0x100fe20008010804 */
[----:B------:R-:W-:Y:S03]  /*5a80*/  @!P0 IADD3 R0, R0, 0x19, RZ ;  /* 0x0000001900008810 */ /* 0x000fe60007ffe0ff */
[----:B------:R-:W-:Y:S01]  /*5a90*/  MUFU.EX2 R171, R7 ;  /* 0x0000000700ab7308 */ /* 0x000fe20000000800 */
[----:B------:R-:W-:Y:S01]  /*5aa0*/  @!P0 ISETP.GE.AND P2, PT, R0, R12, PT ;  /* 0x0000000c0000820c */ /* 0x000fe20003f46270 */
[--C-:B-1----:R-:W-:Y:S01]  /*5ab0*/  FFMA.FTZ R14, R15, UR11, -R5.reuse ;  /* 0x0000000b0f0e7c23 */ /* 0x102fe20008010805 */
[----:B------:R-:W-:Y:S07]  /*5ac0*/  MOV R15, R145 ;  /* 0x00000091000f7202 */ /* 0x000fee0000000f00 */
[----:B------:R1:W-:Y:S02]  /*5ad0*/  MUFU.EX2 R159, R14 ;  /* 0x0000000e009f7308 */ /* 0x0003e40000000800 */
[----:B-1----:R-:W-:Y:S02]  /*5ae0*/  MOV R14, R153 ;  /* 0x00000099000e7202 */ /* 0x002fe40000000f00 */
[----:B------:R-:W-:Y:S02]  /*5af0*/  @!P0 FSEL R14, R153, -INF , !P1 ;  /* 0xff800000990e8808 */ /* 0x000fe40004800000 */
[-C--:B------:R-:W-:Y:S03]  /*5b00*/  @!P0 ISETP.GE.AND P1, PT, R6, R9.reuse, PT ;  /* 0x000000090600820c */ /* 0x080fe60003f26270 */
[--C-:B------:R-:W-:Y:S01]  /*5b10*/  FFMA.FTZ R7, R14, UR11, -R4.reuse ;  /* 0x0000000b0e077c23 */ /* 0x100fe20008010804 */
[----:B------:R-:W-:Y:S02]  /*5b20*/  @!P0 FSEL R15, R145, -INF , !P1 ;  /* 0xff800000910f8808 */ /* 0x000fe40004800000 */
[----:B------:R-:W-:Y:S01]  /*5b30*/  @!P0 ISETP.GE.AND P1, PT, R0, R9, PT ;  /* 0x000000090000820c */ /* 0x000fe20003f26270 */
[----:B------:R1:W-:Y:S02]  /*5b40*/  MUFU.EX2 R170, R7 ;  /* 0x0000000700aa7308 */ /* 0x0003e40000000800 */
[--C-:B------:R-:W-:Y:S08]  /*5b50*/  FFMA.FTZ R9, R15, UR11, -R5.reuse ;  /* 0x0000000b0f097c23 */ /* 0x100ff00008010805 */
[----:B------:R2:W-:Y:S01]  /*5b60*/  MUFU.EX2 R158, R9 ;  /* 0x00000009009e7308 */ /* 0x0005e20000000800 */
[----:B-1----:R-:W-:Y:S02]  /*5b70*/  MOV R7, R144 ;  /* 0x0000009000077202 */ /* 0x002fe40000000f00 */
[----:B------:R-:W-:Y:S02]  /*5b80*/  @!P0 FSEL R7, R144, -INF , !P1 ;  /* 0xff80000090078808 */ /* 0x000fe40004800000 */
[C---:B------:R-:W-:Y:S03]  /*5b90*/  @!P0 ISETP.GE.AND P1, PT, R6.reuse, R8, PT ;  /* 0x000000080600820c */ /* 0x040fe60003f26270 */
[----:B------:R-:W-:Y:S01]  /*5ba0*/  FFMA.FTZ R5, R7, UR11, -R5 ;  /* 0x0000000b07057c23 */ /* 0x000fe20008010805 */
[----:B--2---:R-:W-:Y:S02]  /*5bb0*/  MOV R9, R149 ;  /* 0x0000009500097202 */ /* 0x004fe40000000f00 */
[----:B------:R-:W-:Y:S01]  /*5bc0*/  @!P0 FSEL R9, R149, -INF , !P1 ;  /* 0xff80000095098808 */ /* 0x000fe20004800000 */
[----:B------:R1:W-:Y:S01]  /*5bd0*/  MUFU.EX2 R157, R5 ;  /* 0x00000005009d7308 */ /* 0x0003e20000000800 */
[-C--:B------:R-:W-:Y:S03]  /*5be0*/  @!P0 ISETP.GE.AND P1, PT, R6, R13.reuse, PT ;  /* 0x0000000d0600820c */ /* 0x080fe60003f26270 */
[----:B------:R-:W-:Y:S06]  /*5bf0*/  FFMA.FTZ R7, R9, UR11, -R4 ;  /* 0x0000000b09077c23 */ /* 0x000fec0008010804 */
[----:B------:R2:W-:Y:S01]  /*5c00*/  MUFU.EX2 R169, R7 ;  /* 0x0000000700a97308 */ /* 0x0005e20000000800 */
[----:B-1----:R-:W-:Y:S02]  /*5c10*/  MOV R5, R242 ;  /* 0x000000f200057202 */ /* 0x002fe40000000f00 */
[----:B------:R-:W-:Y:S02]  /*5c20*/  @!P0 FSEL R5, R242, -INF , !P1 ;  /* 0xff800000f2058808 */ /* 0x000fe40004800000 */
[----:B------:R-:W-:Y:S03]  /*5c30*/  @!P0 ISETP.GE.AND P1, PT, R0, R13, PT ;  /* 0x0000000d0000820c */ /* 0x000fe60003f26270 */
[--C-:B------:R-:W-:Y:S01]  /*5c40*/  FFMA.FTZ R5, R5, UR11, -R11.reuse ;  /* 0x0000000b05057c23 */ /* 0x100fe2000801080b */
[----:B--2---:R-:W-:Y:S02]  /*5c50*/  MOV R7, R243 ;  /* 0x000000f300077202 */ /* 0x004fe40000000f00 */
[----:B------:R-:W-:Y:S01]  /*5c60*/  @!P0 FSEL R7, R243, -INF , !P1 ;  /* 0xff800000f3078808 */ /* 0x000fe20004800000 */
[----:B------:R1:W-:Y:S01]  /*5c70*/  MUFU.EX2 R48, R5 ;  /* 0x0000000500307308 */ /* 0x0003e20000000800 */
[----:B------:R-:W-:Y:S02]  /*5c80*/  @!P0 ISETP.GE.AND P1, PT, R6, R12, PT ;  /* 0x0000000c0600820c */ /* 0x000fe40003f26270 */
[----:B------:R-:W-:Y:S01]  /*5c90*/  MOV R6, R244 ;  /* 0x000000f400067202 */ /* 0x000fe20000000f00 */
[----:B------:R-:W-:Y:S01]  /*5ca0*/  FFMA.FTZ R11, R7, UR11, -R11 ;  /* 0x0000000b070b7c23 */ /* 0x000fe2000801080b */
[----:B------:R-:W-:Y:S05]  /*5cb0*/  @!P0 FSEL R6, R244, -INF , !P2 ;  /* 0xff800000f4068808 */ /* 0x000fea0005000000 */
[----:B------:R-:W2:Y:S01]  /*5cc0*/  MUFU.EX2 R47, R11 ;  /* 0x0000000b002f7308 */ /* 0x000ea20000000800 */
[----:B-1----:R-:W-:Y:S02]  /*5cd0*/  MOV R5, R245 ;  /* 0x000000f500057202 */ /* 0x002fe40000000f00 */
[----:B------:R-:W-:Y:S02]  /*5ce0*/  @!P0 FSEL R5, R245, -INF , !P1 ;  /* 0xff800000f5058808 */ /* 0x000fe40004800000 */
[----:B------:R-:W-:Y:S02]  /*5cf0*/  @!P0 ISETP.GE.AND P1, PT, R0, R8, PT ;  /* 0x000000080000820c */ /* 0x000fe40003f26270 */
[----:B------:R-:W-:Y:S01]  /*5d00*/  F2FP.BF16.F32.PACK_AB R0, R43, R46 ;  /* 0x0000002e2b00723e */ /* 0x000fe200000010ff */
[--C-:B------:R-:W-:Y:S01]  /*5d10*/  FFMA.FTZ R7, R5, UR11, -R10.reuse ;  /* 0x0000000b05077c23 */ /* 0x100fe2000801080a */
[----:B------:R-:W-:Y:S01]  /*5d20*/  F2FP.BF16.F32.PACK_AB R5, R152, R53 ;  /* 0x000000359805723e */ /* 0x000fe200000010ff */
[----:B------:R-:W-:Y:S01]  /*5d30*/  FFMA.FTZ R10, R6, UR11, -R10 ;  /* 0x0000000b060a7c23 */ /* 0x000fe2000801080a */
[----:B------:R-:W-:Y:S01]  /*5d40*/  F2FP.BF16.F32.PACK_AB R6, R41, R42 ;  /* 0x0000002a2906723e */ /* 0x000fe200000010ff */
[----:B------:R1:W-:Y:S01]  /*5d50*/  MUFU.EX2 R36, R7 ;  /* 0x0000000700247308 */ /* 0x0003e20000000800 */
[----:B------:R4:W-:Y:S01]  /*5d60*/  STS [R241+0x13400], R0 ;  /* 0x01340000f1007388 */ /* 0x0009e20000000800 */
[----:B------:R-:W-:Y:S02]  /*5d70*/  MOV R8, R148 ;  /* 0x0000009400087202 */ /* 0x000fe40000000f00 */
[----:B------:R-:W-:Y:S01]  /*5d80*/  @!P0 FSEL R8, R148, -INF , !P1 ;  /* 0xff80000094088808 */ /* 0x000fe20004800000 */
[----:B------:R3:W-:Y:S01]  /*5d90*/  STS [R241+0x13000], R5 ;  /* 0x01300005f1007388 */ /* 0x0007e20000000800 */
[----:B------:R-:W-:Y:S04]  /*5da0*/  IADD3 R142, P0, R141, UR15, RZ ;  /* 0x0000000f8d8e7c10 */ /* 0x000fe8000ff1e0ff */
[----:B------:R-:W2:Y:S01]  /*5db0*/  MUFU.EX2 R3, R10 ;  /* 0x0000000a00037308 */ /* 0x000ea20000000800 */
[----:B------:R2:W-:Y:S01]  /*5dc0*/  STS [R240+0x13400], R6 ;  /* 0x01340006f0007388 */ /* 0x0005e20000000800 */
[----:B------:R-:W-:Y:S01]  /*5dd0*/  FFMA.FTZ R4, R8, UR11, -R4 ;  /* 0x0000000b08047c23 */ /* 0x000fe20008010804 */
[----:B------:R-:W-:Y:S02]  /*5de0*/  IADD3.X R143, R140, UR14, RZ, P0, !PT ;  /* 0x0000000e8c8f7c10 */ /* 0x000fe400087fe4ff */
[----:B------:R-:W-:Y:S05]  /*5df0*/  PLOP3.LUT P0, PT, PT, PT, UP3, 0x80, 0x0 ;  /* 0x000000000000781c */ /* 0x000fea0003f0f038 */
[----:B------:R2:W2:Y:S01]  /*5e00*/  MUFU.EX2 R166, R4 ;  /* 0x0000000400a67308 */ /* 0x0004a20000000800 */
[----:B-1----:R-:W-:Y:S01]  /*5e10*/  F2FP.BF16.F32.PACK_AB R7, R51, R52 ;  /* 0x000000343307723e */ /* 0x002fe200000010ff */
[----:B------:R-:W2:Y:S04]  /*5e20*/  LDG.E R141, desc[UR6][R142.64] ;  /* 0x000000068e8d7981 */ /* 0x000ea8000c1e1900 */
[----:B------:R1:W-:Y:S01]  /*5e30*/  STS [R240+0x13000], R7 ;  /* 0x01300007f0007388 */ /* 0x0003e20000000800 */
[----:B----4-:R-:W-:Y:S03]  /*5e40*/  F2FP.BF16.F32.PACK_AB R0, R236, R237 ;  /* 0x000000edec00723e */ /* 0x010fe600000010ff */
[----:B------:R-:W4:Y:S01]  /*5e50*/  LDG.E R140, desc[UR6][R142.64+0x20] ;  /* 0x000020068e8c7981 */ /* 0x000f22000c1e1900 */
[----:B---3--:R-:W-:Y:S03]  /*5e60*/  F2FP.BF16.F32.PACK_AB R5, R232, R233 ;  /* 0x000000e9e805723e */ /* 0x008fe600000010ff */
[----:B------:R3:W-:Y:S01]  /*5e70*/  STS [R241+0x14400], R0 ;  /* 0x01440000f1007388 */ /* 0x0007e20000000800 */
[----:B--2---:R-:W-:Y:S03]  /*5e80*/  F2FP.BF16.F32.PACK_AB R4, R37, R40 ;  /* 0x000000282504723e */ /* 0x004fe600000010ff */
[----:B------:R2:W-:Y:S01]  /*5e90*/  STS [R241+0x14000], R5 ;  /* 0x01400005f1007388 */ /* 0x0005e20000000800 */
[----:B------:R-:W-:Y:S05]  /*5ea0*/  F2FP.BF16.F32.PACK_AB R6, R234, R235 ;  /* 0x000000ebea06723e */ /* 0x000fea00000010ff */
[----:B------:R2:W-:Y:S01]  /*5eb0*/  STS [R240+0x14400], R6 ;  /* 0x01440006f0007388 */ /* 0x0005e20000000800 */
[----:B-1----:R-:W-:Y:S05]  /*5ec0*/  F2FP.BF16.F32.PACK_AB R7, R167, R168 ;  /* 0x000000a8a707723e */ /* 0x002fea00000010ff */
[----:B------:R1:W-:Y:S01]  /*5ed0*/  STS [R240+0x14000], R7 ;  /* 0x01400007f0007388 */ /* 0x0003e20000000800 */
[----:B---3--:R-:W-:Y:S03]  /*5ee0*/  F2FP.BF16.F32.PACK_AB R0, R47, R48 ;  /* 0x000000302f00723e */ /* 0x008fe600000010ff */
[----:B------:R3:W-:Y:S01]  /*5ef0*/  STS [R239+0x13400], R4 ;  /* 0x01340004ef007388 */ /* 0x0007e20000000800 */
[----:B--2---:R-:W-:Y:S05]  /*5f00*/  F2FP.BF16.F32.PACK_AB R5, R49, R50 ;  /* 0x000000323105723e */ /* 0x004fea00000010ff */
[----:B------:R2:W-:Y:S01]  /*5f10*/  STS [R239+0x13000], R5 ;  /* 0x01300005ef007388 */ /* 0x0005e20000000800 */
[----:B------:R-:W-:Y:S03]  /*5f20*/  F2FP.BF16.F32.PACK_AB R6, R170, R171 ;  /* 0x000000abaa06723e */ /* 0x000fe600000010ff */
[----:B------:R2:W-:Y:S01]  /*5f30*/  STS [R238+0x13000], R0 ;  /* 0x01300000ee007388 */ /* 0x0005e20000000800 */
[----:B-1----:R-:W-:Y:S02]  /*5f40*/  F2FP.BF16.F32.PACK_AB R7, R159, R165 ;  /* 0x000000a59f07723e */ /* 0x002fe400000010ff */
[----:B---3--:R-:W-:Y:S02]  /*5f50*/  F2FP.BF16.F32.PACK_AB R4, R157, R158 ;  /* 0x0000009e9d04723e */ /* 0x008fe400000010ff */
[----:B--2---:R-:W-:Y:S02]  /*5f60*/  F2FP.BF16.F32.PACK_AB R5, R3, R36 ;  /* 0x000000240305723e */ /* 0x004fe400000010ff */
[----:B------:R-:W-:Y:S03]  /*5f70*/  F2FP.BF16.F32.PACK_AB R0, R166, R169 ;  /* 0x000000a9a600723e */ /* 0x000fe600000010ff */
[----:B------:R-:W-:Y:S04]  /*5f80*/  STS [R238+0x13400], R5 ;  /* 0x01340005ee007388 */ /* 0x000fe80000000800 */
[----:B------:R-:W-:Y:S04]  /*5f90*/  STS [R239+0x14000], R7 ;  /* 0x01400007ef007388 */ /* 0x000fe80000000800 */
[----:B------:R-:W-:Y:S04]  /*5fa0*/  STS [R239+0x14400], R6 ;  /* 0x01440006ef007388 */ /* 0x000fe80000000800 */
[----:B------:R-:W-:Y:S04]  /*5fb0*/  STS [R238+0x14000], R4 ;  /* 0x01400004ee007388 */ /* 0x000fe80000000800 */
[----:B------:R1:W-:Y:S04]  /*5fc0*/  STS [R238+0x14400], R0 ;  /* 0x01440000ee007388 */ /* 0x0003e80000000800 */
[----:B------:R-:W2:Y:S08]  /*5fd0*/  LDSM.16.M88.4 R32, [R221+UR4+0x6000] ;  /* 0x00600004dd20783b */ /* 0x000eb00008000200 */
[----:B------:R-:W3:Y:S01]  /*5fe0*/  LDSM.16.M88.4 R28, [R221+UR4+0x6800] ;  /* 0x00680004dd1c783b */ /* 0x000ee20008000200 */
[----:B-1----:R-:W-:Y:S04]  /*5ff0*/  MOV R0, UR4 ;  /* 0x0000000400007c02 */ /* 0x002fe80008000f00 */
[----:B------:R-:W-:Y:S04]  /*6000*/  IADD3 R0, R221, 0x6000, R0 ;  /* 0x00006000dd007810 */ /* 0x000fe80007ffe000 */
[----:B------:R-:W-:Y:S05]  /*6010*/  IADD3 R0, R0, R228, RZ ;  /* 0x000000e400007210 */ /* 0x000fea0007ffe0ff */
        /* <DEDUP_REMOVED lines=49> */
[----:B------:R2:W3:Y:S08]  /*6330*/  LDSM.16.M88.4 R136, [R0+0x2800] ;  /* 0x002800000088783b */ /* 0x0004f00000000200 */
[----:B--2---:R2:W5:Y:S01]  /*6340*/  LDG.E R0, desc[UR6][R142.64+0xa0] ;  /* 0x0000a0068e007981 */ /* 0x004562000c1e1900 */
[-C--:B-1----:R-:W-:Y:S06]  /*6350*/  HMMA.16816.F32.BF16 R4, R132, R212.reuse, R4 ;  /* 0x000000d48404723c */ /* 0x082fec0000041804 */
[C---:B---3--:R-:W-:Y:S06]  /*6360*/  HMMA.16816.F32.BF16 R8, R136.reuse, R212, R8 ;  /* 0x000000d48808723c */ /* 0x048fec0000041808 */
[-C--:B------:R-:W-:Y:S06]  /*6370*/  HMMA.16816.F32.BF16 R12, R136, R214.reuse, R12 ;  /* 0x000000d6880c723c */ /* 0x080fec000004180c */
[C---:B------:R-:W-:Y:S06]  /*6380*/  HMMA.16816.F32.BF16 R16, R132.reuse, R214, R16 ;  /* 0x000000d68410723c */ /* 0x040fec0000041810 */
[C---:B------:R-:W-:Y:S01]  /*6390*/  FADD.FTZ R5, -R141.reuse, R5 ;  /* 0x000000058d057221 */ /* 0x040fe20000010100 */
[-C--:B------:R-:W-:Y:S04]  /*63a0*/  HMMA.16816.F32.BF16 R20, R132, R216.reuse, R20 ;  /* 0x000000d88414723c */ /* 0x080fe80000041814 */
[----:B------:R-:W-:Y:S02]  /*63b0*/  FMUL.FTZ R152, R152, R5 ;  /* 0x0000000598987220 */ /* 0x000fe40000410000 */
[C---:B------:R-:W-:Y:S05]  /*63c0*/  HMMA.16816.F32.BF16 R24, R136.reuse, R216, R24 ;  /* 0x000000d88818723c */ /* 0x040fea0000041818 */
[----:B------:R-:W-:Y:S01]  /*63d0*/  FADD.FTZ R4, -R141, R4 ;  /* 0x000000048d047221 */ /* 0x000fe20000010100 */
[-C--:B------:R-:W-:Y:S05]  /*63e0*/  HMMA.16816.F32.BF16 R28, R136, R218.reuse, R28 ;  /* 0x000000da881c723c */ /* 0x080fea000004181c */
[----:B------:R-:W-:Y:S01]  /*63f0*/  FFMA.FTZ R5, -R251, R251, 1 ;  /* 0x3f800000fb057423 */ /* 0x000fe200000101fb */
[----:B------:R-:W-:Y:S05]  /*6400*/  HMMA.16816.F32.BF16 R32, R132, R218, R32 ;  /* 0x000000da8420723c */ /* 0x000fea0000041820 */
[----:B------:R-:W-:Y:S01]  /*6410*/  FFMA.FTZ R136, -R250, R250, 1 ;  /* 0x3f800000fa887423 */ /* 0x000fe200000101fa */
[----:B------:R-:W-:Y:S01]  /*6420*/  FMUL.FTZ R156, R53, R4 ;  /* 0x00000004359c7220 */ /* 0x000fe20000410000 */
[----:B------:R-:W-:Y:S01]  /*6430*/  FMUL.FTZ R5, R5, UR5 ;  /* 0x0000000505057c20 */ /* 0x000fe20008410000 */
[----:B------:R2:W5:Y:S03]  /*6440*/  LDL.LU R53, [R1+0xb8] ;  /* 0x0000b80001357983 */ /* 0x0005660000300800 */
[----:B------:R-:W-:Y:S01]  /*6450*/  FMUL.FTZ R136, R136, UR5 ;  /* 0x0000000588887c20 */ /* 0x000fe20008410000 */
[----:B------:R2:W5:Y:S01]  /*6460*/  LDG.E R4, desc[UR6][R142.64+0x80] ;  /* 0x000080068e047981 */ /* 0x000562000c1e1900 */
[C---:B------:R-:W-:Y:S01]  /*6470*/  FADD.FTZ R135, -R141.reuse, R16 ;  /* 0x000000108d877221 */ /* 0x040fe20000010100 */
[----:B------:R-:W-:Y:S01]  /*6480*/  FMUL.FTZ R132, R156, R5 ;  /* 0x000000059c847220 */ /* 0x000fe20000410000 */
[----:B------:R-:W-:Y:S01]  /*6490*/  FMUL.FTZ R5, R152, R136 ;  /* 0x0000008898057220 */ /* 0x000fe20000410000 */
[C---:B------:R-:W-:Y:S01]  /*64a0*/  FADD.FTZ R133, -R141.reuse, R17 ;  /* 0x000000118d857221 */ /* 0x040fe20000010100 */
[----:B------:R-:W-:Y:S01]  /*64b0*/  FMUL.FTZ R17, R52, R135 ;  /* 0x0000008734117220 */ /* 0x000fe20000410000 */
[----:B------:R-:W-:Y:S01]  /*64c0*/  FADD.FTZ R134, -R141, R20 ;  /* 0x000000148d867221 */ /* 0x000fe20000010100 */
[----:B------:R2:W5:Y:S01]  /*64d0*/  LDL.LU R52, [R1+0xb4] ;  /* 0x0000b40001347983 */ /* 0x0005620000300800 */
[----:B------:R-:W-:Y:S01]  /*64e0*/  F2FP.BF16.F32.PACK_AB R16, R5, R132 ;  /* 0x000000840510723e */ /* 0x000fe200000010ff */
[----:B------:R-:W-:Y:S01]  /*64f0*/  FFMA.FTZ R5, -R248, R248, 1 ;  /* 0x3f800000f8057423 */ /* 0x000fe200000101f8 */
[----:B------:R-:W-:Y:S01]  /*6500*/  FMUL.FTZ R20, R51, R133 ;  /* 0x0000008533147220 */ /* 0x000fe20000410000 */
[----:B------:R-:W-:Y:S01]  /*6510*/  FMUL.FTZ R134, R50, R134 ;  /* 0x0000008632867220 */ /* 0x000fe20000410000 */
[----:B------:R2:W5:Y:S01]  /*6520*/  LDL.LU R51, [R1+0xb0] ;  /* 0x0000b00001337983 */ /* 0x0005620000300800 */
[----:B------:R-:W-:Y:S01]  /*6530*/  FADD.FTZ R21, -R141, R21 ;  /* 0x000000158d157221 */ /* 0x000fe20000010100 */
[----:B------:R-:W-:Y:S01]  /*6540*/  FMUL.FTZ R5, R5, UR5 ;  /* 0x0000000505057c20 */ /* 0x000fe20008410000 */
[----:B------:R-:W-:Y:S01]  /*6550*/  FFMA.FTZ R132, -R249, R249, 1 ;  /* 0x3f800000f9847423 */ /* 0x000fe200000101f9 */
[----:B------:R2:W5:Y:S01]  /*6560*/  LDL.LU R50, [R1+0xac] ;  /* 0x0000ac0001327983 */ /* 0x0005620000300800 */
[----:B------:R-:W-:Y:S01]  /*6570*/  FMUL.FTZ R135, R49, R21 ;  /* 0x0000001531877220 */ /* 0x000fe20000410000 */
[----:B------:R-:W-:Y:S01]  /*6580*/  FFMA.FTZ R21, -R246, R246, 1 ;  /* 0x3f800000f6157423 */ /* 0x000fe200000101f6 */
[----:B------:R-:W-:Y:S01]  /*6590*/  FMUL.FTZ R5, R20, R5 ;  /* 0x0000000514057220 */ /* 0x000fe20000410000 */
[----:B------:R2:W5:Y:S01]  /*65a0*/  LDL.LU R49, [R1+0xa8] ;  /* 0x0000a80001317983 */ /* 0x0005620000300800 */
[----:B------:R-:W-:Y:S01]  /*65b0*/  FADD.FTZ R20, -R141, R32 ;  /* 0x000000208d147221 */ /* 0x000fe20000010100 */
[----:B------:R-:W-:Y:S01]  /*65c0*/  FMUL.FTZ R132, R132, UR5 ;  /* 0x0000000584847c20 */ /* 0x000fe20008410000 */
[----:B------:R-:W-:Y:S01]  /*65d0*/  FFMA.FTZ R133, -R247, R247, 1 ;  /* 0x3f800000f7857423 */ /* 0x000fe200000101f7 */
[----:B------:R-:W-:Y:S01]  /*65e0*/  FMUL.FTZ R21, R21, UR5 ;  /* 0x0000000515157c20 */ /* 0x000fe20008410000 */
[----:B------:R-:W-:Y:S01]  /*65f0*/  FMUL.FTZ R20, R48, R20 ;  /* 0x0000001430147220 */ /* 0x000fe20000410000 */
[----:B------:R-:W-:Y:S01]  /*6600*/  FMUL.FTZ R132, R17, R132 ;  /* 0x0000008411847220 */ /* 0x000fe20000410000 */
[----:B------:R2:W5:Y:S01]  /*6610*/  LDL.LU R48, [R1+0xa4] ;  /* 0x0000a40001307983 */ /* 0x0005620000300800 */
[----:B------:R-:W-:Y:S01]  /*6620*/  FADD.FTZ R33, -R141, R33 ;  /* 0x000000218d217221 */ /* 0x000fe20000010100 */
[----:B------:R-:W-:Y:S01]  /*6630*/  FFMA.FTZ R17, -R242, R242, 1 ;  /* 0x3f800000f2117423 */ /* 0x000fe200000101f2 */
[----:B------:R-:W-:Y:S01]  /*6640*/  FMUL.FTZ R21, R135, R21 ;  /* 0x0000001587157220 */ /* 0x000fe20000410000 */
[----:B------:R-:W-:Y:S01]  /*6650*/  FMUL.FTZ R133, R133, UR5 ;  /* 0x0000000585857c20 */ /* 0x000fe20008410000 */
[----:B------:R-:W-:Y:S01]  /*6660*/  FMUL.FTZ R135, R47, R33 ;  /* 0x000000212f877220 */ /* 0x000fe20000410000 */
[----:B----4-:R-:W-:Y:S01]  /*6670*/  FADD.FTZ R6, -R140, R6 ;  /* 0x000000068c067221 */ /* 0x010fe20000010100 */
[----:B------:R2:W5:Y:S01]  /*6680*/  LDL.LU R47, [R1+0xa0] ;  /* 0x0000a000012f7983 */ /* 0x0005620000300800 */
[----:B------:R-:W-:Y:S01]  /*6690*/  FMUL.FTZ R17, R17, UR5 ;  /* 0x0000000511117c20 */ /* 0x000fe20008410000 */
[----:B------:R-:W-:Y:S01]  /*66a0*/  FMUL.FTZ R133, R134, R133 ;  /* 0x0000008586857220 */ /* 0x000fe20000410000 */
[----:B------:R-:W-:Y:S01]  /*66b0*/  FMUL.FTZ R134, R46, R6 ;  /* 0x000000062e867220 */ /* 0x000fe20000410000 */
[----:B------:R-:W-:Y:S01]  /*66c0*/  FFMA.FTZ R6, -R45, R45, 1 ;  /* 0x3f8000002d067423 */ /* 0x000fe2000001012d */
[----:B------:R2:W5:Y:S01]  /*66d0*/  LDL.LU R46, [R1+0x9c] ;  /* 0x00009c00012e7983 */ /* 0x0005620000300800 */
[----:B------:R-:W-:Y:S01]  /*66e0*/  FMUL.FTZ R17, R20, R17 ;  /* 0x0000001114117220 */ /* 0x000fe20000410000 */
[----:B------:R-:W-:Y:S01]  /*66f0*/  FFMA.FTZ R20, -R243, R243, 1 ;  /* 0x3f800000f3147423 */ /* 0x000fe200000101f3 */
[----:B------:R-:W-:Y:S01]  /*6700*/  FFMA.FTZ R32, -R44, R44, 1 ;  /* 0x3f8000002c207423 */ /* 0x000fe2000001012c */
[----:B------:R2:W5:Y:S01]  /*6710*/  LDL.LU R45, [R1+0x98] ;  /* 0x00009800012d7983 */ /* 0x0005620000300800 */
[----:B------:R-:W-:Y:S01]  /*6720*/  FADD.FTZ R7, -R140, R7 ;  /* 0x000000078c077221 */ /* 0x000fe20000010100 */
[----:B------:R-:W-:Y:S01]  /*6730*/  FMUL.FTZ R6, R6, UR5 ;  /* 0x0000000506067c20 */ /* 0x000fe20008410000 */
[----:B------:R-:W-:Y:S01]  /*6740*/  FMUL.FTZ R32, R32, UR5 ;  /* 0x0000000520207c20 */ /* 0x000fe20008410000 */
[----:B------:R2:W5:Y:S01]  /*6750*/  LDL.LU R44, [R1+0x94] ;  /* 0x00009400012c7983 */ /* 0x0005620000300800 */
[----:B------:R-:W-:Y:S01]  /*6760*/  FMUL.FTZ R33, R43, R7 ;  /* 0x000000072b217220 */ /* 0x000fe20000410000 */
[----:B------:R-:W-:Y:S01]  /*6770*/  FMUL.FTZ R20, R20, UR5 ;  /* 0x0000000514147c20 */ /* 0x000fe20008410000 */
[----:B------:R-:W-:Y:S01]  /*6780*/  F2FP.BF16.F32.PACK_AB R7, R5, R132 ;  /* 0x000000840507723e */ /* 0x000fe200000010ff */
[----:B------:R2:W5:Y:S01]  /*6790*/  LDL.LU R43, [R1+0x90] ;  /* 0x00009000012b7983 */ /* 0x0005620000300800 */
[----:B------:R-:W-:Y:S01]  /*67a0*/  FMUL.FTZ R5, R134, R6 ;  /* 0x0000000686057220 */ /* 0x000fe20000410000 */
[----:B------:R-:W-:Y:S01]  /*67b0*/  FMUL.FTZ R6, R33, R32 ;  /* 0x0000002021067220 */ /* 0x000fe20000410000 */
[----:B------:R-:W-:Y:S01]  /*67c0*/  FMUL.FTZ R20, R135, R20 ;  /* 0x0000001487147220 */ /* 0x000fe20000410000 */
[C---:B------:R-:W-:Y:S01]  /*67d0*/  FADD.FTZ R32, -R140.reuse, R18 ;  /* 0x000000128c207221 */ /* 0x040fe20000010100 */
[----:B------:R-:W-:Y:S01]  /*67e0*/  FADD.FTZ R18, -R140, R22 ;  /* 0x000000168c127221 */ /* 0x000fe20000010100 */
[----:B------:R-:W-:Y:S01]  /*67f0*/  FFMA.FTZ R22, -R38, R38, 1 ;  /* 0x3f80000026167423 */ /* 0x000fe20000010126 */
[----:B------:R-:W-:Y:S01]  /*6800*/  F2FP.BF16.F32.PACK_AB R6, R6, R5 ;  /* 0x000000050606723e */ /* 0x000fe200000010ff */
[----:B------:R-:W-:Y:S01]  /*6810*/  FMUL.FTZ R5, R42, R32 ;  /* 0x000000202a057220 */ /* 0x000fe20000410000 */
[----:B------:R-:W-:Y:S01]  /*6820*/  F2FP.BF16.F32.PACK_AB R20, R20, R17 ;  /* 0x000000111414723e */ /* 0x000fe200000010ff */
[----:B------:R2:W5:Y:S01]  /*6830*/  LDL.LU R42, [R1+0x8c] ;  /* 0x00008c00012a7983 */ /* 0x0005620000300800 */
[----:B------:R-:W-:Y:S01]  /*6840*/  FADD.FTZ R17, -R140, R19 ;  /* 0x000000138c117221 */ /* 0x000fe20000010100 */
[----:B------:R-:W-:Y:S01]  /*6850*/  FMUL.FTZ R18, R40, R18 ;  /* 0x0000001228127220 */ /* 0x000fe20000410000 */
[----:B------:R-:W-:Y:S01]  /*6860*/  FADD.FTZ R19, -R140, R23 ;  /* 0x000000178c137221 */ /* 0x000fe20000010100 */
[----:B------:R-:W-:Y:S01]  /*6870*/  FFMA.FTZ R23, -R39, R39, 1 ;  /* 0x3f80000027177423 */ /* 0x000fe20000010127 */
[----:B------:R-:W-:Y:S01]  /*6880*/  FMUL.FTZ R17, R41, R17 ;  /* 0x0000001129117220 */ /* 0x000fe20000410000 */
[----:B------:R-:W-:Y:S01]  /*6890*/  FFMA.FTZ R33, -R2, R2, 1 ;  /* 0x3f80000002217423 */ /* 0x000fe20000010102 */
[----:B------:R2:W5:Y:S01]  /*68a0*/  LDL.LU R41, [R1+0x88] ;  /* 0x0000880001297983 */ /* 0x0005620000300800 */
[----:B------:R-:W-:Y:S01]  /*68b0*/  FMUL.FTZ R19, R37, R19 ;  /* 0x0000001325137220 */ /* 0x000fe20000410000 */
[C---:B------:R-:W-:Y:S01]  /*68c0*/  FADD.FTZ R34, -R140.reuse, R34 ;  /* 0x000000228c227221 */ /* 0x040fe20000010100 */
[----:B------:R-:W-:Y:S01]  /*68d0*/  FADD.FTZ R35, -R140, R35 ;  /* 0x000000238c237221 */ /* 0x000fe20000010100 */
[----:B------:R2:W5:Y:S01]  /*68e0*/  LDL.LU R40, [R1+0x84] ;  /* 0x0000840001287983 */ /* 0x0005620000300800 */
[----:B------:R-:W-:Y:S01]  /*68f0*/  FMUL.FTZ R23, R23, UR5 ;  /* 0x0000000517177c20 */ /* 0x000fe20008410000 */
[----:B------:R-:W-:Y:S01]  /*6900*/  FMUL.FTZ R22, R22, UR5 ;  /* 0x0000000516167c20 */ /* 0x000fe20008410000 */
[----:B------:R-:W-:Y:S01]  /*6910*/  FFMA.FTZ R32, -R252, R252, 1 ;  /* 0x3f800000fc207423 */ /* 0x000fe200000101fc */
[----:B------:R2:W5:Y:S01]  /*6920*/  LDL.LU R39, [R1+0x80] ;  /* 0x0000800001277983 */ /* 0x0005620000300800 */
[----:B------:R-:W-:Y:S01]  /*6930*/  FMUL.FTZ R23, R5, R23 ;  /* 0x0000001705177220 */ /* 0x000fe20000410000 */
[----:B------:R-:W-:Y:S01]  /*6940*/  FMUL.FTZ R5, R36, R34 ;  /* 0x0000002224057220 */ /* 0x000fe20000410000 */
[----:B------:R-:W-:Y:S01]  /*6950*/  FMUL.FTZ R22, R17, R22 ;  /* 0x0000001611167220 */ /* 0x000fe20000410000 */
[----:B------:R2:W5:Y:S01]  /*6960*/  LDL.LU R38, [R1+0x7c] ;  /* 0x00007c0001267983 */ /* 0x0005620000300800 */
[----:B------:R-:W-:Y:S01]  /*6970*/  FMUL.FTZ R17, R3, R35 ;  /* 0x0000002303117220 */ /* 0x000fe20000410000 */
[----:B------:R-:W-:Y:S01]  /*6980*/  FFMA.FTZ R35, -R245, R245, 1 ;  /* 0x3f800000f5237423 */ /* 0x000fe200000101f5 */
[----:B------:R-:W-:Y:S01]  /*6990*/  FFMA.FTZ R34, -R244, R244, 1 ;  /* 0x3f800000f4227423 */ /* 0x000fe200000101f4 */
[----:B------:R2:W5:Y:S01]  /*69a0*/  LDL.LU R37, [R1+0x78] ;  /* 0x0000780001257983 */ /* 0x0005620000300800 */
[----:B------:R-:W-:Y:S01]  /*69b0*/  FMUL.FTZ R33, R33, UR5 ;  /* 0x0000000521217c20 */ /* 0x000fe20008410000 */
[----:B------:R-:W-:Y:S01]  /*69c0*/  FMUL.FTZ R32, R32, UR5 ;  /* 0x0000000520207c20 */ /* 0x000fe20008410000 */
[----:B------:R-:W-:Y:S01]  /*69d0*/  FMUL.FTZ R35, R35, UR5 ;  /* 0x0000000523237c20 */ /* 0x000fe20008410000 */
[----:B------:R2:W5:Y:S01]  /*69e0*/  LDL.LU R36, [R1+0x74] ;  /* 0x0000740001247983 */ /* 0x0005620000300800 */
[----:B------:R-:W-:Y:S01]  /*69f0*/  FMUL.FTZ R34, R34, UR5 ;  /* 0x0000000522227c20 */ /* 0x000fe20008410000 */
[----:B------:R-:W-:Y:S01]  /*6a00*/  F2FP.BF16.F32.PACK_AB R21, R21, R133 ;  /* 0x000000851515723e */ /* 0x000fe200000010ff */
[----:B------:R-:W-:Y:S01]  /*6a10*/  FMUL.FTZ R33, R18, R33 ;  /* 0x0000002112217220 */ /* 0x000fe20000410000 */
[----:B------:R2:W5:Y:S01]  /*6a20*/  LDL.LU R3, [R1+0x70] ;  /* 0x0000700001037983 */ /* 0x0005620000300800 */
[----:B------:R-:W-:Y:S01]  /*6a30*/  FMUL.FTZ R32, R19, R32 ;  /* 0x0000002013207220 */ /* 0x000fe20000410000 */
[----:B------:R-:W-:Y:S01]  /*6a40*/  FMUL.FTZ R35, R5, R35 ;  /* 0x0000002305237220 */ /* 0x000fe20000410000 */
[----:B------:R-:W-:Y:S01]  /*6a50*/  FMUL.FTZ R34, R17, R34 ;  /* 0x0000002211227220 */ /* 0x000fe20000410000 */
[----:B------:R2:W5:Y:S04]  /*6a60*/  LDL.LU R2, [R1+0x6c] ;  /* 0x00006c0001027983 */ /* 0x0005680000300800 */
[----:B------:R2:W5:Y:S06]  /*6a70*/  LDL.64 R246, [R1+0x20] ;  /* 0x0000200001f67983 */ /* 0x00056c0000100a00 */
[----:B------:R2:W5:Y:S04]  /*6a80*/  LDL R243, [R1+0x34] ;  /* 0x0000340001f37983 */ /* 0x0005680000100800 */
[----:B------:R2:W5:Y:S01]  /*6a90*/  LDL R242, [R1+0x38] ;  /* 0x0000380001f27983 */ /* 0x0005620000100800 */
[----:B------:R-:W-:Y:S05]  /*6aa0*/  @!P0 BRA `(.L_x_202) ;  /* 0x0000000000dc8947 */ /* 0x000fea0003800000 */
[----:B------:R-:W3:Y:S01]  /*6ab0*/  LDL.LU R134, [R1+0x18] ;  /* 0x0000180001867983 */ /* 0x000ee20000300800 */
[----:B------:R-:W1:Y:S01]  /*6ac0*/  LDC R5, c[0x0][0x240] ;  /* 0x00009000ff057b82 */ /* 0x000e620000000800 */
[----:B-----5:R-:W-:Y:S01]  /*6ad0*/  ISETP.GE.AND P2, PT, R246, UR38, PT ;  /* 0x00000026f6007c0c */ /* 0x020fe2000bf46270 */
[----:B------:R-:W-:Y:S01]  /*6ae0*/  ULOP3.LUT UR9, UR8, 0x1, URZ, 0xc0, !UPT ;  /* 0x0000000108097892 */ /* 0x000fe2000f8ec03f */
[----:B------:R-:W4:Y:S01]  /*6af0*/  LDL.LU R133, [R1] ;  /* 0x0000000001857983 */ /* 0x000f220000300800 */
[----:B------:R-:W-:Y:S01]  /*6b00*/  ISETP.GE.AND P1, PT, R243, UR38, PT ;  /* 0x00000026f3007c0c */ /* 0x000fe2000bf26270 */
[----:B------:R-:W-:Y:S01]  /*6b10*/  UMOV UR16, 0xffffd000 ;  /* 0xffffd00000107882 */ /* 0x000fe20000000000 */
[----:B------:R-:W-:Y:S01]  /*6b20*/  UISETP.NE.U32.AND UP0, UPT, UR9, 0x1, UPT ;  /* 0x000000010900788c */ /* 0x000fe2000bf05070 */
[----:B------:R-:W2:Y:S03]  /*6b30*/  LDL.LU R132, [R1+0x8] ;  /* 0x0000080001847983 */ /* 0x000ea60000300800 */
[----:B------:R-:W-:Y:S06]  /*6b40*/  USEL UR9, UR16, 0x3000, !UP0 ;  /* 0x0000300010097887 */ /* 0x000fec000c000000 */
[----:B------:R-:W-:Y:S01]  /*6b50*/  VIADD R231, R231, UR9 ;  /* 0x00000009e7e77c36 */ /* 0x000fe20008000000 */
[----:B------:R-:W-:Y:S04]  /*6b60*/  IADD3 R220, R220, UR9, RZ ;  /* 0x00000009dcdc7c10 */ /* 0x000fe8000fffe0ff */
[----:B------:R1:W-:Y:S04]  /*6b70*/  @P2 STS [R231], RZ ;  /* 0x000000ffe7002388 */ /* 0x0003e80000000800 */
[----:B------:R1:W-:Y:S04]  /*6b80*/  @P2 STS [R231+0x4], RZ ;  /* 0x000004ffe7002388 */ /* 0x0003e80000000800 */
[----:B------:R2:W-:Y:S04]  /*6b90*/  @P2 STS [R231+0x8], RZ ;  /* 0x000008ffe7002388 */ /* 0x0005e80000000800 */
[----:B------:R2:W-:Y:S01]  /*6ba0*/  @P2 STS [R231+0xc], RZ ;  /* 0x00000cffe7002388 */ /* 0x0005e20000000800 */
[----:B-1----:R-:W-:Y:S05]  /*6bb0*/  IMAD.U32 R5, R5, -0x40, RZ ;  /* 0xffffffc005057824 */ /* 0x002fea00078e00ff */
[----:B------:R-:W-:Y:S02]  /*6bc0*/  SHF.R.S32.HI R17, RZ, 0x1f, R5 ;  /* 0x0000001fff117819 */ /* 0x000fe40000011405 */
[C---:B--2---:R-:W-:Y:S04]  /*6bd0*/  LEA R132, P3, R5.reuse, R132, 0x1 ;  /* 0x0000008405847211 */ /* 0x044fe800078608ff */
[----:B----4-:R-:W-:Y:S01]  /*6be0*/  LEA.HI.X R133, R5, R133, R17, 0x1, P3 ;  /* 0x0000008505857211 */ /* 0x010fe200018f0c11 */
[----:B------:R1:W-:Y:S01]  /*6bf0*/  STL [R1+0x8], R132 ;  /* 0x0000088401007387 */ /* 0x0003e20000100800 */
[C---:B---3--:R-:W-:Y:S01]  /*6c00*/  VIADD R5, R134.reuse, UR9 ;  /* 0x0000000986057c36 */ /* 0x048fe20008000000 */
[-C--:B------:R-:W-:Y:S01]  /*6c10*/  @!P2 MOV R18, R132.reuse ;  /* 0x000000840012a202 */ /* 0x080fe20000000f00 */
[----:B------:R-:W-:Y:S01]  /*6c20*/  @!P1 VIADD R17, R134, UR9 ;  /* 0x0000000986119c36 */ /* 0x000fe20008000000 */
[----:B------:R1:W-:Y:S01]  /*6c30*/  STL [R1], R133 ;  /* 0x0000008501007387 */ /* 0x0003e20000100800 */
[--C-:B------:R-:W-:Y:S03]  /*6c40*/  @!P2 IMAD.MOV.U32 R19, RZ, RZ, R133.reuse ;  /* 0x000000ffff13a224 */ /* 0x100fe600078e0085 */
[----:B------:R1:W-:Y:S04]  /*6c50*/  STL [R1+0x18], R5 ;  /* 0x0000180501007387 */ /* 0x0003e80000100800 */
        /* <DEDUP_REMOVED lines=8> */
[-C--:B--2---:R-:W-:Y:S01]  /*6ce0*/  @!P1 MOV R18, R132.reuse ;  /* 0x0000008400129202 */ /* 0x084fe20000000f00 */
[--C-:B------:R-:W-:Y:S05]  /*6cf0*/  @!P1 IMAD.MOV.U32 R19, RZ, RZ, R133.reuse ;  /* 0x000000ffff139224 */ /* 0x100fea00078e0085 */
        /* <DEDUP_REMOVED lines=10> */
[----:B--2---:R-:W-:Y:S01]  /*6da0*/  @!P1 VIADD R17, R134, UR9 ;  /* 0x0000000986119c36 */ /* 0x004fe20008000000 */
[----:B------:R-:W-:Y:S01]  /*6db0*/  @!P1 MOV R18, R132 ;  /* 0x0000008400129202 */ /* 0x000fe20000000f00 */
[----:B------:R-:W-:Y:S05]  /*6dc0*/  @!P1 IMAD.MOV.U32 R19, RZ, RZ, R133 ;  /* 0x000000ffff139224 */ /* 0x000fea00078e0085 */
[----:B------:R-:W-:Y:S01]  /*6dd0*/  @!PT LDS RZ, [RZ] ;  /* 0x00000000fffff984 */ /* 0x000fe20000000800 */
[----:B------:R-:W-:Y:S01]  /*6de0*/  @!PT LDS RZ, [RZ] ;  /* 0x00000000fffff984 */ /* 0x000fe20000000800 */
[----:B------:R-:W-:Y:S01]  /*6df0*/  @!PT LDS RZ, [RZ] ;  /* 0x00000000fffff984 */ /* 0x000fe20000000800 */
[----:B------:R1:W-:Y:S04]  /*6e00*/  @!P1 LDGSTS.E.BYPASS.LTC128B.128 [R17+0x2000], desc[UR6][R18.64+0x80] ;  /* 0x0200008012119fae */ /* 0x0003e8000b901d46 */
[----:B------:R-:W0:Y:S02]  /*6e10*/  LDGDEPBAR ;  /* 0x00000000000079af */ /* 0x000e240000000000 */
.L_x_202:
[----:B------:R-:W-:Y:S01]  /*6e20*/  STS [R241+0xf000], R16 ;  /* 0x00f00010f1007388 */ /* 0x000fe20000000800 */
[----:B-1----:R-:W-:Y:S01]  /*6e30*/  F2FP.BF16.F32.PACK_AB R5, R22, R23 ;  /* 0x000000171605723e */ /* 0x002fe200000010ff */
[C---:B-----5:R-:W-:Y:S01]  /*6e40*/  FADD.FTZ R8, -R4.reuse, R8 ;  /* 0x0000000804087221 */ /* 0x060fe20000010100 */
[C---:B------:R-:W-:Y:S01]  /*6e50*/  FADD.FTZ R9, -R4.reuse, R9 ;  /* 0x0000000904097221 */ /* 0x040fe20000010100 */
[----:B------:R1:W-:Y:S01]  /*6e60*/  STS [R241+0xf400], R6 ;  /* 0x00f40006f1007388 */ /* 0x0003e20000000800 */
[----:B------:R-:W-:Y:S01]  /*6e70*/  FADD.FTZ R25, -R4, R25 ;  /* 0x0000001904197221 */ /* 0x000fe20000010100 */
[----:B------:R-:W-:Y:S01]  /*6e80*/  FMUL.FTZ R19, R233, R8 ;  /* 0x00000008e9137220 */ /* 0x000fe20000410000 */
[----:B------:R-:W-:Y:S01]  /*6e90*/  FMUL.FTZ R18, R232, R9 ;  /* 0x00000009e8127220 */ /* 0x000fe20000410000 */
[----:B------:R3:W-:Y:S01]  /*6ea0*/  STS [R240+0xf000], R7 ;  /* 0x00f00007f0007388 */ /* 0x0007e20000000800 */
[----:B------:R-:W-:Y:S01]  /*6eb0*/  FFMA.FTZ R9, -R160, R160, 1 ;  /* 0x3f800000a0097423 */ /* 0x000fe200000101a0 */
[----:B------:R-:W-:Y:S01]  /*6ec0*/  FFMA.FTZ R8, -R154, R154, 1 ;  /* 0x3f8000009a087423 */ /* 0x000fe2000001019a */
[C---:B------:R-:W-:Y:S01]  /*6ed0*/  FADD.FTZ R29, -R4.reuse, R29 ;  /* 0x0000001d041d7221 */ /* 0x040fe20000010100 */
[----:B------:R4:W-:Y:S01]  /*6ee0*/  STS [R240+0xf400], R5 ;  /* 0x00f40005f0007388 */ /* 0x0009e20000000800 */
[C---:B------:R-:W-:Y:S01]  /*6ef0*/  FADD.FTZ R24, -R4.reuse, R24 ;  /* 0x0000001804187221 */ /* 0x040fe20000010100 */
[C---:B------:R-:W-:Y:S01]  /*6f00*/  FADD.FTZ R28, -R4.reuse, R28 ;  /* 0x0000001c041c7221 */ /* 0x040fe20000010100 */
[C---:B------:R-:W-:Y:S01]  /*6f10*/  FADD.FTZ R12, -R4.reuse, R12 ;  /* 0x0000000c040c7221 */ /* 0x040fe20000010100 */
[----:B------:R-:W-:Y:S01]  /*6f20*/  FADD.FTZ R13, -R4, R13 ;  /* 0x0000000d040d7221 */ /* 0x000fe20000010100 */
[----:B------:R-:W-:Y:S01]  /*6f30*/  FMUL.FTZ R9, R9, UR5 ;  /* 0x0000000509097c20 */ /* 0x000fe20008410000 */
[----:B------:R-:W-:Y:S01]  /*6f40*/  FMUL.FTZ R8, R8, UR5 ;  /* 0x0000000508087c20 */ /* 0x000fe20008410000 */
[----:B------:R-:W-:Y:S01]  /*6f50*/  FFMA.FTZ R4, -R144, R144, 1 ;  /* 0x3f80000090047423 */ /* 0x000fe20000010190 */
[----:B------:R-:W-:Y:S01]  /*6f60*/  FMUL.FTZ R29, R157, R29 ;  /* 0x0000001d9d1d7220 */ /* 0x000fe20000410000 */
[----:B------:R-:W-:Y:S01]  /*6f70*/  FMUL.FTZ R19, R19, R9 ;  /* 0x0000000913137220 */ /* 0x000fe20000410000 */
[----:B------:R-:W-:Y:S01]  /*6f80*/  FMUL.FTZ R18, R18, R8 ;  /* 0x0000000812127220 */ /* 0x000fe20000410000 */
[----:B------:R-:W-:Y:S01]  /*6f90*/  FMUL.FTZ R4, R4, UR5 ;  /* 0x0000000504047c20 */ /* 0x000fe20008410000 */
[----:B------:R-:W-:Y:S01]  /*6fa0*/  FMUL.FTZ R12, R168, R12 ;  /* 0x0000000ca80c7220 */ /* 0x000fe20000410000 */
[----:B------:R-:W-:Y:S01]  /*6fb0*/  FMUL.FTZ R13, R167, R13 ;  /* 0x0000000da70d7220 */ /* 0x000fe20000410000 */
[----:B------:R-:W-:Y:S01]  /*6fc0*/  FFMA.FTZ R8, -R147, R147, 1 ;  /* 0x3f80000093087423 */ /* 0x000fe20000010193 */
[----:B------:R-:W-:Y:S01]  /*6fd0*/  FMUL.FTZ R9, R29, R4 ;  /* 0x000000041d097220 */ /* 0x000fe20000410000 */
[----:B------:R-:W-:Y:S01]  /*6fe0*/  F2FP.BF16.F32.PACK_AB R4, R18, R19 ;  /* 0x000000131204723e */ /* 0x000fe200000010ff */
[----:B-1----:R-:W-:Y:S01]  /*6ff0*/  FFMA.FTZ R6, -R150, R150, 1 ;  /* 0x3f80000096067423 */ /* 0x002fe20000010196 */
[----:B------:R-:W-:Y:S01]  /*7000*/  FMUL.FTZ R24, R165, R24 ;  /* 0x00000018a5187220 */ /* 0x000fe20000410000 */
[----:B------:R-:W-:Y:S01]  /*7010*/  FMUL.FTZ R8, R8, UR5 ;  /* 0x0000000508087c20 */ /* 0x000fe20008410000 */
[----:B------:R-:W-:Y:S01]  /*7020*/  FADD.FTZ R10, -R0, R10 ;  /* 0x0000000a000a7221 */ /* 0x000fe20000010100 */
[----:B---3--:R-:W-:Y:S01]  /*7030*/  FFMA.FTZ R7, -R151, R151, 1 ;  /* 0x3f80000097077423 */ /* 0x008fe20000010197 */
[----:B------:R-:W-:Y:S01]  /*7040*/  FMUL.FTZ R6, R6, UR5 ;  /* 0x0000000506067c20 */ /* 0x000fe20008410000 */
[----:B------:R1:W-:Y:S01]  /*7050*/  STS [R241+0x10000], R4 ;  /* 0x01000004f1007388 */ /* 0x0003e20000000800 */
[C---:B------:R-:W-:Y:S01]  /*7060*/  FADD.FTZ R11, -R0.reuse, R11 ;  /* 0x0000000b000b7221 */ /* 0x040fe20000010100 */
[----:B------:R-:W-:Y:S01]  /*7070*/  FMUL.FTZ R7, R7, UR5 ;  /* 0x0000000507077c20 */ /* 0x000fe20008410000 */
[----:B------:R-:W-:Y:S01]  /*7080*/  FMUL.FTZ R13, R13, R6 ;  /* 0x000000060d0d7220 */ /* 0x000fe20000410000 */
[----:B------:R-:W-:Y:S01]  /*7090*/  FFMA.FTZ R6, -R145, R145, 1 ;  /* 0x3f80000091067423 */ /* 0x000fe20000010191 */
[----:B------:R-:W-:Y:S01]  /*70a0*/  FADD.FTZ R15, -R0, R15 ;  /* 0x0000000f000f7221 */ /* 0x000fe20000010100 */
[----:B------:R-:W-:Y:S01]  /*70b0*/  FMUL.FTZ R12, R12, R7 ;  /* 0x000000070c0c7220 */ /* 0x000fe20000410000 */
[----:B----4-:R-:W-:Y:S01]  /*70c0*/  FFMA.FTZ R5, -R161, R161, 1 ;  /* 0x3f800000a1057423 */ /* 0x010fe200000101a1 */
[----:B------:R-:W-:Y:S01]  /*70d0*/  FMUL.FTZ R24, R24, R8 ;  /* 0x0000000818187220 */ /* 0x000fe20000410000 */
[----:B------:R-:W-:Y:S01]  /*70e0*/  FMUL.FTZ R28, R158, R28 ;  /* 0x0000001c9e1c7220 */ /* 0x000fe20000410000 */
[----:B------:R-:W-:Y:S01]  /*70f0*/  FMUL.FTZ R6, R6, UR5 ;  /* 0x0000000506067c20 */ /* 0x000fe20008410000 */
[----:B------:R-:W-:Y:S01]  /*7100*/  F2FP.BF16.F32.PACK_AB R8, R13, R12 ;  /* 0x0000000c0d08723e */ /* 0x000fe200000010ff */
[----:B------:R-:W-:Y:S01]  /*7110*/  FMUL.FTZ R13, R237, R10 ;  /* 0x0000000aed0d7220 */ /* 0x000fe20000410000 */
[----:B------:R-:W-:Y:S01]  /*7120*/  FMUL.FTZ R12, R236, R11 ;  /* 0x0000000bec0c7220 */ /* 0x000fe20000410000 */
[----:B------:R-:W-:Y:S01]  /*7130*/  FMUL.FTZ R15, R234, R15 ;  /* 0x0000000fea0f7220 */ /* 0x000fe20000410000 */
[----:B------:R-:W-:Y:S01]  /*7140*/  FMUL.FTZ R5, R5, UR5 ;  /* 0x0000000505057c20 */ /* 0x000fe20008410000 */
[----:B------:R-:W-:Y:S01]  /*7150*/  FFMA.FTZ R11, -R164, R164, 1 ;  /* 0x3f800000a40b7423 */ /* 0x000fe200000101a4 */
[----:B------:R-:W-:Y:S01]  /*7160*/  FFMA.FTZ R10, -R163, R163, 1 ;  /* 0x3f800000a30a7423 */ /* 0x000fe200000101a3 */
[----:B------:R-:W-:Y:S01]  /*7170*/  FMUL.FTZ R28, R28, R6 ;  /* 0x000000061c1c7220 */ /* 0x000fe20000410000 */
[----:B------:R-:W-:Y:S01]  /*7180*/  FMUL.FTZ R15, R15, R5 ;  /* 0x000000050f0f7220 */ /* 0x000fe20000410000 */
[----:B------:R-:W-:Y:S01]  /*7190*/  FMUL.FTZ R11, R11, UR5 ;  /* 0x000000050b0b7c20 */ /* 0x000fe20008410000 */
[----:B------:R-:W-:Y:S01]  /*71a0*/  FMUL.FTZ R10, R10, UR5 ;  /* 0x000000050a0a7c20 */ /* 0x000fe20008410000 */
[----:B------:R-:W-:Y:S01]  /*71b0*/  FADD.FTZ R14, -R0, R14 ;  /* 0x0000000e000e7221 */ /* 0x000fe20000010100 */
[----:B------:R-:W-:Y:S01]  /*71c0*/  FFMA.FTZ R6, -R162, R162, 1 ;  /* 0x3f800000a2067423 */ /* 0x000fe200000101a2 */
[----:B------:R-:W-:Y:S01]  /*71d0*/  FADD.FTZ R30, -R0, R30 ;  /* 0x0000001e001e7221 */ /* 0x000fe20000010100 */
[----:B------:R-:W-:Y:S01]  /*71e0*/  FFMA.FTZ R5, -R149, R149, 1 ;  /* 0x3f80000095057423 */ /* 0x000fe20000010195 */
[----:B------:R-:W-:Y:S01]  /*71f0*/  FMUL.FTZ R13, R13, R11 ;  /* 0x0000000b0d0d7220 */ /* 0x000fe20000410000 */
[----:B------:R-:W-:Y:S01]  /*7200*/  FMUL.FTZ R12, R12, R10 ;  /* 0x0000000a0c0c7220 */ /* 0x000fe20000410000 */
[----:B------:R-:W-:Y:S01]  /*7210*/  FMUL.FTZ R14, R235, R14 ;  /* 0x0000000eeb0e7220 */ /* 0x000fe20000410000 */
[----:B------:R-:W-:Y:S01]  /*7220*/  FMUL.FTZ R6, R6, UR5 ;  /* 0x0000000506067c20 */ /* 0x000fe20008410000 */
[----:B------:R-:W-:Y:S01]  /*7230*/  FMUL.FTZ R30, R169, R30 ;  /* 0x0000001ea91e7220 */ /* 0x000fe20000410000 */
[----:B------:R-:W-:Y:S01]  /*7240*/  FMUL.FTZ R5, R5, UR5 ;  /* 0x0000000505057c20 */ /* 0x000fe20008410000 */
[----:B------:R-:W-:Y:S01]  /*7250*/  FFMA.FTZ R10, -R155, R155, 1 ;  /* 0x3f8000009b0a7423 */ /* 0x000fe2000001019b */
[----:B------:R-:W-:Y:S01]  /*7260*/  FMUL.FTZ R14, R14, R6 ;  /* 0x000000060e0e7220 */ /* 0x000fe20000410000 */
[----:B------:R-:W-:Y:S01]  /*7270*/  FADD.FTZ R27, -R0, R27 ;  /* 0x0000001b001b7221 */ /* 0x000fe20000010100 */
[----:B------:R-:W-:Y:S01]  /*7280*/  FMUL.FTZ R30, R30, R5 ;  /* 0x000000051e1e7220 */ /* 0x000fe20000410000 */
[----:B------:R-:W-:Y:S01]  /*7290*/  F2FP.BF16.F32.PACK_AB R5, R12, R13 ;  /* 0x0000000d0c05723e */ /* 0x000fe200000010ff */
[----:B------:R-:W-:Y:S01]  /*72a0*/  FFMA.FTZ R6, -R153, R153, 1 ;  /* 0x3f80000099067423 */ /* 0x000fe20000010199 */
[----:B------:R-:W-:Y:S01]  /*72b0*/  FFMA.FTZ R7, -R146, R146, 1 ;  /* 0x3f80000092077423 */ /* 0x000fe20000010192 */
[C---:B------:R-:W-:Y:S01]  /*72c0*/  FADD.FTZ R26, -R0.reuse, R26 ;  /* 0x0000001a001a7221 */ /* 0x040fe20000010100 */
[----:B-1----:R-:W-:Y:S01]  /*72d0*/  F2FP.BF16.F32.PACK_AB R4, R15, R14 ;  /* 0x0000000e0f04723e */ /* 0x002fe200000010ff */
[----:B------:R-:W-:Y:S01]  /*72e0*/  STS [R241+0x10400], R5 ;  /* 0x01040005f1007388 */ /* 0x000fe20000000800 */
[----:B------:R-:W-:Y:S01]  /*72f0*/  FADD.FTZ R31, -R0, R31 ;  /* 0x0000001f001f7221 */ /* 0x000fe20000010100 */
[----:B------:R-:W-:Y:S01]  /*7300*/  FMUL.FTZ R11, R10, UR5 ;  /* 0x000000050a0b7c20 */ /* 0x000fe20008410000 */
[----:B------:R-:W-:Y:S01]  /*7310*/  FFMA.FTZ R0, -R148, R148, 1 ;  /* 0x3f80000094007423 */ /* 0x000fe20000010194 */
[----:B------:R-:W-:Y:S01]  /*7320*/  FMUL.FTZ R25, R159, R25 ;  /* 0x000000199f197220 */ /* 0x000fe20000410000 */
[----:B------:R-:W-:Y:S01]  /*7330*/  FMUL.FTZ R27, R170, R27 ;  /* 0x0000001baa1b7220 */ /* 0x000fe20000410000 */
[----:B------:R-:W-:Y:S01]  /*7340*/  FMUL.FTZ R10, R6, UR5 ;  /* 0x00000005060a7c20 */ /* 0x000fe20008410000 */
[----:B------:R-:W-:Y:S01]  /*7350*/  FMUL.FTZ R7, R7, UR5 ;  /* 0x0000000507077c20 */ /* 0x000fe20008410000 */
[----:B------:R-:W-:Y:S01]  /*7360*/  FMUL.FTZ R26, R171, R26 ;  /* 0x0000001aab1a7220 */ /* 0x000fe20000410000 */
[----:B------:R-:W-:Y:S01]  /*7370*/  F2FP.BF16.F32.PACK_AB R17, R32, R33 ;  /* 0x000000212011723e */ /* 0x000fe200000010ff */
[----:B------:R-:W-:Y:S01]  /*7380*/  STS [R240+0x10000], R8 ;  /* 0x01000008f0007388 */ /* 0x000fe20000000800 */
[----:B------:R-:W-:Y:S01]  /*7390*/  FMUL.FTZ R6, R0, UR5 ;  /* 0x0000000500067c20 */ /* 0x000fe20008410000 */
[----:B------:R-:W-:Y:S01]  /*73a0*/  FMUL.FTZ R7, R25, R7 ;  /* 0x0000000719077220 */ /* 0x000fe20000410000 */
[----:B------:R-:W-:Y:S01]  /*73b0*/  FMUL.FTZ R31, R166, R31 ;  /* 0x0000001fa61f7220 */ /* 0x000fe20000410000 */
[----:B------:R-:W-:Y:S01]  /*73c0*/  STS [R240+0x10400], R4 ;  /* 0x01040004f0007388 */ /* 0x000fe20000000800 */
[----:B------:R-:W-:Y:S01]  /*73d0*/  FMUL.FTZ R26, R26, R11 ;  /* 0x0000000b1a1a7220 */ /* 0x000fe20000410000 */
[----:B------:R-:W-:Y:S01]  /*73e0*/  FMUL.FTZ R0, R27, R10 ;  /* 0x0000000a1b007220 */ /* 0x000fe20000410000 */
[----:B------:R-:W-:Y:S01]  /*73f0*/  F2FP.BF16.F32.PACK_AB R16, R34, R35 ;  /* 0x000000232210723e */ /* 0x000fe200000010ff */
[----:B------:R-:W-:Y:S01]  /*7400*/  STS [R239+0xf000], R21 ;  /* 0x00f00015ef007388 */ /* 0x000fe20000000800 */
[----:B------:R-:W-:Y:S01]  /*7410*/  FMUL.FTZ R6, R31, R6 ;  /* 0x000000061f067220 */ /* 0x000fe20000410000 */
[----:B------:R-:W-:Y:S02]  /*7420*/  F2FP.BF16.F32.PACK_AB R7, R7, R24 ;  /* 0x000000180707723e */ /* 0x000fe400000010ff */
[----:B------:R-:W-:Y:S01]  /*7430*/  STS [R239+0xf400], R17 ;  /* 0x00f40011ef007388 */ /* 0x000fe20000000800 */
[----:B------:R-:W-:Y:S02]  /*7440*/  F2FP.BF16.F32.PACK_AB R0, R0, R26 ;  /* 0x0000001a0000723e */ /* 0x000fe400000010ff */
[----:B------:R-:W-:Y:S01]  /*7450*/  F2FP.BF16.F32.PACK_AB R9, R9, R28 ;  /* 0x0000001c0909723e */ /* 0x000fe200000010ff */
[----:B------:R-:W-:Y:S01]  /*7460*/  STS [R238+0xf000], R20 ;  /* 0x00f00014ee007388 */ /* 0x000fe20000000800 */
[----:B------:R-:W-:Y:S03]  /*7470*/  F2FP.BF16.F32.PACK_AB R6, R6, R30 ;  /* 0x0000001e0606723e */ /* 0x000fe600000010ff */
        /* <DEDUP_REMOVED lines=11> */
[----:B------:R-:W2:Y:S04]  /*7530*/  LDL.LU R141, [R1+0x10] ;  /* 0x00001000018d7983 */ /* 0x000ea80000300800 */
[----:B------:R-:W4:Y:S04]  /*7540*/  LDSM.16.MT88.4 R20, [R0+0x8000] ;  /* 0x008000000014783b */ /* 0x000f280000004200 */
[----:B------:R-:W2:Y:S04]  /*7550*/  LDL.LU R140, [R1+0x14] ;  /* 0x00001400018c7983 */ /* 0x000ea80000300800 */
[----:B------:R-:W-:Y:S04]  /*7560*/  LDSM.16.MT88.4 R24, [R2+0x13800] ;  /* 0x013800000218783b */ /* 0x000fe80000004200 */
[----:B------:R-:W4:Y:S04]  /*7570*/  LDSM.16.MT88.4 R28, [R0+0x6400] ;  /* 0x00640000001c783b */ /* 0x000f280000004200 */
[----:B------:R-:W4:Y:S04]  /*7580*/  LDSM.16.MT88.4 R32, [R2+0x15800] ;  /* 0x015800000220783b */ /* 0x000f280000004200 */
[----:B------:R-:W4:Y:S01]  /*7590*/  LDSM.16.MT88.4 R132, [R0+0x7400] ;  /* 0x007400000084783b */ /* 0x000f220000004200 */
[-C--:B-1----:R-:W-:Y:S03]  /*75a0*/  HMMA.16816.F32.BF16 R36, R4, R8.reuse, R36 ;  /* 0x000000080424723c */ /* 0x082fe60000041824 */
[----:B------:R1:W5:Y:S04]  /*75b0*/  LDL R244, [R1+0x40] ;  /* 0x0000400001f47983 */ /* 0x0003680000100800 */
[----:B------:R-:W1:Y:S01]  /*75c0*/  LDSM.16.MT88.4 R136, [R0+0x8400] ;  /* 0x008400000088783b */ /* 0x000e620000004200 */
        /* <DEDUP_REMOVED lines=9> */
[-C--:B------:R-:W-:Y:S06]  /*7660*/  HMMA.16816.F32.BF16 R68, R4, R20.reuse, R68 ;  /* 0x000000140444723c */ /* 0x080fec0000041844 */
[C---:B------:R-:W-:Y:S06]  /*7670*/  HMMA.16816.F32.BF16 R72, R12.reuse, R20, R72 ;  /* 0x000000140c48723c */ /* 0x040fec0000041848 */
[-C--:B------:R-:W-:Y:S01]  /*7680*/  HMMA.16816.F32.BF16 R76, R12, R22.reuse, R76 ;  /* 0x000000160c4c723c */ /* 0x080fe2000004184c */
[----:B------:R-:W-:Y:S05]  /*7690*/  LDSM.16.MT88.4 R12, [R2+0x16000] ;  /* 0x01600000020c783b */ /* 0x000fea0000004200 */
[----:B------:R-:W-:Y:S01]  /*76a0*/  HMMA.16816.F32.BF16 R80, R4, R22, R80 ;  /* 0x000000160450723c */ /* 0x000fe20000041850 */
[----:B------:R-:W3:Y:S04]  /*76b0*/  LDSM.16.MT88.4 R4, [R2+0x14000] ;  /* 0x014000000204783b */ /* 0x000ee80000004200 */
[----:B------:R-:W4:Y:S01]  /*76c0*/  LDSM.16.MT88.4 R20, [R0+0x8800] ;  /* 0x008800000014783b */ /* 0x000f220000004200 */
        /* <DEDUP_REMOVED lines=15> */
[----:B------:R-:W1:Y:S04]  /*77c0*/  LDSM.16.MT88.4 R24, [R0+0x7c00] ;  /* 0x007c00000018783b */ /* 0x000e680000004200 */
[----:B------:R-:W1:Y:S01]  /*77d0*/  LDSM.16.MT88.4 R136, [R0+0x8c00] ;  /* 0x008c00000088783b */ /* 0x000e620000004200 */
[-C--:B---3--:R-:W-:Y:S01]  /*77e0*/  HMMA.16816.F32.BF16 R36, R4, R8.reuse, R36 ;  /* 0x000000080424723c */ /* 0x088fe20000041824 */
        /* <DEDUP_REMOVED lines=8> */
[-C--:B----4-:R-:W-:Y:S06]  /*7870*/  HMMA.16816.F32.BF16 R68, R4, R20.reuse, R68 ;  /* 0x000000140444723c */ /* 0x090fec0000041844 */
[C---:B------:R-:W-:Y:S06]  /*7880*/  HMMA.16816.F32.BF16 R72, R12.reuse, R20, R72 ;  /* 0x000000140c48723c */ /* 0x040fec0000041848 */
[-C--:B------:R-:W-:Y:S06]  /*7890*/  HMMA.16816.F32.BF16 R76, R12, R22.reuse, R76 ;  /* 0x000000160c4c723c */ /* 0x080fec000004184c */
[----:B------:R-:W-:Y:S06]  /*78a0*/  HMMA.16816.F32.BF16 R80, R4, R22, R80 ;  /* 0x000000160450723c */ /* 0x000fec0000041850 */
[-C--:B-1----:R-:W-:Y:S06]  /*78b0*/  HMMA.16816.F32.BF16 R36, R28, R32.reuse, R36 ;  /* 0x000000201c24723c */ /* 0x082fec0000041824 */
        /* <DEDUP_REMOVED lines=8> */
[C---:B------:R-:W-:Y:S05]  /*7940*/  HMMA.16816.F32.BF16 R72, R132.reuse, R136, R72 ;  /* 0x000000888448723c */ /* 0x040fea0000041848 */
[----:B--2---:R-:W-:Y:S01]  /*7950*/  MOV R161, R141 ;  /* 0x0000008d00a17202 */ /* 0x004fe20000000f00 */
[-C--:B------:R-:W-:Y:S05]  /*7960*/  HMMA.16816.F32.BF16 R76, R132, R138.reuse, R76 ;  /* 0x0000008a844c723c */ /* 0x080fea000004184c */
[----:B------:R-:W-:Y:S01]  /*7970*/  MOV R160, R140 ;  /* 0x0000008c00a07202 */ /* 0x000fe20000000f00 */
[----:B------:R-:W-:Y:S01]  /*7980*/  HMMA.16816.F32.BF16 R80, R28, R138, R80 ;  /* 0x0000008a1c50723c */ /* 0x000fe20000041850 */
[----:B------:R-:W-:Y:S11]  /*7990*/  @!UPT UIADD3 URZ, URZ, URZ, URZ ;  /* 0x0000003f3f3ff290 */ /* 0x000ff6000fffe03f */
[----:B------:R-:W-:Y:S01]  /*79a0*/  @!UPT UIADD3 URZ, URZ, URZ, URZ ;  /* 0x0000003f3f3ff290 */ /* 0x000fe2000fffe03f */
[----:B------:R-:W-:Y:S11]  /*79b0*/  @!P0 BRA `(.L_x_203) ;  /* 0x0000000000948947 */ /* 0x000ff60003800000 */
[----:B------:R-:W2:Y:S01]  /*79c0*/  LDL.LU R141, [R1+0x4] ;  /* 0x00000400018d7983 */ /* 0x000ea20000300800 */
[----:B------:R-:W1:Y:S01]  /*79d0*/  LDC R5, c[0x0][0x420] ;  /* 0x00010800ff057b82 */ /* 0x000e620000000800 */
[----:B------:R-:W-:Y:S02]  /*79e0*/  ISETP.GE.AND P3, PT, R246, UR38, PT ;  /* 0x00000026f6007c0c */ /* 0x000fe4000bf66270 */
[----:B------:R-:W3:Y:S01]  /*79f0*/  LDL.LU R140, [R1+0xc] ;  /* 0x00000c00018c7983 */ /* 0x000ee20000300800 */
[----:B------:R-:W-:Y:S02]  /*7a00*/  ISETP.GE.AND P2, PT, R243, UR38, PT ;  /* 0x00000026f3007c0c */ /* 0x000fe4000bf46270 */
[----:B-----5:R-:W-:Y:S02]  /*7a10*/  LEA R4, R244, UR4, 0x1 ;  /* 0x00000004f4047c11 */ /* 0x020fe4000f8e08ff */
[----:B------:R-:W-:Y:S06]  /*7a20*/  ISETP.GE.AND P1, PT, R242, UR38, PT ;  /* 0x00000026f2007c0c */ /* 0x000fec000bf26270 */
[----:B------:R4:W-:Y:S04]  /*7a30*/  @P3 STS [R4+0x6000], RZ ;  /* 0x006000ff04003388 */ /* 0x0009e80000000800 */
[----:B------:R4:W-:Y:S04]  /*7a40*/  @P3 STS [R4+0x6004], RZ ;  /* 0x006004ff04003388 */ /* 0x0009e80000000800 */
[----:B------:R4:W-:Y:S01]  /*7a50*/  @P3 STS.64 [R4+0x6008], RZ ;  /* 0x006008ff04003388 */ /* 0x0009e20000000a00 */
[----:B-1----:R-:W-:Y:S05]  /*7a60*/  IMAD.U32 R5, R5, -0x40, RZ ;  /* 0xffffffc005057824 */ /* 0x002fea00078e00ff */
[----:B------:R-:W-:Y:S02]  /*7a70*/  SHF.R.S32.HI R6, RZ, 0x1f, R5 ;  /* 0x0000001fff067819 */ /* 0x000fe40000011405 */
[C---:B---3--:R-:W-:Y:S04]  /*7a80*/  LEA R140, P4, R5.reuse, R140, 0x1 ;  /* 0x0000008c058c7211 */ /* 0x048fe800078808ff */
[----:B--2---:R-:W-:Y:S01]  /*7a90*/  LEA.HI.X R141, R5, R141, R6, 0x1, P4 ;  /* 0x0000008d058d7211 */ /* 0x004fe200020f0c06 */
[----:B------:R4:W-:Y:S01]  /*7aa0*/  STL [R1+0xc], R140 ;  /* 0x00000c8c01007387 */ /* 0x0009e20000100800 */
[--C-:B------:R-:W-:Y:S02]  /*7ab0*/  @!P3 IMAD.MOV.U32 R10, RZ, RZ, R140.reuse ;  /* 0x000000ffff0ab224 */ /* 0x100fe400078e008c */
[--C-:B------:R-:W-:Y:S01]  /*7ac0*/  @!P2 IMAD.MOV.U32 R8, RZ, RZ, R140.reuse ;  /* 0x000000ffff08a224 */ /* 0x100fe200078e008c */
[----:B------:R4:W-:Y:S01]  /*7ad0*/  STL [R1+0x4], R141 ;  /* 0x0000048d01007387 */ /* 0x0009e20000100800 */
[--C-:B------:R-:W-:Y:S02]  /*7ae0*/  @!P3 IMAD.MOV.U32 R11, RZ, RZ, R141.reuse ;  /* 0x000000ffff0bb224 */ /* 0x100fe400078e008d */
[--C-:B------:R-:W-:Y:S02]  /*7af0*/  @!P2 IMAD.MOV.U32 R9, RZ, RZ, R141.reuse ;  /* 0x000000ffff09a224 */ /* 0x100fe400078e008d */
[----:B------:R-:W-:Y:S01]  /*7b00*/  @!P1 IMAD.MOV.U32 R6, RZ, RZ, R140 ;  /* 0x000000ffff069224 */ /* 0x000fe200078e008c */
[----:B------:R-:W-:Y:S01]  /*7b10*/  @!PT LDS RZ, [RZ] ;  /* 0x00000000fffff984 */ /* 0x000fe20000000800 */
[----:B------:R-:W-:Y:S01]  /*7b20*/  @!PT LDS RZ, [RZ] ;  /* 0x00000000fffff984 */ /* 0x000fe20000000800 */
[----:B------:R-:W-:Y:S01]  /*7b30*/  @!PT LDS RZ, [RZ] ;  /* 0x00000000fffff984 */ /* 0x000fe20000000800 */
[----:B------:R4:W-:Y:S01]  /*7b40*/  @!P3 LDGSTS.E.BYPASS.LTC128B.128 [R4+0x6000], desc[UR6][R10.64] ;  /* 0x060000000a04bfae */ /* 0x0009e2000b901d46 */
[----:B------:R-:W-:Y:S03]  /*7b50*/  @!P1 IMAD.MOV.U32 R7, RZ, RZ, R141 ;  /* 0x000000ffff079224 */ /* 0x000fe600078e008d */
        /* <DEDUP_REMOVED lines=11> */
.L_x_203:
[----:B------:R-:W2:Y:S01]  /*7c10*/  LDL R169, [R1+0x4c] ;  /* 0x00004c0001a97983 */ /* 0x000ea20000100800 */
[----:B------:R-:W-:Y:S02]  /*7c20*/  ULOP3.LUT UR9, UR8, 0x1, URZ, 0xc0, !UPT ;  /* 0x0000000108097892 */ /* 0x000fe4000f8ec03f */
[----:B------:R-:W-:Y:S01]  /*7c30*/  UISETP.GT.AND UP2, UPT, UR8, UR19, UPT ;  /* 0x000000130800728c */ /* 0x000fe2000bf44270 */
[----:B------:R-:W3:Y:S01]  /*7c40*/  LDL R167, [R1+0x5c] ;  /* 0x00005c0001a77983 */ /* 0x000ee20000100800 */
[----:B------:R-:W-:Y:S02]  /*7c50*/  UISETP.NE.U32.AND UP0, UPT, UR9, 0x1, UPT ;  /* 0x000000010900788c */ /* 0x000fe4000bf05070 */
[----:B------:R-:W-:Y:S01]  /*7c60*/  UIADD3 UR8, UR8, -0x1, URZ ;  /* 0xffffffff08087890 */ /* 0x000fe2000fffe03f */
[----:B------:R-:W-:Y:S04]  /*7c70*/  LDSM.16.M88.4 R24, [R224] ;  /* 0x00000000e018783b */ /* 0x000fe80000000200 */
[----:B----4-:R-:W1:Y:S04]  /*7c80*/  LDSM.16.MT88.4 R8, [R0+0x9000] ;  /* 0x009000000008783b */ /* 0x010e680000004200 */
[----:B------:R-:W4:Y:S04]  /*7c90*/  LDL R162, [R1+0x28] ;  /* 0x0000280001a27983 */ /* 0x000f280000100800 */
[----:B------:R-:W4:Y:S04]  /*7ca0*/  LDL R163, [R1+0x1c] ;  /* 0x00001c0001a37983 */ /* 0x000f280000100800 */
[----:B------:R-:W4:Y:S04]  /*7cb0*/  LDL R164, [R1+0x30] ;  /* 0x0000300001a47983 */ /* 0x000f280000100800 */
[----:B------:R-:W1:Y:S04]  /*7cc0*/  LDSM.16.MT88.4 R16, [R0+0xb000] ;  /* 0x00b000000010783b */ /* 0x000e680000004200 */
[----:B------:R-:W4:Y:S04]  /*7cd0*/  LDL R165, [R1+0x2c] ;  /* 0x00002c0001a57983 */ /* 0x000f280000100800 */
[----:B------:R-:W1:Y:S04]  /*7ce0*/  LDSM.16.MT88.4 R28, [R0+0xd000] ;  /* 0x00d00000001c783b */ /* 0x000e680000004200 */
[----:B------:R-:W-:Y:S04]  /*7cf0*/  LDSM.16.M88.4 R32, [R225] ;  /* 0x00000000e120783b */ /* 0x000fe80000000200 */
[----:B------:R-:W1:Y:S04]  /*7d00*/  LDSM.16.MT88.4 R132, [R0+0x9400] ;  /* 0x009400000084783b */ /* 0x000e680000004200 */
[----:B------:R-:W1:Y:S02]  /*7d10*/  LDSM.16.MT88.4 R136, [R0+0xb400] ;  /* 0x00b400000088783b */ /* 0x000e640000004200 */
[C---:B-1----:R-:W-:Y:S02]  /*7d20*/  HMMA.16816.F32.BF16 R4, R24.reuse, R8, RZ ;  /* 0x000000081804723c */ /* 0x042fe400000418ff */
[----:B------:R-:W1:Y:S04]  /*7d30*/  LDSM.16.MT88.4 R140, [R0+0xd400] ;  /* 0x00d40000008c783b */ /* 0x000e680000004200 */
[----:B------:R-:W-:Y:S01]  /*7d40*/  LDSM.16.M88.4 R144, [R227] ;  /* 0x00000000e390783b */ /* 0x000fe20000000200 */
[C---:B------:R-:W-:Y:S03]  /*7d50*/  HMMA.16816.F32.BF16 R8, R24.reuse, R10, RZ ;  /* 0x0000000a1808723c */ /* 0x040fe600000418ff */
[----:B------:R-:W1:Y:S04]  /*7d60*/  LDSM.16.MT88.4 R148, [R0+0x9800] ;  /* 0x009800000094783b */ /* 0x000e680000004200 */
[----:B------:R-:W1:Y:S01]  /*7d70*/  LDSM.16.MT88.4 R152, [R0+0xb800] ;  /* 0x00b800000098783b */ /* 0x000e620000004200 */
[C---:B------:R-:W-:Y:S03]  /*7d80*/  HMMA.16816.F32.BF16 R12, R24.reuse, R16, RZ ;  /* 0x00000010180c723c */ /* 0x040fe600000418ff */
[----:B------:R-:W-:Y:S04]  /*7d90*/  LDSM.16.MT88.4 R156, [R0+0xbc00] ;  /* 0x00bc0000009c783b */ /* 0x000fe80000004200 */
[----:B------:R-:W4:Y:S01]  /*7da0*/  LDL R168, [R1+0x3c] ;  /* 0x00003c0001a87983 */ /* 0x000f220000100800 */
        /* <DEDUP_REMOVED lines=9> */
[----:B------:R-:W1:Y:S05]  /*7e40*/  LDSM.16.MT88.4 R136, [R0+0x9c00] ;  /* 0x009c00000088783b */ /* 0x000e6a0000004200 */
[C---:B-1----:R-:W-:Y:S06]  /*7e50*/  HMMA.16816.F32.BF16 R20, R32.reuse, R140, R20 ;  /* 0x0000008c2014723c */ /* 0x042fec0000041814 */
[----:B------:R-:W-:Y:S01]  /*7e60*/  HMMA.16816.F32.BF16 R24, R32, R142, R24 ;  /* 0x0000008e2018723c */ /* 0x000fe20000041818 */
[----:B------:R-:W1:Y:S04]  /*7e70*/  LDSM.16.MT88.4 R32, [R0+0xdc00] ;  /* 0x00dc00000020783b */ /* 0x000e680000004200 */
[----:B------:R-:W-:Y:S01]  /*7e80*/  LDSM.16.M88.4 R140, [R224+0x2000] ;  /* 0x00200000e08c783b */ /* 0x000fe20000000200 */
[C---:B------:R-:W-:Y:S06]  /*7e90*/  HMMA.16816.F32.BF16 R4, R144.reuse, R148, R4 ;  /* 0x000000949004723c */ /* 0x040fec0000041804 */
[C---:B------:R-:W-:Y:S01]  /*7ea0*/  HMMA.16816.F32.BF16 R8, R144.reuse, R150, R8 ;  /* 0x000000969008723c */ /* 0x040fe20000041808 */
[----:B------:R-:W1:Y:S05]  /*7eb0*/  LDSM.16.MT88.4 R148, [R0+0xa000] ;  /* 0x00a000000094783b */ /* 0x000e6a0000004200 */
[C---:B------:R-:W-:Y:S06]  /*7ec0*/  HMMA.16816.F32.BF16 R12, R144.reuse, R152, R12 ;  /* 0x00000098900c723c */ /* 0x040fec000004180c */
[C---:B------:R-:W-:Y:S01]  /*7ed0*/  HMMA.16816.F32.BF16 R16, R144.reuse, R154, R16 ;  /* 0x0000009a9010723c */ /* 0x040fe20000041810 */
[----:B------:R-:W1:Y:S05]  /*7ee0*/  LDSM.16.MT88.4 R152, [R0+0xc000] ;  /* 0x00c000000098783b */ /* 0x000e6a0000004200 */
[C---:B------:R-:W-:Y:S06]  /*7ef0*/  HMMA.16816.F32.BF16 R20, R144.reuse, R28, R20 ;  /* 0x0000001c9014723c */ /* 0x040fec0000041814 */
[----:B------:R-:W-:Y:S01]  /*7f00*/  HMMA.16816.F32.BF16 R24, R144, R30, R24 ;  /* 0x0000001e9018723c */ /* 0x000fe20000041818 */
[----:B------:R-:W1:Y:S04]  /*7f10*/  LDSM.16.MT88.4 R28, [R0+0xe000] ;  /* 0x00e00000001c783b */ /* 0x000e680000004200 */
[----:B------:R-:W-:Y:S01]  /*7f20*/  LDSM.16.MT88.4 R144, [R0+0xa400] ;  /* 0x00a400000090783b */ /* 0x000fe20000004200 */
[C---:B------:R-:W-:Y:S06]  /*7f30*/  HMMA.16816.F32.BF16 R4, R132.reuse, R136, R4 ;  /* 0x000000888404723c */ /* 0x040fec0000041804 */
[C---:B------:R-:W-:Y:S01]  /*7f40*/  HMMA.16816.F32.BF16 R8, R132.reuse, R138, R8 ;  /* 0x0000008a8408723c */ /* 0x040fe20000041808 */
[----:B------:R-:W1:Y:S05]  /*7f50*/  LDSM.16.M88.4 R136, [R225+0x2000] ;  /* 0x00200000e188783b */ /* 0x000e6a0000000200 */
        /* <DEDUP_REMOVED lines=15> */
[----:B------:R-:W2:Y:S04]  /*8050*/  LDSM.16.MT88.4 R28, [R0+0xe800] ;  /* 0x00e80000001c783b */ /* 0x000ea80000004200 */
[----:B------:R-:W-:Y:S01]  /*8060*/  LDSM.16.M88.4 R140, [R226+0x2000] ;  /* 0x00200000e28c783b */ /* 0x000fe20000000200 */
[C---:B------:R-:W-:Y:S06]  /*8070*/  HMMA.16816.F32.BF16 R4, R136.reuse, R144, R4 ;  /* 0x000000908804723c */ /* 0x040fec0000041804 */
[C---:B------:R-:W-:Y:S01]  /*8080*/  HMMA.16816.F32.BF16 R8, R136.reuse, R146, R8 ;  /* 0x000000928808723c */ /* 0x040fe20000041808 */
[----:B------:R-:W2:Y:S05]  /*8090*/  LDSM.16.MT88.4 R144, [R0+0xac00] ;  /* 0x00ac00000090783b */ /* 0x000eaa0000004200 */
[C---:B------:R-:W-:Y:S06]  /*80a0*/  HMMA.16816.F32.BF16 R12, R136.reuse, R156, R12 ;  /* 0x0000009c880c723c */ /* 0x040fec000004180c */
[C---:B------:R-:W-:Y:S01]  /*80b0*/  HMMA.16816.F32.BF16 R16, R136.reuse, R158, R16 ;  /* 0x0000009e8810723c */ /* 0x040fe20000041810 */
[----:B------:R-:W3:Y:S05]  /*80c0*/  LDSM.16.MT88.4 R156, [R0+0xcc00] ;  /* 0x00cc0000009c783b */ /* 0x000eea0000004200 */
[C---:B-1----:R-:W-:Y:S06]  /*80d0*/  HMMA.16816.F32.BF16 R20, R136.reuse, R32, R20 ;  /* 0x000000208814723c */ /* 0x042fec0000041814 */
[----:B------:R-:W-:Y:S01]  /*80e0*/  HMMA.16816.F32.BF16 R24, R136, R34, R24 ;  /* 0x000000228818723c */ /* 0x000fe20000041818 */
[----:B------:R1:W4:Y:S04]  /*80f0*/  LDSM.16.MT88.4 R32, [R0+0xec00] ;  /* 0x00ec00000020783b */ /* 0x0003280000004200 */
[----:B------:R-:W-:Y:S01]  /*8100*/  LDSM.16.MT88.4 R136, [R3+0x2400] ;  /* 0x002400000388783b */ /* 0x000fe20000004200 */
[C---:B------:R-:W-:Y:S06]  /*8110*/  HMMA.16816.F32.BF16 R4, R132.reuse, R148, R4 ;  /* 0x000000948404723c */ /* 0x040fec0000041804 */
[C---:B------:R-:W-:Y:S06]  /*8120*/  HMMA.16816.F32.BF16 R8, R132.reuse, R150, R8 ;  /* 0x000000968408723c */ /* 0x040fec0000041808 */
[C---:B------:R-:W-:Y:S06]  /*8130*/  HMMA.16816.F32.BF16 R12, R132.reuse, R152, R12 ;  /* 0x00000098840c723c */ /* 0x040fec000004180c */
[C---:B------:R-:W-:Y:S01]  /*8140*/  HMMA.16816.F32.BF16 R16, R132.reuse, R154, R16 ;  /* 0x0000009a8410723c */ /* 0x040fe20000041810 */
[----:B-1----:R-:W-:Y:S05]  /*8150*/  IMAD.U32 R0, RZ, RZ, UR17 ;  /* 0x00000011ff007e24 */ /* 0x002fea000f8e00ff */
[C---:B--2---:R-:W-:Y:S06]  /*8160*/  HMMA.16816.F32.BF16 R20, R132.reuse, R28, R20 ;  /* 0x0000001c8414723c */ /* 0x044fec0000041814 */
[----:B------:R-:W-:Y:S06]  /*8170*/  HMMA.16816.F32.BF16 R24, R132, R30, R24 ;  /* 0x0000001e8418723c */ /* 0x000fec0000041818 */
[C---:B------:R-:W-:Y:S01]  /*8180*/  HMMA.16816.F32.BF16 R4, R140.reuse, R144, R4 ;  /* 0x000000908c04723c */ /* 0x040fe20000041804 */
[----:B------:R-:W-:Y:S04]  /*8190*/  IMAD.U32 R132, RZ, RZ, UR17 ;  /* 0x00000011ff847e24 */ /* 0x000fe8000f8e00ff */
[----:B------:R-:W-:Y:S01]  /*81a0*/  @P0 IADD3 R30, P2, R169, UR13, RZ ;  /* 0x0000000da91e0c10 */ /* 0x000fe2000ff5e0ff */
[C---:B------:R-:W-:Y:S01]  /*81b0*/  HMMA.16816.F32.BF16 R8, R140.reuse, R146, R8 ;  /* 0x000000928c08723c */ /* 0x040fe20000041808 */
[----:B------:R-:W-:Y:S01]  /*81c0*/  LDSM.16.MT88.4 R144, [R3+0x1c00] ;  /* 0x001c00000390783b */ /* 0x000fe20000004200 */
[----:B------:R-:W-:Y:S03]  /*81d0*/  @UP3 UIADD3 UR13, UP1, UR13, -0x100, URZ ;  /* 0xffffff000d0d3890 */ /* 0x000fe6000ff3e03f */
[----:B---3--:R-:W-:Y:S01]  /*81e0*/  @P0 IADD3.X R31, R167, UR12, RZ, P2, !PT ;  /* 0x0000000ca71f0c10 */ /* 0x008fe200097fe4ff */
[C---:B------:R-:W-:Y:S01]  /*81f0*/  HMMA.16816.F32.BF16 R12, R140.reuse, R156, R12 ;  /* 0x0000009c8c0c723c */ /* 0x040fe2000004180c */
[----:B------:R-:W-:Y:S03]  /*8200*/  @UP3 UIADD3.X UR12, UR12, -0x1, URZ, UP1, !UPT ;  /* 0xffffffff0c0c3890 */ /* 0x000fe60008ffe43f */
[----:B----4-:R-:W2:Y:S02]  /*8210*/  @P0 LDG.E R162, desc[UR6][R30.64+0xa0] ;  /* 0x0000a0061ea20981 */ /* 0x010ea4000c1e1900 */
[C---:B------:R-:W-:Y:S02]  /*8220*/  HMMA.16816.F32.BF16 R16, R140.reuse, R158, R16 ;  /* 0x0000009e8c10723c */ /* 0x040fe40000041810 */
[----:B------:R-:W3:Y:S04]  /*8230*/  @P0 LDG.E R163, desc[UR6][R30.64+0x80] ;  /* 0x000080061ea30981 */ /* 0x000ee8000c1e1900 */
[C---:B------:R-:W-:Y:S01]  /*8240*/  HMMA.16816.F32.BF16 R20, R140.reuse, R32, R20 ;  /* 0x000000208c14723c */ /* 0x040fe20000041814 */
[----:B------:R-:W4:Y:S04]  /*8250*/  @P0 LDG.E R164, desc[UR6][R30.64+0x20] ;  /* 0x000020061ea40981 */ /* 0x000f28000c1e1900 */
[----:B------:R1:W4:Y:S01]  /*8260*/  @P0 LDG.E R165, desc[UR6][R30.64] ;  /* 0x000000061ea50981 */ /* 0x000322000c1e1900 */
[----:B------:R-:W-:Y:S03]  /*8270*/  HMMA.16816.F32.BF16 R24, R140, R34, R24 ;  /* 0x000000228c18723c */ /* 0x000fe60000041818 */
[----:B------:R-:W-:Y:S04]  /*8280*/  LDSM.16.MT88.4 R140, [R3+0x1800] ;  /* 0x00180000038c783b */ /* 0x000fe80000004200 */
[----:B------:R-:W-:Y:S04]  /*8290*/  IMAD.U32 R34, RZ, RZ, UR30 ;  /* 0x0000001eff227e24 */ /* 0x000fe8000f8e00ff */
[----:B-1----:R-:W-:Y:S02]  /*82a0*/  IMAD.U32 R30, RZ, RZ, UR29 ;  /* 0x0000001dff1e7e24 */ /* 0x002fe4000f8e00ff */
[----:B------:R-:W-:Y:S01]  /*82b0*/  IMAD.U32 R31, RZ, RZ, UR30 ;  /* 0x0000001eff1f7e24 */ /* 0x000fe2000f8e00ff */
[C---:B------:R-:W-:Y:S04]  /*82c0*/  LEA R166, P1, R168.reuse, R160, 0x2 ;  /* 0x000000a0a8a67211 */ /* 0x040fe800078210ff */
[----:B------:R-:W-:Y:S01]  /*82d0*/  LEA.HI.X.SX32 R28, R168, R161, 0x2, P1 ;  /* 0x000000a1a81c7211 */ /* 0x000fe200008f16ff */
[----:B------:R-:W-:Y:S04]  /*82e0*/  STL [R1+0x14], R166 ;  /* 0x000014a601007387 */ /* 0x000fe80000100800 */
[----:B------:R1:W-:Y:S01]  /*82f0*/  STL [R1+0x10], R28 ;  /* 0x0000101c01007387 */ /* 0x0003e20000100800 */
[----:B------:R-:W-:Y:S02]  /*8300*/  IMAD.MOV.U32 R29, RZ, RZ, R28 ;  /* 0x000000ffff1d7224 */ /* 0x000fe400078e001c */
[----:B-1----:R-:W-:Y:S05]  /*8310*/  IMAD.MOV.U32 R28, RZ, RZ, R166 ;  /* 0x000000ffff1c7224 */ /* 0x002fea00078e00a6 */
[-C--:B------:R-:W-:Y:S01]  /*8320*/  LEA R32, P1, R132, R28.reuse, 0x2 ;  /* 0x0000001c84207211 */ /* 0x080fe200078210ff */
[----:B------:R1:W-:Y:S01]  /*8330*/  REDG.E.ADD.F32.FTZ.RN.STRONG.GPU desc[UR6][R28.64], R4 ;  /* 0x000000041c0079a6 */ /* 0x0003e2000c10f386 */
[----:B------:R-:W-:Y:S01]  /*8340*/  IMAD.U32 R132, RZ, RZ, UR18 ;  /* 0x00000012ff847e24 */ /* 0x000fe2000f8e00ff */
[-C--:B------:R-:W-:Y:S02]  /*8350*/  LEA R34, P2, R34, R28.reuse, 0x2 ;  /* 0x0000001c22227211 */ /* 0x080fe400078410ff */
[-C--:B------:R-:W-:Y:S01]  /*8360*/  LEA.HI.X.SX32 R33, R0, R29.reuse, 0x2, P1 ;  /* 0x0000001d00217211 */ /* 0x080fe200008f16ff */
[----:B------:R-:W-:Y:S01]  /*8370*/  IMAD.U32 R0, RZ, RZ, UR18 ;  /* 0x00000012ff007e24 */ /* 0x000fe2000f8e00ff */
[-C--:B------:R-:W-:Y:S02]  /*8380*/  LEA R30, P1, R30, R28.reuse, 0x2 ;  /* 0x0000001c1e1e7211 */ /* 0x080fe400078210ff */
[-C--:B------:R-:W-:Y:S01]  /*8390*/  LEA.HI.X.SX32 R35, R31, R29.reuse, 0x2, P2 ;  /* 0x0000001d1f237211 */ /* 0x080fe200010f16ff */
[----:B------:R1:W-:Y:S02]  /*83a0*/  REDG.E.ADD.F32.FTZ.RN.STRONG.GPU desc[UR6][R32.64], R5 ;  /* 0x00000005200079a6 */ /* 0x0003e4000c10f386 */
[----:B-1----:R-:W-:Y:S02]  /*83b0*/  IMAD.U32 R4, RZ, RZ, UR28 ;  /* 0x0000001cff047e24 */ /* 0x002fe4000f8e00ff */
[----:B------:R-:W-:Y:S05]  /*83c0*/  IMAD.U32 R5, RZ, RZ, UR29 ;  /* 0x0000001dff057e24 */ /* 0x000fea000f8e00ff */
[-C--:B------:R-:W-:Y:S01]  /*83d0*/  LEA.HI.X.SX32 R31, R5, R29.reuse, 0x2, P1 ;  /* 0x0000001d051f7211 */ /* 0x080fe200008f16ff */
[----:B--2---:R-:W-:Y:S04]  /*83e0*/  @P0 STL [R1+0x28], R162 ;  /* 0x000028a201000387 */ /* 0x004fe80000100800 */
[----:B---3--:R-:W-:Y:S04]  /*83f0*/  @P0 STL [R1+0x1c], R163 ;  /* 0x00001ca301000387 */ /* 0x008fe80000100800 */
[----:B----4-:R-:W-:Y:S04]  /*8400*/  @P0 STL [R1+0x30], R164 ;  /* 0x000030a401000387 */ /* 0x010fe80000100800 */
[----:B------:R-:W-:Y:S01]  /*8410*/  @P0 STL [R1+0x2c], R165 ;  /* 0x00002ca501000387 */ /* 0x000fe20000100800 */
        /* <DEDUP_REMOVED lines=25> */
[----:B------:R-:W-:Y:S04]  /*85b0*/  REDG.E.ADD.F32.FTZ.RN.STRONG.GPU desc[UR6][R28.64+0x80], R12 ;  /* 0x0000800c1c0079a6 */ /* 0x000fe8000c10f386 */
        /* <DEDUP_REMOVED lines=13> */
[----:B------:R-:W-:Y:S04]  /*8690*/  IMAD.U32 R0, RZ, RZ, UR25 ;  /* 0x00000019ff007e24 */ /* 0x000fe8000f8e00ff */
[----:B------:R3:W-:Y:S01]  /*86a0*/  REDG.E.ADD.F32.FTZ.RN.STRONG.GPU desc[UR6][R10.64], R16 ;  /* 0x000000100a0079a6 */ /* 0x0007e2000c10f386 */
[----:B-1----:R-:W-:Y:S01]  /*86b0*/  IMAD.U32 R6, RZ, RZ, UR20 ;  /* 0x00000014ff067e24 */ /* 0x002fe2000f8e00ff */
[-C--:B------:R-:W-:Y:S01]  /*86c0*/  LEA R14, P5, R13, R28.reuse, 0x2 ;  /* 0x0000001c0d0e7211 */ /* 0x080fe200078a10ff */
[----:B------:R-:W-:Y:S02]  /*86d0*/  IMAD.U32 R7, RZ, RZ, UR21 ;  /* 0x00000015ff077e24 */ /* 0x000fe4000f8e00ff */
[----:B--2---:R-:W-:Y:S01]  /*86e0*/  IMAD.U32 R4, RZ, RZ, UR25 ;  /* 0x00000019ff047e24 */ /* 0x004fe2000f8e00ff */
[-C--:B------:R-:W-:Y:S01]  /*86f0*/  LEA R6, P1, R6, R28.reuse, 0x2 ;  /* 0x0000001c06067211 */ /* 0x080fe200078210ff */
[----:B------:R-:W-:Y:S01]  /*8700*/  IMAD.U32 R5, RZ, RZ, UR20 ;  /* 0x00000014ff057e24 */ /* 0x000fe2000f8e00ff */
[-C--:B------:R-:W-:Y:S02]  /*8710*/  LEA.HI.X.SX32 R9, R7, R29.reuse, 0x2, P2 ;  /* 0x0000001d07097211 */ /* 0x080fe400010f16ff */
[-C--:B------:R-:W-:Y:S02]  /*8720*/  LEA R4, P0, R4, R28.reuse, 0x2 ;  /* 0x0000001c04047211 */ /* 0x080fe400078010ff */
[-C--:B------:R-:W-:Y:S01]  /*8730*/  LEA.HI.X.SX32 R7, R5, R29.reuse, 0x2, P1 ;  /* 0x0000001d05077211 */ /* 0x080fe200008f16ff */
[----:B------:R1:W-:Y:S01]  /*8740*/  REDG.E.ADD.F32.FTZ.RN.STRONG.GPU desc[UR6][R8.64], R17 ;  /* 0x00000011080079a6 */ /* 0x0003e2000c10f386 */
[-C--:B------:R-:W-:Y:S01]  /*8750*/  LEA.HI.X.SX32 R5, R0, R29.reuse, 0x2, P0 ;  /* 0x0000001d00057211 */ /* 0x080fe200000f16ff */
[----:B---3--:R-:W-:Y:S01]  /*8760*/  IMAD.U32 R11, RZ, RZ, UR34 ;  /* 0x00000022ff0b7e24 */ /* 0x008fe2000f8e00ff */
[-C--:B------:R-:W-:Y:S01]  /*8770*/  LEA.HI.X.SX32 R15, R13, R29.reuse, 0x2, P5 ;  /* 0x0000001d0d0f7211 */ /* 0x080fe200028f16ff */
[----:B------:R2:W-:Y:S01]  /*8780*/  REDG.E.ADD.F32.FTZ.RN.STRONG.GPU desc[UR6][R6.64], R18 ;  /* 0x00000012060079a6 */ /* 0x0005e2000c10f386 */
[----:B------:R-:W-:Y:S02]  /*8790*/  IMAD.U32 R0, RZ, RZ, UR36 ;  /* 0x00000024ff007e24 */ /* 0x000fe4000f8e00ff */
[CC--:B------:R-:W-:Y:S01]  /*87a0*/  LEA R12, P4, R11.reuse, R28.reuse, 0x2 ;  /* 0x0000001c0b0c7211 */ /* 0x0c0fe200078810ff */
[----:B------:R3:W-:Y:S03]  /*87b0*/  REDG.E.ADD.F32.FTZ.RN.STRONG.GPU desc[UR6][R4.64], R19 ;  /* 0x00000013040079a6 */ /* 0x0007e6000c10f386 */
[-C--:B------:R-:W-:Y:S01]  /*87c0*/  LEA.HI.X.SX32 R13, R11, R29.reuse, 0x2, P4 ;  /* 0x0000001d0b0d7211 */ /* 0x080fe200020f16ff */
[----:B------:R-:W-:Y:S04]  /*87d0*/  REDG.E.ADD.F32.FTZ.RN.STRONG.GPU desc[UR6][R28.64+0x100], R20 ;  /* 0x000100141c0079a6 */ /* 0x000fe8000c10f386 */
[----:B------:R-:W-:Y:S04]  /*87e0*/  REDG.E.ADD.F32.FTZ.RN.STRONG.GPU desc[UR6][R32.64+0x100], R21 ;  /* 0x00010015200079a6 */ /* 0x000fe8000c10f386 */
[----:B------:R-:W-:Y:S04]  /*87f0*/  REDG.E.ADD.F32.FTZ.RN.STRONG.GPU desc[UR6][R14.64], R22 ;  /* 0x000000160e0079a6 */ /* 0x000fe8000c10f386 */
[----:B------:R-:W-:Y:S01]  /*8800*/  REDG.E.ADD.F32.FTZ.RN.STRONG.GPU desc[UR6][R12.64], R23 ;  /* 0x000000170c0079a6 */ /* 0x000fe2000c10f386 */
[----:B-1----:R-:W-:Y:S03]  /*8810*/  IMAD.U32 R9, RZ, RZ, UR33 ;  /* 0x00000021ff097e24 */ /* 0x002fe6000f8e00ff */
[----:B------:R-:W-:Y:S01]  /*8820*/  LDSM.16.MT88.4 R12, [R2+0x11000] ;  /* 0x01100000020c783b */ /* 0x000fe20000004200 */
[----:B--2---:R-:W-:Y:S01]  /*8830*/  IMAD.U32 R7, RZ, RZ, UR32 ;  /* 0x00000020ff077e24 */ /* 0x004fe2000f8e00ff */
[-C--:B------:R-:W-:Y:S02]  /*8840*/  LEA R10, P3, R9, R28.reuse, 0x2 ;  /* 0x0000001c090a7211 */ /* 0x080fe400078610ff */
[----:B------:R-:W-:Y:S01]  /*8850*/  LDSM.16.MT88.4 R16, [R3+0x1000] ;  /* 0x001000000310783b */ /* 0x000fe20000004200 */
[----:B---3--:R-:W-:Y:S01]  /*8860*/  IMAD.U32 R5, RZ, RZ, UR31 ;  /* 0x0000001fff057e24 */ /* 0x008fe2000f8e00ff */
[-C--:B------:R-:W-:Y:S02]  /*8870*/  LEA R8, P2, R7, R28.reuse, 0x2 ;  /* 0x0000001c07087211 */ /* 0x080fe400078410ff */
[----:B------:R-:W-:Y:S01]  /*8880*/  LDSM.16.MT88.4 R32, [R2+0xf800] ;  /* 0x00f800000220783b */ /* 0x000fe20000004200 */
[-C--:B------:R-:W-:Y:S02]  /*8890*/  LEA.HI.X.SX32 R11, R9, R29.reuse, 0x2, P3 ;  /* 0x0000001d090b7211 */ /* 0x080fe400018f16ff */
[-C--:B------:R-:W-:Y:S01]  /*88a0*/  LEA R6, P1, R5, R28.reuse, 0x2 ;  /* 0x0000001c05067211 */ /* 0x080fe200078210ff */
[----:B------:R-:W-:Y:S01]  /*88b0*/  LDSM.16.MT88.4 R20, [R3+0x400] ;  /* 0x000400000314783b */ /* 0x000fe20000004200 */
[-C--:B------:R-:W-:Y:S02]  /*88c0*/  LEA.HI.X.SX32 R9, R7, R29.reuse, 0x2, P2 ;  /* 0x0000001d07097211 */ /* 0x080fe400010f16ff */
[C---:B------:R-:W-:Y:S01]  /*88d0*/  LEA R4, P0, R0.reuse, R28, 0x2 ;  /* 0x0000001c00047211 */ /* 0x040fe200078010ff */
[----:B------:R-:W-:Y:S01]  /*88e0*/  REDG.E.ADD.F32.FTZ.RN.STRONG.GPU desc[UR6][R10.64], R24 ;  /* 0x000000180a0079a6 */ /* 0x000fe2000c10f386 */
[-C--:B------:R-:W-:Y:S02]  /*88f0*/  LEA.HI.X.SX32 R7, R5, R29.reuse, 0x2, P1 ;  /* 0x0000001d05077211 */ /* 0x080fe400008f16ff */
[----:B------:R-:W-:Y:S01]  /*8900*/  LEA.HI.X.SX32 R5, R0, R29, 0x2, P0 ;  /* 0x0000001d00057211 */ /* 0x000fe200000f16ff */
[----:B------:R-:W-:Y:S01]  /*8910*/  REDG.E.ADD.F32.FTZ.RN.STRONG.GPU desc[UR6][R8.64], R25 ;  /* 0x00000019080079a6 */ /* 0x000fe2000c10f386 */
[----:B------:R-:W-:Y:S01]  /*8920*/  PLOP3.LUT P1, PT, PT, PT, UP0, 0x80, 0x0 ;  /* 0x000000000000781c */ /* 0x000fe20003f2f008 */
[C---:B------:R-:W-:Y:S01]  /*8930*/  VIADD R0, R3.reuse, 0xffffd000 ;  /* 0xffffd00003007836 */ /* 0x040fe20000000000 */
[----:B------:R-:W-:Y:S01]  /*8940*/  PLOP3.LUT P0, PT, PT, PT, UP2, 0x80, 0x0 ;  /* 0x000000000000781c */ /* 0x000fe20003f0f028 */
[----:B------:R-:W-:Y:S01]  /*8950*/  REDG.E.ADD.F32.FTZ.RN.STRONG.GPU desc[UR6][R6.64], R26 ;  /* 0x0000001a060079a6 */ /* 0x000fe2000c10f386 */
[----:B------:R-:W-:Y:S03]  /*8960*/  @UP3 UIADD3 UR15, UP0, UR15, -0x100, URZ ;  /* 0xffffff000f0f3890 */ /* 0x000fe6000ff1e03f */
[----:B------:R-:W-:Y:S01]  /*8970*/  REDG.E.ADD.F32.FTZ.RN.STRONG.GPU desc[UR6][R4.64], R27 ;  /* 0x0000001b040079a6 */ /* 0x000fe2000c10f386 */
[----:B------:R-:W-:Y:S03]  /*8980*/  @UP3 UIADD3.X UR14, UR14, -0x1, URZ, UP0, !UPT ;  /* 0xffffffff0e0e3890 */ /* 0x000fe600087fe43f */
[----:B------:R-:W-:Y:S02]  /*8990*/  LDSM.16.MT88.4 R4, [R2+0xf000] ;  /* 0x00f000000204783b */ /* 0x000fe40000004200 */
[----:B------:R-:W-:Y:S02]  /*89a0*/  @P1 VIADD R0, R3, 0x3000 ;  /* 0x0000300003001836 */ /* 0x000fe40000000000 */
[----:B------:R-:W1:Y:S04]  /*89b0*/  LDSM.16.MT88.4 R8, [R3] ;  /* 0x000000000308783b */ /* 0x000e680000004200 */
[----:B------:R-:W2:Y:S04]  /*89c0*/  LDSM.16.MT88.4 R28, [R3+0x2000] ;  /* 0x00200000031c783b */ /* 0x000ea80000004200 */
[----:B------:R-:W3:Y:S01]  /*89d0*/  LDSM.16.MT88.4 R24, [R3+0x1400] ;  /* 0x001400000318783b */ /* 0x000ee20000004200 */
        /* <DEDUP_REMOVED lines=10> */
[-C--:B--2---:R-:W-:Y:S06]  /*8a80*/  HMMA.16816.F32.BF16 R116, R4, R28.reuse, R116 ;  /* 0x0000001c0474723c */ /* 0x084fec0000041874 */
[C---:B------:R-:W-:Y:S06]  /*8a90*/  HMMA.16816.F32.BF16 R120, R12.reuse, R28, R120 ;  /* 0x0000001c0c78723c */ /* 0x040fec0000041878 */
[-C--:B------:R-:W-:Y:S01]  /*8aa0*/  HMMA.16816.F32.BF16 R124, R12, R30.reuse, R124 ;  /* 0x0000001e0c7c723c */ /* 0x080fe2000004187c */
[----:B------:R-:W1:Y:S05]  /*8ab0*/  LDSM.16.MT88.4 R12, [R3+0x800] ;  /* 0x00080000030c783b */ /* 0x000e6a0000004200 */
[----:B------:R-:W-:Y:S01]  /*8ac0*/  HMMA.16816.F32.BF16 R128, R4, R30, R128 ;  /* 0x0000001e0480723c */ /* 0x000fe20000041880 */
[----:B------:R-:W2:Y:S04]  /*8ad0*/  LDSM.16.MT88.4 R4, [R3+0x2800] ;  /* 0x002800000304783b */ /* 0x000ea80000004200 */
[----:B------:R-:W-:Y:S01]  /*8ae0*/  LDSM.16.MT88.4 R28, [R2+0x12800] ;  /* 0x01280000021c783b */ /* 0x000fe20000004200 */
[-C--:B------:R-:W-:Y:S06]  /*8af0*/  HMMA.16816.F32.BF16 R84, R32, R20.reuse, R84 ;  /* 0x000000142054723c */ /* 0x080fec0000041854 */
[C---:B------:R-:W-:Y:S06]  /*8b00*/  HMMA.16816.F32.BF16 R88, R132.reuse, R20, R88 ;  /* 0x000000148458723c */ /* 0x040fec0000041858 */
[-C--:B------:R-:W-:Y:S06]  /*8b10*/  HMMA.16816.F32.BF16 R92, R132, R22.reuse, R92 ;  /* 0x00000016845c723c */ /* 0x080fec000004185c */
[C---:B------:R-:W-:Y:S01]  /*8b20*/  HMMA.16816.F32.BF16 R96, R32.reuse, R22, R96 ;  /* 0x000000162060723c */ /* 0x040fe20000041860 */
[----:B------:R-:W-:Y:S05]  /*8b30*/  LDSM.16.MT88.4 R20, [R2+0x10800] ;  /* 0x010800000214783b */ /* 0x000fea0000004200 */
[-C--:B---3--:R-:W-:Y:S06]  /*8b40*/  HMMA.16816.F32.BF16 R100, R32, R24.reuse, R100 ;  /* 0x000000182064723c */ /* 0x088fec0000041864 */
        /* <DEDUP_REMOVED lines=208> */
.L_x_205:
        /* <DEDUP_REMOVED lines=20> */
.L_x_206:
        /* <DEDUP_REMOVED lines=53> */
.L_x_208:
[----:B------:R-:W-:Y:S05]  /*9ce0*/  BSYNC B0 ;  /* 0x0000000000007941 */ /* 0x000fea0003800000 */
.L_x_207:
        /* <DEDUP_REMOVED lines=19> */
.L_x_210:
[----:B------:R-:W-:Y:S05]  /*9e20*/  BSYNC B0 ;  /* 0x0000000000007941 */ /* 0x000fea0003800000 */
.L_x_209:
[----:B-12---:R-:W-:Y:S01]  /*9e30*/  IMAD.U32 R4, RZ, RZ, UR12 ;  /* 0x0000000cff047e24 */ /* 0x006fe2000f8e00ff */
[----:B------:R-:W-:Y:S01]  /*9e40*/  UIMAD UR11, UR11, UR12, URZ ;  /* 0x0000000c0b0b72a4 */ /* 0x000fe2000f8e023f */
[----:B------:R-:W1:Y:S01]  /*9e50*/  LDS.128 R20, [R0+0xf000] ;  /* 0x00f0000000147984 */ /* 0x000e620000000c00 */
[----:B------:R-:W-:Y:S01]  /*9e60*/  USHF.R.S32.HI UR10, URZ, 0x1f, UR58 ;  /* 0x0000001f3f0a7899 */ /* 0x000fe2000801143a */
[----:B------:R-:W-:Y:S01]  /*9e70*/  IMAD.WIDE.U32 R6, R4, UR5, R6 ;  /* 0x0000000504067c25 */ /* 0x000fe2000f8e0006 */
[----:B------:R-:W-:Y:S01]  /*9e80*/  UIMAD UR5, UR5, UR13, UR11 ;  /* 0x0000000d050572a4 */ /* 0x000fe2000f8e020b */
[----:B------:R-:W2:Y:S01]  /*9e90*/  LDS.128 R16, [R0+0x11000] ;  /* 0x0110000000107984 */ /* 0x000ea20000000c00 */
[----:B------:R-:W-:Y:S01]  /*9ea0*/  ULDC.64 UR8, c[0x0][0x470] ;  /* 0x00011c0000087ab9 */ /* 0x000fe20000000a00 */
[----:B------:R-:W-:Y:S01]  /*9eb0*/  BSSY B0, `(.L_x_211) ;  /* 0x000001b000007945 */ /* 0x000fe20003800000 */
        /* <DEDUP_REMOVED lines=26> */
.L_x_212:
[----:B------:R-:W-:Y:S05]  /*a060*/  BSYNC B0 ;  /* 0x0000000000007941 */ /* 0x000fea0003800000 */
.L_x_211:
        /* <DEDUP_REMOVED lines=18> */
.L_x_188:
[----:B------:R-:W-:Y:S05]  /*a190*/  BSYNC B1 ;  /* 0x0000000000017941 */ /* 0x000fea0003800000 */
.L_x_174:
        /* <DEDUP_REMOVED lines=8> */
.L_x_213:
[----:B------:R-:W-:Y:S05]  /*a220*/  EXIT ;  /* 0x000000000000794d */ /* 0x000fea0003800000 */
.L_x_215:
        /* <DEDUP_REMOVED lines=13> */
.L_x_674:


//--------------------- .text._ZN5flash44flash_bwd_dq_dk_dv_loop_seqk_parallel_kernelI23Flash_bwd_kernel_traitsILi96ELi64ELi128ELi8ELi2ELi4ELi4ELb1ELb0EN7cutlass10bfloat16_tE19Flash_kernel_traitsILi96ELi64ELi128ELi8ES3_EELb1ELb1ELb0ELb0ELb1ELb1ELb0EEEvNS_16Flash_bwd_paramsE --------------------------
	.section	.text._ZN5flash44flash_bwd_dq_dk_dv_loop_seqk_parallel_kernelI23Flash_bwd_kernel_traitsILi96ELi64ELi128ELi8ELi2ELi4ELi4ELb1ELb0EN7cutlass10bfloat16_tE19Flash_kernel_traitsILi96ELi64ELi128ELi8ES3_EELb1ELb1ELb0ELb0ELb1ELb1ELb0EEEvNS_16Flash_bwd_paramsE,"ax",@progbits
	.align	128
        .global         _ZN5flash44flash_bwd_dq_dk_dv_loop_seqk_parallel_kernelI23Flash_bwd_kernel_traitsILi96ELi64ELi128ELi8ELi2ELi4ELi4ELb1ELb0EN7cutlass10bfloat16_tE19Flash_kernel_traitsILi96ELi64ELi128ELi8ES3_EELb1ELb1ELb0ELb0ELb1ELb1ELb0EEEvNS_16Flash_bwd_paramsE
        .type           _ZN5flash44flash_bwd_dq_dk_dv_loop_seqk_parallel_kernelI23Flash_bwd_kernel_traitsILi96ELi64ELi128ELi8ELi2ELi4ELi4ELb1ELb0EN7cutlass10bfloat16_tE19Flash_kernel_traitsILi96ELi64ELi128ELi8ES3_EELb1ELb1ELb0ELb0ELb1ELb1ELb0EEEvNS_16Flash_bwd_paramsE,@function
        .size           _ZN5flash44flash_bwd_dq_dk_dv_loop_seqk_parallel_kernelI23Flash_bwd_kernel_traitsILi96ELi64ELi128ELi8ELi2ELi4ELi4ELb1ELb0EN7cutlass10bfloat16_tE19Flash_kernel_traitsILi96ELi64ELi128ELi8ES3_EELb1ELb1ELb0ELb0ELb1ELb1ELb0EEEvNS_16Flash_bwd_paramsE,(.L_x_675 - _ZN5flash44flash_bwd_dq_dk_dv_loop_seqk_parallel_kernelI23Flash_bwd_kernel_traitsILi96ELi64ELi128ELi8ELi2ELi4ELi4ELb1ELb0EN7cutlass10bfloat16_tE19Flash_kernel_traitsILi96ELi64ELi128ELi8ES3_EELb1ELb1ELb0ELb0ELb1ELb1ELb0EEEvNS_16Flash_bwd_paramsE)
        .other          _ZN5flash44flash_bwd_dq_dk_dv_loop_seqk_parallel_kernelI23Flash_bwd_kernel_traitsILi96ELi64ELi128ELi8ELi2ELi4ELi4ELb1ELb0EN7cutlass10bfloat16_tE19Flash_kernel_traitsILi96ELi64ELi128ELi8ES3_EELb1ELb1ELb0ELb0ELb1ELb1ELb0EEEvNS_16Flash_bwd_paramsE,@"STO_CUDA_ENTRY STV_DEFAULT"
_ZN5flash44flash_bwd_dq_dk_dv_loop_seqk_parallel_kernelI23Flash_bwd_kernel_traitsILi96ELi64ELi128ELi8ELi2ELi4ELi4ELb1ELb0EN7cutlass10bfloat16_tE19Flash_kernel_traitsILi96ELi64ELi128ELi8ES3_EELb1ELb1ELb0ELb0ELb1ELb1ELb0EEEvNS_16Flash_bwd_paramsE:
.text._ZN5flash44flash_bwd_dq_dk_dv_loop_seqk_parallel_kernelI23Flash_bwd_kernel_traitsILi96ELi64ELi128ELi8ELi2ELi4ELi4ELb1ELb0EN7cutlass10bfloat16_tE19Flash_kernel_traitsILi96ELi64ELi128ELi8ES3_EELb1ELb1ELb0ELb0ELb1ELb1ELb0EEEvNS_16Flash_bwd_paramsE:
        /* <DEDUP_REMOVED lines=12> */
[----:B------:R-:W2:Y:S01]  /*00c0*/  S2UR UR55, SR_CTAID.Y ;  /* 0x00000000003779c3 */ /* 0x000ea20000002600 */
[----:B------:R-:W-:Y:S01]  /*00d0*/  UMOV UR5, 0x400 ;  /* 0x0000040000057882 */ /* 0x000fe20000000000 */
[----:B------:R-:W-:Y:S01]  /*00e0*/  IMAD.MOV.U32 R228, RZ, RZ, 0x20 ;  /* 0x00000020ffe47424 */ /* 0x000fe200078e00ff */
[----:B------:R-:W-:Y:S01]  /*00f0*/  UMOV UR56, 0xffffd000 ;  /* 0xffffd00000387882 */ /* 0x000fe20000000000 */
[----:B------:R-:W-:Y:S02]  /*0100*/  IMAD.MOV.U32 R237, RZ, RZ, -0x10 ;  /* 0xfffffff0ffed7424 */ /* 0x000fe400078e00ff */
[----:B------:R-:W-:Y:S02]  /*0110*/  IMAD.MOV.U32 R226, RZ, RZ, 0x40 ;  /* 0x00000040ffe27424 */ /* 0x000fe400078e00ff */
[----:B------:R-:W3:Y:S08]  /*0120*/  S2UR UR4, SR_CgaCtaId ;  /* 0x00000000000479c3 */ /* 0x000ef00000008800 */
[----:B------:R-:W4:Y:S08]  /*0130*/  S2UR UR57, SR_CTAID.Z ;  /* 0x00000000003979c3 */ /* 0x000f300000002700 */
[----:B------:R-:W-:Y:S01]  /*0140*/  S2UR UR59, SR_CTAID.Z ;  /* 0x00000000003b79c3 */ /* 0x000fe20000002700 */
[----:B--2---:R-:W-:-:S02]  /*0150*/  UIMAD.WIDE UR6, UR55, 0x80, URZ ;  /* 0x00000080370678a5 */ /* 0x004fc4000f8e023f */
[----:B------:R-:W-:Y:S01]  /*0160*/  USHF.R.S32.HI UR60, URZ, 0x1f, UR55 ;  /* 0x0000001f3f3c7899 */ /* 0x000fe20008011437 */
[----:B-1----:R-:W-:Y:S01]  /*0170*/  SHF.R.S32.HI R2, RZ, 0x1f, R11 ;  /* 0x0000001fff027819 */ /* 0x002fe2000001140b */
[----:B---3--:R-:W-:-:S03]  /*0180*/  ULEA UR4, UR4, UR5, 0x18 ;  /* 0x0000000504047291 */ /* 0x008fc6000f8ec03f */
[----:B------:R-:W1:Y:S01]  /*0190*/  S2UR UR58, SR_CTAID.Y ;  /* 0x00000000003a79c3 */ /* 0x000e620000002600 */
[CC--:B------:R-:W-:Y:S02]  /*01a0*/  LEA.HI R9, R2.reuse, R11.reuse, RZ, 0x5 ;  /* 0x0000000b02097211 */ /* 0x0c0fe400078f28ff */
[CC--:B------:R-:W-:Y:S02]  /*01b0*/  LEA.HI R0, R2.reuse, R11.reuse, RZ, 0x4 ;  /* 0x0000000b02007211 */ /* 0x0c0fe400078f20ff */
[CC--:B------:R-:W-:Y:S01]  /*01c0*/  LEA.HI R20, R2.reuse, R11.reuse, RZ, 0x3 ;  /* 0x0000000b02147211 */ /* 0x0c0fe200078f18ff */
[----:B----4-:R-:W-:Y:S01]  /*01d0*/  USHF.R.S32.HI UR5, URZ, 0x1f, UR57 ;  /* 0x0000001f3f057899 */ /* 0x010fe20008011439 */
[----:B------:R-:W-:Y:S02]  /*01e0*/  SHF.R.S32.HI R3, RZ, 0x4, R0 ;  /* 0x00000004ff037819 */ /* 0x000fe40000011400 */
[----:B------:R-:W-:Y:S02]  /*01f0*/  LOP3.LUT R8, R9, 0xffffffe0, RZ, 0xc0, !PT ;  /* 0xffffffe009087812 */ /* 0x000fe400078ec0ff */
[----:B------:R-:W-:-:S02]  /*0200*/  LEA.HI R5, R2, R11, RZ, 0x2 ;  /* 0x0000000b02057211 */ /* 0x000fc400078f10ff */
[----:B------:R-:W-:Y:S02]  /*0210*/  LOP3.LUT R6, R20, 0xfffffff8, RZ, 0xc0, !PT ;  /* 0xfffffff814067812 */ /* 0x000fe400078ec0ff */
[CC--:B------:R-:W-:Y:S02]  /*0220*/  LEA.HI R7, R2.reuse, R11.reuse, RZ, 0x6 ;  /* 0x0000000b02077211 */ /* 0x0c0fe400078f30ff */
[----:B------:R-:W-:Y:S01]  /*0230*/  LEA.HI R18, R2, R11, RZ, 0x7 ;  /* 0x0000000b02127211 */ /* 0x000fe200078f38ff */
[C---:B------:R-:W-:Y:S01]  /*0240*/  IMAD.IADD R10, R11.reuse, 0x1, -R6 ;  /* 0x000000010b0a7824 */ /* 0x040fe200078e0a06 */
[C---:B------:R-:W-:Y:S02]  /*0250*/  LOP3.LUT R4, R0.reuse, 0xfffffff0, RZ, 0xc0, !PT ;  /* 0xfffffff000047812 */ /* 0x040fe400078ec0ff */
[----:B------:R-:W-:Y:S01]  /*0260*/  LEA.HI R2, R0, R3, RZ, 0x1 ;  /* 0x0000000300027211 */ /* 0x000fe200078f08ff */
[C---:B------:R-:W-:Y:S01]  /*0270*/  IMAD.IADD R0, R11.reuse, 0x1, -R8 ;  /* 0x000000010b007824 */ /* 0x040fe200078e0a08 */
[----:B------:R-:W-:Y:S01]  /*0280*/  SHF.R.S32.HI R13, RZ, 0x3, R20 ;  /* 0x00000003ff0d7819 */ /* 0x000fe20000011414 */
[----:B------:R-:W-:Y:S01]  /*0290*/  IMAD.IADD R6, R11, 0x1, -R4 ;  /* 0x000000010b067824 */ /* 0x000fe200078e0a04 */
[----:B------:R-:W-:Y:S01]  /*02a0*/  LOP3.LUT R12, R5, 0xfffffffc, RZ, 0xc0, !PT ;  /* 0xfffffffc050c7812 */ /* 0x000fe200078ec0ff */
[----:B-1----:R-:W-:Y:S01]  /*02b0*/  USHF.R.S32.HI UR61, URZ, 0x1f, UR58 ;  /* 0x0000001f3f3d7899 */ /* 0x002fe2000801143a */
[----:B------:R-:W-:Y:S01]  /*02c0*/  LOP3.LUT R2, R2, 0xfffffffe, RZ, 0xc0, !PT ;  /* 0xfffffffe02027812 */ /* 0x000fe200078ec0ff */
[----:B------:R-:W-:Y:S01]  /*02d0*/  IMAD.SHL.U32 R4, R13, 0x40, RZ ;  /* 0x000000400d047824 */ /* 0x000fe200078e00ff */
[----:B------:R-:W-:Y:S01]  /*02e0*/  SHF.R.S32.HI R8, RZ, 0x1f, R0 ;  /* 0x0000001fff087819 */ /* 0x000fe20000011400 */
[----:B------:R-:W-:Y:S01]  /*02f0*/  IMAD.IADD R15, R11, 0x1, -R12 ;  /* 0x000000010b0f7824 */ /* 0x000fe200078e0a0c */
[----:B------:R-:W-:Y:S01]  /*0300*/  LEA.HI R14, R10, R10, RZ, 0x1 ;  /* 0x0000000a0a0e7211 */ /* 0x000fe200078f08ff */
[----:B------:R-:W-:Y:S01]  /*0310*/  IMAD.IADD R16, R3, 0x1, -R2 ;  /* 0x0000000103107824 */ /* 0x000fe200078e0a02 */
[----:B------:R-:W-:Y:S01]  /*0320*/  LEA.HI R246, R8, R0, RZ, 0x2 ;  /* 0x0000000008f67211 */ /* 0x000fe200078f10ff */
[----:B------:R-:W-:Y:S01]  /*0330*/  IMAD.SHL.U32 R24, R15, 0x8, RZ ;  /* 0x000000080f187824 */ /* 0x000fe200078e00ff */
[----:B------:R-:W-:-:S02]  /*0340*/  LOP3.LUT R0, R4, 0xc0, RZ, 0xc0, !PT ;  /* 0x000000c004007812 */ /* 0x000fc400078ec0ff */
[----:B------:R-:W-:Y:S02]  /*0350*/  LOP3.LUT R2, R14, 0x7fffffe, RZ, 0xc0, !PT ;  /* 0x07fffffe0e027812 */ /* 0x000fe400078ec0ff */
[----:B------:R-:W-:Y:S01]  /*0360*/  SHF.R.S32.HI R22, RZ, 0x6, R7 ;  /* 0x00000006ff167819 */ /* 0x000fe20000011407 */
[----:B------:R-:W-:Y:S01]  /*0370*/  STL [R1+0x18], R24 ;  /* 0x0000181801007387 */ /* 0x000fe20000100800 */
[----:B------:R-:W-:Y:S01]  /*0380*/  SHF.R.U32.HI R7, RZ, 0x3, R0 ;  /* 0x00000003ff077819 */ /* 0x000fe20000011600 */
[----:B------:R-:W-:Y:S01]  /*0390*/  IMAD.IADD R3, R10, 0x1, -R2 ;  /* 0x000000010a037824 */ /* 0x000fe200078e0a02 */
[----:B------:R-:W-:Y:S01]  /*03a0*/  LOP3.LUT R4, R0, 0x18, R24, 0xf8, !PT ;  /* 0x0000001800047812 */ /* 0x000fe200078ef818 */
[----:B------:R-:W-:Y:S01]  /*03b0*/  IMAD R0, R22, 0x4, R16 ;  /* 0x0000000416007824 */ /* 0x000fe200078e0210 */
[--C-:B------:R-:W-:Y:S01]  /*03c0*/  SHF.R.S32.HI R13, RZ, 0x2, R5.reuse ;  /* 0x00000002ff0d7819 */ /* 0x100fe20000011405 */
[----:B------:R-:W-:Y:S01]  /*03d0*/  STL [R1+0x10], R22 ;  /* 0x0000101601007387 */ /* 0x000fe20000100800 */
[----:B------:R-:W-:Y:S01]  /*03e0*/  SHF.R.S32.HI R2, RZ, 0x1f, R5 ;  /* 0x0000001fff027819 */ /* 0x000fe20000011405 */
[----:B------:R-:W-:Y:S01]  /*03f0*/  IMAD R222, R0, 0x8, R3 ;  /* 0x0000000800de7824 */ /* 0x000fe200078e0203 */
[----:B------:R-:W-:-:S02]  /*0400*/  LEA.HI R3, R5, R13, RZ, 0x1 ;  /* 0x0000000d05037211 */ /* 0x000fc400078f08ff */
[----:B------:R-:W-:Y:S02]  /*0410*/  LEA.HI R2, R2, R13, RZ, 0x3 ;  /* 0x0000000d02027211 */ /* 0x000fe400078f18ff */
[----:B------:R-:W-:Y:S02]  /*0420*/  LOP3.LUT R12, R4, R7, RZ, 0x3c, !PT ;  /* 0x00000007040c7212 */ /* 0x000fe400078e3cff */
[----:B------:R-:W-:Y:S02]  /*0430*/  LEA.HI R0, R6, R6, RZ, 0x1 ;  /* 0x0000000606007211 */ /* 0x000fe400078f08ff */
[----:B------:R-:W-:Y:S02]  /*0440*/  LOP3.LUT R4, R3, 0x7fffffe, RZ, 0xc0, !PT ;  /* 0x07fffffe03047812 */ /* 0x000fe400078ec0ff */
[----:B------:R-:W-:Y:S02]  /*0450*/  SHF.R.S32.HI R11, RZ, 0x1f, R6 ;  /* 0x0000001fff0b7819 */ /* 0x000fe40000011406 */
[----:B------:R-:W-:Y:S01]  /*0460*/  LOP3.LUT R2, R2, 0xfffffff8, RZ, 0xc0, !PT ;  /* 0xfffffff802027812 */ /* 0x000fe200078ec0ff */
[----:B------:R-:W-:Y:S01]  /*0470*/  IMAD.IADD R5, R13, 0x1, -R4 ;  /* 0x000000010d057824 */ /* 0x000fe200078e0a04 */
[----:B------:R-:W-:-:S02]  /*0480*/  SHF.R.S32.HI R8, RZ, 0x1, R0 ;  /* 0x00000001ff087819 */ /* 0x000fc40000011400 */
[----:B------:R-:W-:Y:S01]  /*0490*/  SHF.R.S32.HI R3, RZ, 0x1f, R0 ;  /* 0x0000001fff037819 */ /* 0x000fe20000011400 */
[----:B------:R-:W-:Y:S01]  /*04a0*/  IMAD.IADD R4, R13, 0x1, -R2 ;  /* 0x000000010d047824 */ /* 0x000fe200078e0a02 */
[----:B------:R-:W-:Y:S02]  /*04b0*/  LEA.HI R11, R11, R6, RZ, 0x3 ;  /* 0x000000060b0b7211 */ /* 0x000fe400078f18ff */
[----:B------:R-:W-:Y:S02]  /*04c0*/  SHF.R.S32.HI R23, RZ, 0x5, R9 ;  /* 0x00000005ff177819 */ /* 0x000fe40000011409 */
[----:B------:R-:W-:Y:S02]  /*04d0*/  LOP3.LUT R7, R0, 0x7fffffe, RZ, 0xc0, !PT ;  /* 0x07fffffe00077812 */ /* 0x000fe400078ec0ff */
[----:B------:R-:W-:Y:S01]  /*04e0*/  LEA.HI R2, R3, R8, RZ, 0x2 ;  /* 0x0000000803027211 */ /* 0x000fe200078f10ff */
[----:B------:R-:W-:Y:S01]  /*04f0*/  IMAD R3, R23, 0x8, R5 ;  /* 0x0000000817037824 */ /* 0x000fe200078e0205 */
[----:B------:R-:W-:Y:S01]  /*0500*/  LOP3.LUT R0, R11, 0xfffffff8, RZ, 0xc0, !PT ;  /* 0xfffffff80b007812 */ /* 0x000fe200078ec0ff */
[----:B------:R-:W-:Y:S01]  /*0510*/  IMAD.IADD R21, R6, 0x1, -R7 ;  /* 0x0000000106157824 */ /* 0x000fe200078e0a07 */
[----:B------:R-:W-:Y:S01]  /*0520*/  LOP3.LUT R2, R2, 0xfffffffc, RZ, 0xc0, !PT ;  /* 0xfffffffc02027812 */ /* 0x000fe200078ec0ff */
[----:B------:R-:W-:Y:S01]  /*0530*/  IMAD.U32 R3, R3, 0x20, R12 ;  /* 0x0000002003037824 */ /* 0x000fe200078e000c */
[----:B------:R-:W-:Y:S01]  /*0540*/  LOP3.LUT R5, R4, 0x1, RZ, 0xc0, !PT ;  /* 0x0000000104057812 */ /* 0x000fe200078ec0ff */
[----:B------:R-:W-:Y:S01]  /*0550*/  IMAD.IADD R19, R6, 0x1, -R0 ;  /* 0x0000000106137824 */ /* 0x000fe200078e0a00 */
[----:B------:R-:W-:Y:S01]  /*0560*/  SHF.R.S32.HI R0, RZ, 0x1f, R9 ;  /* 0x0000001fff007819 */ /* 0x000fe20000011409 */
[----:B------:R-:W-:Y:S01]  /*0570*/  IMAD.IADD R17, R8, 0x1, -R2 ;  /* 0x0000000108117824 */ /* 0x000fe200078e0a02 */
[-C--:B------:R-:W-:Y:S01]  /*0580*/  LEA.HI R2, R9, R23.reuse, RZ, 0x1 ;  /* 0x0000001709027211 */ /* 0x080fe200078f08ff */
[----:B------:R1:W-:Y:S01]  /*0590*/  STL [R1+0xc], R3 ;  /* 0x00000c0301007387 */ /* 0x0003e20000100800 */
[----:B------:R-:W-:Y:S01]  /*05a0*/  LEA.HI R0, R0, R23, RZ, 0x2 ;  /* 0x0000001700007211 */ /* 0x000fe200078f10ff */
[----:B------:R-:W-:Y:S01]  /*05b0*/  IMAD.SHL.U32 R8, R15, 0x2, RZ ;  /* 0x000000020f087824 */ /* 0x000fe200078e00ff */
[----:B------:R-:W-:Y:S01]  /*05c0*/  ISETP.NE.U32.AND P5, PT, R5, 0x1, PT ;  /* 0x000000010500780c */ /* 0x000fe20003fa5070 */
[----:B------:R-:W-:Y:S01]  /*05d0*/  IMAD.SHL.U32 R5, R10, 0x40, RZ ;  /* 0x000000400a057824 */ /* 0x000fe200078e00ff */
[----:B------:R-:W-:-:S02]  /*05e0*/  LOP3.LUT R0, R0, 0xfffffffc, RZ, 0xc0, !PT ;  /* 0xfffffffc00007812 */ /* 0x000fc400078ec0ff */
[----:B------:R-:W-:Y:S02]  /*05f0*/  LEA.HI R12, R4, R4, RZ, 0x1 ;  /* 0x00000004040c7211 */ /* 0x000fe400078f08ff */
[----:B------:R-:W-:Y:S01]  /*0600*/  SHF.R.S32.HI R13, RZ, 0x7, R18 ;  /* 0x00000007ff0d7819 */ /* 0x000fe20000011412 */
[----:B------:R-:W-:Y:S01]  /*0610*/  IMAD.SHL.U32 R18, R22, 0x20, RZ ;  /* 0x0000002016127824 */ /* 0x000fe200078e00ff */
[----:B------:R-:W-:Y:S01]  /*0620*/  LOP3.LUT R7, R5, 0x1c0, RZ, 0xc0, !PT ;  /* 0x000001c005077812 */ /* 0x000fe200078ec0ff */
[----:B------:R-:W-:Y:S01]  /*0630*/  IMAD.IADD R0, R23, 0x1, -R0 ;  /* 0x0000000117007824 */ /* 0x000fe200078e0a00 */
[----:B------:R-:W-:Y:S02]  /*0640*/  LOP3.LUT P4, RZ, R4, 0x2, RZ, 0xc0, !PT ;  /* 0x0000000204ff7812 */ /* 0x000fe4000788c0ff */
[----:B------:R-:W-:Y:S01]  /*0650*/  SEL R237, R237, 0x10, !P5 ;  /* 0x00000010eded7807 */ /* 0x000fe20006800000 */
[C---:B------:R-:W-:Y:S01]  /*0660*/  IMAD.SHL.U32 R6, R0.reuse, 0x10, RZ ;  /* 0x0000001000067824 */ /* 0x040fe200078e00ff */
[----:B------:R-:W-:Y:S01]  /*0670*/  SHF.R.S32.HI R246, RZ, 0x2, R246 ;  /* 0x00000002fff67819 */ /* 0x000fe200000114f6 */
[----:B------:R-:W-:Y:S01]  /*0680*/  IMAD R10, R0, 0x200, R8 ;  /* 0x00000200000a7824 */ /* 0x000fe200078e0208 */
[----:B-1----:R-:W-:-:S02]  /*0690*/  LOP3.LUT R3, R2, 0xfffffffe, RZ, 0xc0, !PT ;  /* 0xfffffffe02037812 */ /* 0x002fc400078ec0ff */
[----:B------:R-:W-:-:S03]  /*06a0*/  SHF.R.S32.HI R2, RZ, 0x1, R14 ;  /* 0x00000001ff027819 */ /* 0x000fc6000001140e */
[----:B------:R-:W-:Y:S01]  /*06b0*/  IMAD.IADD R22, R23, 0x1, -R3 ;  /* 0x0000000117167824 */ /* 0x000fe200078e0a03 */
[----:B------:R-:W-:Y:S01]  /*06c0*/  LOP3.LUT R3, R12, 0x3fffffe, RZ, 0xc0, !PT ;  /* 0x03fffffe0c037812 */ /* 0x000fe200078ec0ff */
[C---:B------:R-:W-:Y:S01]  /*06d0*/  IMAD.SHL.U32 R5, R2.reuse, 0x40, RZ ;  /* 0x0000004002057824 */ /* 0x040fe200078e00ff */
[----:B------:R-:W-:Y:S01]  /*06e0*/  LOP3.LUT P6, RZ, R2, 0x2, RZ, 0xc0, !PT ;  /* 0x0000000202ff7812 */ /* 0x000fe200078cc0ff */
[----:B------:R-:W-:Y:S01]  /*06f0*/  IMAD R246, R22, 0x10, R246 ;  /* 0x0000001016f67824 */ /* 0x000fe200078e02f6 */
[----:B------:R-:W-:Y:S01]  /*0700*/  SHF.R.S32.HI R2, RZ, 0x3, R11 ;  /* 0x00000003ff027819 */ /* 0x000fe2000001140b */
[C---:B------:R-:W-:Y:S01]  /*0710*/  IMAD.IADD R11, R4.reuse, 0x1, -R3 ;  /* 0x00000001040b7824 */ /* 0x040fe200078e0a03 */
[----:B------:R-:W-:Y:S01]  /*0720*/  LOP3.LUT R3, R5, 0xc0, RZ, 0xc0, !PT ;  /* 0x000000c005037812 */ /* 0x000fe200078ec0ff */
[----:B------:R-:W-:Y:S01]  /*0730*/  IMAD.SHL.U32 R4, R4, 0x40, RZ ;  /* 0x0000004004047824 */ /* 0x000fe200078e00ff */
[----:B------:R-:W-:Y:S01]  /*0740*/  LOP3.LUT R5, R7, 0x30, R6, 0xf8, !PT ;  /* 0x0000003007057812 */ /* 0x000fe200078ef806 */
[----:B------:R-:W-:Y:S01]  /*0750*/  IMAD R14, R0, 0x2, R2 ;  /* 0x00000002000e7824 */ /* 0x000fe200078e0202 */
[----:B------:R-:W-:Y:S01]  /*0760*/  SHF.R.U32.HI R6, RZ, 0x3, R7 ;  /* 0x00000003ff067819 */ /* 0x000fe20000011607 */
[----:B------:R-:W-:Y:S01]  /*0770*/  IMAD R21, R2, 0x8, R21 ;  /* 0x0000000802157824 */ /* 0x000fe200078e0215 */
[----:B------:R-:W-:Y:S01]  /*0780*/  LOP3.LUT R0, R4, 0x1c0, RZ, 0xc0, !PT ;  /* 0x000001c004007812 */ /* 0x000fe200078ec0ff */
[----:B------:R-:W-:Y:S01]  /*0790*/  IMAD R10, R11, 0x20, R10 ;  /* 0x000000200b0a7824 */ /* 0x000fe200078e020a */
[--C-:B------:R-:W-:Y:S01]  /*07a0*/  LOP3.LUT R9, R5, 0x8, R20.reuse, 0xf8, !PT ;  /* 0x0000000805097812 */ /* 0x100fe200078ef814 */
[----:B------:R1:W-:Y:S01]  /*07b0*/  STL [R1+0x14], R22 ;  /* 0x0000141601007387 */ /* 0x0003e20000100800 */
[----:B------:R-:W-:-:S02]  /*07c0*/  LOP3.LUT R5, R3, 0x8, R20, 0xf8, !PT ;  /* 0x0000000803057812 */ /* 0x000fc400078ef814 */
[----:B------:R-:W-:Y:S02]  /*07d0*/  SHF.R.U32.HI R4, RZ, 0x3, R3 ;  /* 0x00000003ff047819 */ /* 0x000fe40000011603 */
[----:B------:R-:W-:Y:S02]  /*07e0*/  LOP3.LUT R3, R0, 0x20, R18, 0xf8, !PT ;  /* 0x0000002000037812 */ /* 0x000fe400078ef812 */
[----:B------:R-:W-:Y:S01]  /*07f0*/  SHF.R.U32.HI R2, RZ, 0x3, R0 ;  /* 0x00000003ff027819 */ /* 0x000fe20000011600 */
[----:B------:R-:W-:Y:S01]  /*0800*/  IMAD R0, R13, 0x1000, R8 ;  /* 0x000010000d007824 */ /* 0x000fe200078e0208 */
[----:B------:R-:W-:Y:S02]  /*0810*/  LOP3.LUT R4, R5, R4, RZ, 0x3c, !PT ;  /* 0x0000000405047212 */ /* 0x000fe400078e3cff */
[----:B------:R-:W-:Y:S01]  /*0820*/  LOP3.LUT R2, R3, R2, RZ, 0x3c, !PT ;  /* 0x0000000203027212 */ /* 0x000fe200078e3cff */
[----:B------:R-:W-:Y:S01]  /*0830*/  IMAD R0, R22, 0x400, R0 ;  /* 0x0000040016007824 */ /* 0x000fe200078e0200 */
[C---:B------:R-:W-:Y:S01]  /*0840*/  R2P PR, R19.reuse, 0x6 ;  /* 0x0000000613007804 */ /* 0x040fe20000000000 */
[----:B------:R-:W-:Y:S01]  /*0850*/  IMAD.SHL.U32 R3, R19, 0x40, RZ ;  /* 0x0000004013037824 */ /* 0x000fe200078e00ff */
[----:B------:R-:W-:Y:S01]  /*0860*/  LOP3.LUT R5, R9, R6, RZ, 0x3c, !PT ;  /* 0x0000000609057212 */ /* 0x000fe200078e3cff */
[----:B------:R-:W-:Y:S01]  /*0870*/  IMAD.IADD R240, R2, 0x1, R0 ;  /* 0x0000000102f07824 */ /* 0x000fe200078e0200 */
[----:B------:R-:W-:Y:S01]  /*0880*/  SEL R223, R228, 0xffffffe0, !P6 ;  /* 0xffffffe0e4df7807 */ /* 0x000fe20007000000 */
        /* <DEDUP_REMOVED lines=23> */
[--C-:B------:R-:W-:Y:S02]  /*0a00*/  LOP3.LUT R224, R224, R3, R4.reuse, 0x1e, !PT ;  /* 0x00000003e0e07212 */ /* 0x100fe400078e1e04 */
[----:B------:R-:W-:Y:S02]  /*0a10*/  LOP3.LUT R3, R6, R2, R4, 0x1e, !PT ;  /* 0x0000000206037212 */ /* 0x000fe400078e1e04 */
[----:B------:R-:W-:Y:S01]  /*0a20*/  LOP3.LUT R8, R8, R0, R7, 0x1e, !PT ;  /* 0x0000000008087212 */ /* 0x000fe200078e1e07 */
[----:B------:R-:W-:Y:S01]  /*0a30*/  IMAD.SHL.U32 R0, R21, 0x20, RZ ;  /* 0x0000002015007824 */ /* 0x000fe200078e00ff */
[----:B------:R-:W-:Y:S01]  /*0a40*/  LOP3.LUT R2, R6, R9, R2, 0x1e, !PT ;  /* 0x0000000906027212 */ /* 0x000fe200078e1e02 */
[----:B------:R-:W-:Y:S01]  /*0a50*/  IMAD.U32 R224, R14, 0x200, R224 ;  /* 0x000002000ee07824 */ /* 0x000fe200078e00e0 */
[----:B------:R-:W-:Y:S01]  /*0a60*/  SEL R225, R228, 0xffffffe0, !P1 ;  /* 0xffffffe0e4e17807 */ /* 0x000fe20004800000 */
[----:B------:R-:W-:Y:S01]  /*0a70*/  IMAD.IADD R8, R8, 0x1, R10 ;  /* 0x0000000108087824 */ /* 0x000fe200078e020a */
[----:B------:R-:W-:Y:S01]  /*0a80*/  SEL R226, R226, 0xffffffc0, !P2 ;  /* 0xffffffc0e2e27807 */ /* 0x000fe20005000000 */
[----:B------:R-:W-:Y:S01]  /*0a90*/  IMAD.IADD R229, R0, 0x1, R2 ;  /* 0x0000000100e57824 */ /* 0x000fe200078e0202 */
[----:B------:R-:W-:Y:S01]  /*0aa0*/  LEA R222, R222, UR4, 0x1 ;  /* 0x00000004dede7c11 */ /* 0x000fe2000f8e08ff */
[----:B------:R-:W-:Y:S01]  /*0ab0*/  IMAD.U32 R2, RZ, RZ, UR6 ;  /* 0x00000006ff027e24 */ /* 0x000fe2000f8e00ff */
[----:B------:R-:W-:Y:S01]  /*0ac0*/  UIADD3 UR6, UR4, 0x9000, URZ ;  /* 0x0000900004067890 */ /* 0x000fe2000fffe03f */
[----:B------:R-:W-:Y:S01]  /*0ad0*/  IMAD R4, R22, 0x200, R0 ;  /* 0x0000020016047824 */ /* 0x000fe200078e0200 */
[----:B------:R-:W-:Y:S01]  /*0ae0*/  LOP3.LUT P0, RZ, R17, 0x2, RZ, 0xc0, !PT ;  /* 0x0000000211ff7812 */ /* 0x000fe2000780c0ff */
[----:B------:R-:W-:Y:S01]  /*0af0*/  IMAD.U32 R0, RZ, RZ, UR5 ;  /* 0x00000005ff007e24 */ /* 0x000fe2000f8e00ff */
[----:B------:R-:W-:Y:S01]  /*0b00*/  USHF.R.S32.HI UR5, URZ, 0x1f, UR59 ;  /* 0x0000001f3f057899 */ /* 0x000fe2000801143b */
[----:B------:R-:W-:Y:S01]  /*0b10*/  IMAD.IADD R230, R4, 0x1, R3 ;  /* 0x0000000104e67824 */ /* 0x000fe200078e0203 */
[----:B------:R-:W-:Y:S01]  /*0b20*/  LEA R252, R8, UR6, 0x1 ;  /* 0x0000000608fc7c11 */ /* 0x000fe2000f8e08ff */
[----:B------:R-:W-:Y:S01]  /*0b30*/  IMAD.U32 R3, RZ, RZ, UR7 ;  /* 0x00000007ff037e24 */ /* 0x000fe2000f8e00ff */
[----:B------:R-:W-:Y:S01]  /*0b40*/  SEL R228, R228, 0xffffffe0, !P0 ;  /* 0xffffffe0e4e47807 */ /* 0x000fe20004000000 */
[----:B------:R-:W-:Y:S01]  /*0b50*/  IMAD.IADD R223, R223, 0x1, R222 ;  /* 0x00000001dfdf7824 */ /* 0x000fe200078e02de */
[----:B------:R-:W-:Y:S01]  /*0b60*/  LEA R3, R5, UR4, 0x1 ;  /* 0x0000000405037c11 */ /* 0x000fe2000f8e08ff */
[----:B------:R-:W-:Y:S01]  /*0b70*/  IMAD.U32 R0, RZ, RZ, UR5 ;  /* 0x00000005ff007e24 */ /* 0x000fe2000f8e00ff */
[----:B------:R-:W-:Y:S01]  /*0b80*/  UIADD3 UR5, UR4, 0xf000, URZ ;  /* 0x0000f00004057890 */ /* 0x000fe2000fffe03f */
[C---:B------:R-:W-:Y:S01]  /*0b90*/  VIADD R0, R252.reuse, 0x20 ;  /* 0x00000020fc007836 */ /* 0x040fe20000000000 */
[----:B------:R-:W-:Y:S01]  /*0ba0*/  ULDC.64 UR6, c[0x0][0x208] ;  /* 0x0000820000067ab9 */ /* 0x000fe20000000a00 */
[----:B------:R-:W-:-:S03]  /*0bb0*/  @P3 VIADD R0, R252, 0xffffffe0 ;  /* 0xffffffe0fc003836 */ /* 0x000fc60000000000 */
[----:B------:R-:W-:Y:S02]  /*0bc0*/  LEA R224, R224, UR5, 0x1 ;  /* 0x00000005e0e07c11 */ /* 0x000fe4000f8e08ff */
[----:B------:R1:W-:Y:S03]  /*0bd0*/  STL [R1+0x8], R0 ;  /* 0x0000080001007387 */ /* 0x0003e60000100800 */
[C---:B------:R-:W-:Y:S02]  /*0be0*/  IMAD.IADD R225, R224.reuse, 0x1, R225 ;  /* 0x00000001e0e17824 */ /* 0x040fe400078e02e1 */
[--C-:B------:R-:W-:Y:S02]  /*0bf0*/  IMAD.IADD R227, R224, 0x1, R226.reuse ;  /* 0x00000001e0e37824 */ /* 0x100fe400078e02e2 */
[----:B------:R-:W-:-:S07]  /*0c00*/  IMAD.IADD R226, R225, 0x1, R226 ;  /* 0x00000001e1e27824 */ /* 0x000fce00078e02e2 */
.L_x_224:
        /* <DEDUP_REMOVED lines=8> */
[----:B-1----:R-:W1:Y:S02]  /*0c90*/  @P0 S2R R0, SR_CTAID.Y ;  /* 0x0000000000000919 */ /* 0x002e640000002600 */
[----:B--2---:R-:W2:Y:S01]  /*0ca0*/  @P1 LDC.64 R6, c[0x0][0x300] ;  /* 0x0000c000ff061b82 */ /* 0x004ea20000000a00 */
        /* <DEDUP_REMOVED lines=21> */
[----:B------:R-:W-:Y:S05]  /*0e00*/  @P0 BRA `(.L_x_216) ;  /* 0x0000006c00880947 */ /* 0x000fea0003800000 */
        /* <DEDUP_REMOVED lines=9> */
[----:B------:R-:W-:-:S02]  /*0ea0*/  UISETP.NE.AND.EX UP1, UPT, UR9, URZ, UPT, UP1 ;  /* 0x0000003f0900728c */ /* 0x000fc4000bf25310 */
[----:B------:R-:W-:Y:S02]  /*0eb0*/  UISETP.NE.AND UP0, UPT, UR8, URZ, UPT ;  /* 0x0000003f0800728c */ /* 0x000fe4000bf05270 */
[----:B------:R-:W-:Y:S01]  /*0ec0*/  USHF.R.S32.HI UR8, URZ, 0x1f, UR12 ;  /* 0x0000001f3f087899 */ /* 0x000fe2000801140c */
[----:B------:R-:W-:Y:S01]  /*0ed0*/  ULDC UR28, c[0x0][0x270] ;  /* 0x00009c00001c7ab9 */ /* 0x000fe20000000800 */
[----:B------:R-:W-:Y:S02]  /*0ee0*/  UIMAD.WIDE UR20, UR55, 0x80, URZ ;  /* 0x00000080371478a5 */ /* 0x000fe4000f8e023f */
[----:B------:R-:W-:Y:S01]  /*0ef0*/  ULEA.HI UR8, UR8, UR12, URZ, 0x6 ;  /* 0x0000000c08087291 */ /* 0x000fe2000f8f303f */
[----:B------:R-:W-:Y:S01]  /*0f00*/  ULDC UR30, c[0x0][0x2dc] ;  /* 0x0000b700001e7ab9 */ /* 0x000fe20000000800 */
[----:B------:R-:W-:Y:S02]  /*0f10*/  ULDC.U8 UR16, c[0x0][0x480] ;  /* 0x0001200000107ab9 */ /* 0x000fe40000000000 */
[----:B------:R-:W-:Y:S01]  /*0f20*/  ULOP3.LUT UR12, UR8, 0xffffffc0, URZ, 0xc0, !UPT ;  /* 0xffffffc0080c7892 */ /* 0x000fe2000f8ec03f */
[----:B-1----:R-:W-:Y:S01]  /*0f30*/  IABS R8, R9 ;  /* 0x0000000900087213 */ /* 0x002fe20000000000 */
[----:B------:R-:W-:Y:S01]  /*0f40*/  @UP0 UIMAD UR11, UR55, UR29, URZ ;  /* 0x0000001d370b02a4 */ /* 0x000fe2000f8e023f */
[----:B------:R-:W-:Y:S01]  /*0f50*/  ISETP.NE.AND P2, PT, R9, RZ, PT ;  /* 0x000000ff0900720c */ /* 0x000fe20003f45270 */
[----:B------:R-:W-:Y:S01]  /*0f60*/  @!UP0 UIMAD UR13, UR55, UR28, UR57 ;  /* 0x0000001c370d82a4 */ /* 0x000fe2000f8e0239 */
[----:B------:R-:W1:Y:S01]  /*0f70*/  I2F.RP R4, R8 ;  /* 0x0000000800047306 */ /* 0x000e620000209400 */
[----:B------:R-:W-:Y:S01]  /*0f80*/  UIMAD UR22, UR57, UR30, URZ ;  /* 0x0000001e391672a4 */ /* 0x000fe2000f8e023f */
[----:B------:R-:W-:Y:S01]  /*0f90*/  @UP0 ULDC UR9, c[0x0][0x2e4] ;  /* 0x0000b90000090ab9 */ /* 0x000fe20000000800 */
[----:B------:R-:W-:Y:S01]  /*0fa0*/  UIADD3 UR12, UR12, -0x40, URZ ;  /* 0xffffffc00c0c7890 */ /* 0x000fe2000fffe03f */
[----:B--2---:R-:W-:Y:S01]  /*0fb0*/  IABS R2, R2 ;  /* 0x0000000200027213 */ /* 0x004fe20000000000 */
[----:B------:R-:W-:-:S02]  /*0fc0*/  USEL UR27, UR21, URZ, UP1 ;  /* 0x0000003f151b7287 */ /* 0x000fc40008800000 */
[----:B------:R-:W-:Y:S02]  /*0fd0*/  @UP0 UIMAD UR21, UR57, UR9, UR11 ;  /* 0x00000009391502a4 */ /* 0x000fe4000f8e020b */
[----:B------:R-:W-:Y:S02]  /*0fe0*/  @!UP0 UIMAD UR21, UR13, UR29, URZ ;  /* 0x0000001d0d1582a4 */ /* 0x000fe4000f8e023f */
[----:B------:R-:W-:Y:S02]  /*0ff0*/  USHF.R.S32.HI UR15, URZ, 0x1f, UR5 ;  /* 0x0000001f3f0f7899 */ /* 0x000fe40008011405 */
[----:B------:R-:W-:Y:S01]  /*1000*/  USHF.R.S32.HI UR14, URZ, 0x1f, UR49 ;  /* 0x0000001f3f0e7899 */ /* 0x000fe20008011431 */
[----:B-1----:R-:W1:Y:S01]  /*1010*/  MUFU.RCP R4, R4 ;  /* 0x0000000400047308 */ /* 0x002e620000001000 */
[----:B------:R-:W-:Y:S02]  /*1020*/  USHF.R.S32.HI UR31, URZ, 0x1f, UR28 ;  /* 0x0000001f3f1f7899 */ /* 0x000fe4000801141c */
[----:B------:R-:W-:-:S02]  /*1030*/  USHF.R.S32.HI UR25, URZ, 0x1f, UR22 ;  /* 0x0000001f3f197899 */ /* 0x000fc40008011416 */
[----:B------:R-:W-:Y:S02]  /*1040*/  USEL UR26, UR20, URZ, UP1 ;  /* 0x0000003f141a7287 */ /* 0x000fe40008800000 */
[----:B------:R-:W-:Y:S02]  /*1050*/  USHF.R.S32.HI UR24, URZ, 0x6, UR8 ;  /* 0x000000063f187899 */ /* 0x000fe40008011408 */
        /* <DEDUP_REMOVED lines=36> */
.L_x_217:
[----:B------:R-:W-:Y:S01]  /*12a0*/  UIMAD UR8, UR55, UR28, UR57 ;  /* 0x0000001c370872a4 */ /* 0x000fe2000f8e0239 */
[----:B------:R-:W-:-:S03]  /*12b0*/  ULDC UR19, c[0x0][0x2d4] ;  /* 0x0000b50000137ab9 */ /* 0x000fc60000000800 */
[----:B------:R-:W-:-:S12]  /*12c0*/  UIMAD UR23, UR8, UR19, URZ ;  /* 0x00000013081772a4 */ /* 0x000fd8000f8e023f */
.L_x_218:
[----:B------:R-:W2:Y:S01]  /*12d0*/  LDL.64 R4, [R1+0x18] ;  /* 0x0000180001047983 */ /* 0x000ea20000100a00 */
[----:B------:R-:W1:Y:S03]  /*12e0*/  LDC.64 R16, c[0x0][0x250] ;  /* 0x00009400ff107b82 */ /* 0x000e660000000a00 */
[----:B------:R-:W2:Y:S04]  /*12f0*/  LDL.64 R34, [R1+0x18] ;  /* 0x0000180001227983 */ /* 0x000ea80000100a00 */
[----:B------:R-:W3:Y:S01]  /*1300*/  LDL R30, [R1+0xc] ;  /* 0x00000c00011e7983 */ /* 0x000ee20000100800 */
[----:B------:R-:W4:Y:S01]  /*1310*/  LDC.64 R6, c[0x0][0x238] ;  /* 0x00008e00ff067b82 */ /* 0x000f220000000a00 */
[----:B------:R-:W-:Y:S01]  /*1320*/  UIADD3 UR52, UP0, UR49, UR5, URZ ;  /* 0x0000000531347290 */ /* 0x000fe2000ff1e03f */
[----:B------:R-:W4:Y:S01]  /*1330*/  S2R R31, SR_TID.X ;  /* 0x00000000001f7919 */ /* 0x000f220000002100 */
[----:B------:R-:W-:-:S02]  /*1340*/  ULDC.64 UR8, c[0x0][0x268] ;  /* 0x00009a0000087ab9 */ /* 0x000fc40000000a00 */
[----:B------:R-:W-:Y:S01]  /*1350*/  UIADD3.X UR53, UR15, UR14, URZ, UP0, !UPT ;  /* 0x0000000e0f357290 */ /* 0x000fe200087fe43f */
[----:B------:R-:W4:Y:S02]  /*1360*/  S2R R32, SR_TID.X ;  /* 0x0000000000207919 */ /* 0x000f240000002100 */
[----:B------:R-:W4:Y:S01]  /*1370*/  LDC.64 R20, c[0x0][0x248] ;  /* 0x00009200ff147b82 */ /* 0x000f220000000a00 */
[----:B------:R-:W-:Y:S01]  /*1380*/  ULDC.64 UR14, c[0x0][0x420] ;  /* 0x00010800000e7ab9 */ /* 0x000fe20000000a00 */
[----:B------:R-:W-:Y:S02]  /*1390*/  USHF.R.S32.HI UR32, URZ, 0x1f, UR57 ;  /* 0x0000001f3f207899 */ /* 0x000fe40008011439 */
[----:B------:R-:W-:Y:S01]  /*13a0*/  UIADD3 UR5, UR24, -0x1, URZ ;  /* 0xffffffff18057890 */ /* 0x000fe2000fffe03f */
[----:B------:R-:W-:Y:S01]  /*13b0*/  ULDC.64 UR16, c[0x0][0x218] ;  /* 0x0000860000107ab9 */ /* 0x000fe20000000a00 */
[----:B-1----:R-:W-:Y:S02]  /*13c0*/  IMAD R2, R16, UR53, RZ ;  /* 0x0000003510027c24 */ /* 0x002fe4000f8e02ff */
[----:B------:R-:W1:Y:S02]  /*13d0*/  LDC.64 R22, c[0x0][0x418] ;  /* 0x00010600ff167b82 */ /* 0x000e640000000a00 */
[----:B------:R-:W-:-:S02]  /*13e0*/  IMAD R2, R17, UR52, R2 ;  /* 0x0000003411027c24 */ /* 0x000fc4000f8e0202 */
[----:B----4-:R-:W-:-:S04]  /*13f0*/  IMAD R8, R6, UR60, RZ ;  /* 0x0000003c06087c24 */ /* 0x010fc8000f8e02ff */
[----:B------:R-:W4:Y:S01]  /*1400*/  LDC.64 R24, c[0x0][0x230] ;  /* 0x00008c00ff187b82 */ /* 0x000f220000000a00 */
[----:B------:R-:W-:Y:S02]  /*1410*/  IMAD R7, R7, UR55, R8 ;  /* 0x0000003707077c24 */ /* 0x000fe4000f8e0208 */
[----:B------:R-:W-:Y:S01]  /*1420*/  IMAD R12, R20, UR53, RZ ;  /* 0x00000035140c7c24 */ /* 0x000fe2000f8e02ff */
[----:B------:R-:W-:-:S04]  /*1430*/  SHF.R.S32.HI R31, RZ, 0x1f, R31 ;  /* 0x0000001fff1f7819 */ /* 0x000fc8000001141f */
[----:B------:R-:W-:Y:S01]  /*1440*/  LEA.HI R31, R31, R32, RZ, 0x2 ;  /* 0x000000201f1f7211 */ /* 0x000fe200078f10ff */
[----:B-1----:R-:W-:-:S03]  /*1450*/  IMAD R13, R22, UR60, RZ ;  /* 0x0000003c160d7c24 */ /* 0x002fc6000f8e02ff */
[----:B------:R-:W-:-:S04]  /*1460*/  SHF.R.S32.HI R31, RZ, 0x2, R31 ;  /* 0x00000002ff1f7819 */ /* 0x000fc8000001141f */
[----:B------:R-:W-:-:S05]  /*1470*/  SHF.R.S32.HI R27, RZ, 0x1f, R31 ;  /* 0x0000001fff1b7819 */ /* 0x000fca000001141f */
[----:B------:R-:W-:-:S04]  /*1480*/  IMAD R8, R27, R16, RZ ;  /* 0x000000101b087224 */ /* 0x000fc800078e02ff */
[----:B------:R-:W-:Y:S01]  /*1490*/  IMAD R8, R31, R17, R8 ;  /* 0x000000111f087224 */ /* 0x000fe200078e0208 */
        /* <DEDUP_REMOVED lines=17> */
[----:B------:R-:W-:Y:S01]  /*15b0*/  @P1 BAR.SYNC.DEFER_BLOCKING 0x0 ;  /* 0x0000000000001b1d */ /* 0x000fe20000010000 */
[----:B--2---:R-:W-:-:S05]  /*15c0*/  IMAD.MOV.U32 R34, RZ, RZ, R4 ;  /* 0x000000ffff227224 */ /* 0x004fca00078e0004 */
[----:B------:R-:W-:-:S03]  /*15d0*/  SHF.R.S32.HI R35, RZ, 0x1f, R34 ;  /* 0x0000001fff237819 */ /* 0x000fc60000011422 */
[----:B------:R-:W-:Y:S02]  /*15e0*/  IMAD.WIDE.U32 R4, R16, UR52, R34 ;  /* 0x0000003410047c25 */ /* 0x000fe4000f8e0022 */
[----:B------:R1:W-:Y:S02]  /*15f0*/  STL [R1+0x1c], R35 ;  /* 0x00001c2301007387 */ /* 0x0003e40000100800 */
[----:B------:R-:W-:Y:S02]  /*1600*/  IMAD.IADD R5, R5, 0x1, R2 ;  /* 0x0000000105057824 */ /* 0x000fe400078e0202 */
[----:B------:R-:W-:Y:S02]  /*1610*/  IMAD R2, R26, UR8, RZ ;  /* 0x000000081a027c24 */ /* 0x000fe4000f8e02ff */
[----:B------:R-:W-:-:S04]  /*1620*/  IMAD.WIDE.U32 R4, R6, UR55, R4 ;  /* 0x0000003706047c25 */ /* 0x000fc8000f8e0004 */
[----:B------:R-:W-:Y:S01]  /*1630*/  IMAD R6, R0, UR9, R2 ;  /* 0x0000000900067c24 */ /* 0x000fe2000f8e0202 */
[----:B------:R-:W-:Y:S01]  /*1640*/  IADD3 R2, P0, R31, UR12, RZ ;  /* 0x0000000c1f027c10 */ /* 0x000fe2000ff1e0ff */
[----:B------:R-:W-:-:S03]  /*1650*/  IMAD.IADD R5, R5, 0x1, R7 ;  /* 0x0000000105057824 */ /* 0x000fc600078e0207 */
[----:B------:R-:W-:Y:S01]  /*1660*/  IADD3.X R18, R27, UR13, RZ, P0, !PT ;  /* 0x0000000d1b127c10 */ /* 0x000fe200087fe4ff */
[----:B------:R-:W-:Y:S01]  /*1670*/  IMAD.WIDE.U32 R4, R0, UR8, R4 ;  /* 0x0000000800047c25 */ /* 0x000fe2000f8e0004 */
[----:B------:R-:W-:-:S03]  /*1680*/  ULDC.64 UR8, c[0x0][0x240] ;  /* 0x0000900000087ab9 */ /* 0x000fc60000000a00 */
[----:B------:R-:W-:Y:S02]  /*1690*/  IMAD.IADD R5, R5, 0x1, R6 ;  /* 0x0000000105057824 */ /* 0x000fe400078e0206 */
[----:B------:R-:W-:Y:S02]  /*16a0*/  IMAD R9, R18, UR8, RZ ;  /* 0x0000000812097c24 */ /* 0x000fe4000f8e02ff */
[----:B------:R-:W-:-:S04]  /*16b0*/  IMAD.WIDE.U32 R6, R31, R16, R4 ;  /* 0x000000101f067225 */ /* 0x000fc800078e0004 */
[----:B------:R-:W-:-:S04]  /*16c0*/  IMAD.WIDE.U32 R10, R2, UR8, R34 ;  /* 0x00000008020a7c25 */ /* 0x000fc8000f8e0022 */
[----:B------:R-:W-:Y:S01]  /*16d0*/  IMAD R14, R2, UR9, R9 ;  /* 0x00000009020e7c24 */ /* 0x000fe2000f8e0209 */
[----:B------:R-:W-:Y:S01]  /*16e0*/  ULDC.64 UR8, c[0x0][0x220] ;  /* 0x0000880000087ab9 */ /* 0x000fe20000000a00 */
[----:B------:R-:W-:Y:S01]  /*16f0*/  IMAD.IADD R5, R7, 0x1, R8 ;  /* 0x0000000107057824 */ /* 0x000fe200078e0208 */
[C---:B------:R-:W-:Y:S01]  /*1700*/  LEA R4, P0, R6.reuse, UR8, 0x1 ;  /* 0x0000000806047c11 */ /* 0x040fe2000f8008ff */
[----:B------:R-:W-:Y:S02]  /*1710*/  IMAD.IADD R15, R11, 0x1, R14 ;  /* 0x000000010b0f7824 */ /* 0x000fe400078e020e */
[----:B------:R-:W-:Y:S01]  /*1720*/  IMAD R7, R21, UR52, R12 ;  /* 0x0000003415077c24 */ /* 0x000fe2000f8e020c */
[----:B------:R-:W-:Y:S01]  /*1730*/  LEA.HI.X R5, R6, UR9, R5, 0x1, P0 ;  /* 0x0000000906057c11 */ /* 0x000fe200080f0c05 */
[----:B------:R-:W-:Y:S01]  /*1740*/  IMAD R11, R23, UR55, R13 ;  /* 0x00000037170b7c24 */ /* 0x000fe2000f8e020d */
[----:B------:R-:W-:Y:S01]  /*1750*/  LEA R6, P0, R16, R4, 0x7 ;  /* 0x0000000410067211 */ /* 0x000fe200078038ff */
[----:B------:R-:W-:Y:S01]  /*1760*/  IMAD.WIDE.U32 R12, R22, UR55, R34 ;  /* 0x00000037160c7c25 */ /* 0x000fe2000f8e0022 */
[----:B------:R-:W-:-:S03]  /*1770*/  ULDC.64 UR8, c[0x0][0x260] ;  /* 0x0000980000087ab9 */ /* 0x000fc60000000a00 */
[----:B------:R-:W-:Y:S02]  /*1780*/  IMAD.MOV.U32 R14, RZ, RZ, R10 ;  /* 0x000000ffff0e7224 */ /* 0x000fe400078e000a */
[----:B----4-:R-:W-:Y:S02]  /*1790*/  IMAD R10, R24, UR60, RZ ;  /* 0x0000003c180a7c24 */ /* 0x010fe4000f8e02ff */
[----:B------:R-:W-:-:S04]  /*17a0*/  IMAD.WIDE.U32 R8, R20, UR52, R34 ;  /* 0x0000003414087c25 */ /* 0x000fc8000f8e0022 */
[----:B------:R-:W-:Y:S02]  /*17b0*/  IMAD.IADD R11, R13, 0x1, R11 ;  /* 0x000000010d0b7824 */ /* 0x000fe400078e020b */
[----:B------:R-:W-:Y:S02]  /*17c0*/  IMAD R13, R25, UR55, R10 ;  /* 0x00000037190d7c24 */ /* 0x000fe4000f8e020a */
[----:B------:R-:W-:Y:S02]  /*17d0*/  IMAD.MOV.U32 R10, RZ, RZ, R12 ;  /* 0x000000ffff0a7224 */ /* 0x000fe400078e000c */
[----:B------:R-:W-:Y:S02]  /*17e0*/  IMAD R12, R18, UR14, RZ ;  /* 0x0000000e120c7c24 */ /* 0x000fe4000f8e02ff */
[----:B------:R-:W-:Y:S01]  /*17f0*/  IMAD.IADD R9, R9, 0x1, R7 ;  /* 0x0000000109097824 */ /* 0x000fe200078e0207 */
[----:B------:R-:W2:Y:S01]  /*1800*/  LDC.64 R18, c[0x0][0x228] ;  /* 0x00008a00ff127b82 */ /* 0x000ea20000000a00 */
[----:B------:R-:W-:Y:S01]  /*1810*/  LEA.HI.X R7, R16, R5, R17, 0x7, P0 ;  /* 0x0000000510077211 */ /* 0x000fe200000f3c11 */
[----:B------:R-:W-:-:S02]  /*1820*/  IMAD R17, R2, UR15, R12 ;  /* 0x0000000f02117c24 */ /* 0x000fc4000f8e020c */
[----:B------:R-:W-:-:S04]  /*1830*/  IMAD.WIDE.U32 R8, R24, UR55, R8 ;  /* 0x0000003718087c25 */ /* 0x000fc8000f8e0008 */
[----:B------:R-:W-:Y:S02]  /*1840*/  IMAD.IADD R9, R9, 0x1, R13 ;  /* 0x0000000109097824 */ /* 0x000fe400078e020d */
[----:B------:R-:W-:Y:S01]  /*1850*/  IMAD.WIDE.U32 R12, R2, UR14, R10 ;  /* 0x0000000e020c7c25 */ /* 0x000fe2000f8e000a */
[----:B---3--:R-:W-:Y:S01]  /*1860*/  LEA R2, R30, UR4, 0x1 ;  /* 0x000000041e027c11 */ /* 0x008fe2000f8e08ff */
[----:B------:R-:W-:Y:S02]  /*1870*/  ULDC.64 UR14, c[0x0][0x258] ;  /* 0x00009600000e7ab9 */ /* 0x000fe40000000a00 */
[----:B------:R-:W-:Y:S02]  /*1880*/  IMAD R16, R26, UR8, RZ ;  /* 0x000000081a107c24 */ /* 0x000fe4000f8e02ff */
[C---:B------:R-:W-:Y:S01]  /*1890*/  IMAD.WIDE.U32 R10, R0.reuse, UR8, R8 ;  /* 0x00000008000a7c25 */ /* 0x040fe2000f8e0008 */
[----:B------:R-:W-:Y:S01]  /*18a0*/  @!PT LDS RZ, [RZ] ;  /* 0x00000000fffff984 */ /* 0x000fe20000000800 */
[----:B------:R-:W-:Y:S01]  /*18b0*/  @!PT LDS RZ, [RZ] ;  /* 0x00000000fffff984 */ /* 0x000fe20000000800 */
[----:B------:R-:W-:Y:S01]  /*18c0*/  @!PT LDS RZ, [RZ] ;  /* 0x00000000fffff984 */ /* 0x000fe20000000800 */
[----:B------:R-:W-:Y:S03]  /*18d0*/  LDGSTS.E.BYPASS.LTC128B.128 [R2+0xf000], desc[UR6][R4.64] ;  /* 0x0f00000004027fae */ /* 0x000fe6000b901d46 */
[----:B------:R-:W-:Y:S01]  /*18e0*/  IMAD R16, R0, UR9, R16 ;  /* 0x0000000900107c24 */ /* 0x000fe2000f8e0210 */
[----:B------:R-:W-:Y:S01]  /*18f0*/  LDGSTS.E.BYPASS.LTC128B.128 [R2+0x11000], desc[UR6][R4.64+0x40] ;  /* 0x1100004004027fae */ /* 0x000fe2000b901d46 */
[----:B------:R-:W-:Y:S01]  /*1900*/  IMAD R0, R27, R20, RZ ;  /* 0x000000141b007224 */ /* 0x000fe200078e02ff */
[----:B------:R-:W-:Y:S01]  /*1910*/  ULDC.64 UR8, c[0x0][0x428] ;  /* 0x00010a0000087ab9 */ /* 0x000fe20000000a00 */
[----:B------:R-:W-:Y:S01]  /*1920*/  IMAD.MOV.U32 R8, RZ, RZ, R12 ;  /* 0x000000ffff087224 */ /* 0x000fe200078e000c */
[----:B------:R3:W-:Y:S01]  /*1930*/  LDGSTS.E.BYPASS.LTC128B.128 [R2+0x13000], desc[UR6][R4.64+0x80] ;  /* 0x1300008004027fae */ /* 0x0007e2000b901d46 */
[----:B------:R-:W-:Y:S01]  /*1940*/  IMAD R0, R31, R21, R0 ;  /* 0x000000151f007224 */ /* 0x000fe200078e0200 */
[----:B------:R-:W-:Y:S01]  /*1950*/  UIMAD UR11, UR32, UR8, URZ ;  /* 0x00000008200b72a4 */ /* 0x000fe2000f8e023f */
[----:B------:R-:W-:Y:S01]  /*1960*/  IMAD.U32 R12, RZ, RZ, UR8 ;  /* 0x00000008ff0c7e24 */ /* 0x000fe2000f8e00ff */
[----:B------:R-:W-:Y:S01]  /*1970*/  LDGSTS.E.BYPASS.LTC128B.128 [R2+0x10000], desc[UR6][R6.64] ;  /* 0x1000000006027fae */ /* 0x000fe2000b901d46 */
[----:B------:R-:W-:Y:S01]  /*1980*/  IMAD.IADD R9, R13, 0x1, R17 ;  /* 0x000000010d097824 */ /* 0x000fe200078e0211 */
[----:B------:R-:W-:-:S02]  /*1990*/  ULEA.HI UR8, UR5, UR5, URZ, 0x1 ;  /* 0x0000000505087291 */ /* 0x000fc4000f8f083f */
[----:B------:R-:W-:Y:S01]  /*19a0*/  LDGSTS.E.BYPASS.LTC128B.128 [R2+0x12000], desc[UR6][R6.64+0x40] ;  /* 0x1200004006027fae */ /* 0x000fe2000b901d46 */
[----:B------:R-:W-:Y:S01]  /*19b0*/  UIMAD UR20, UR57, UR9, UR11 ;  /* 0x00000009391472a4 */ /* 0x000fe2000f8e020b */
[----:B------:R-:W-:Y:S01]  /*19c0*/  IMAD.WIDE.U32 R12, R12, UR57, R8 ;  /* 0x000000390c0c7c25 */ /* 0x000fe2000f8e0008 */
[----:B------:R-:W-:Y:S01]  /*19d0*/  UIMAD UR9, UR32, UR14, URZ ;  /* 0x0000000e200972a4 */ /* 0x000fe2000f8e023f */
[----:B------:R4:W-:Y:S01]  /*19e0*/  LDGSTS.E.BYPASS.LTC128B.128 [R2+0x14000], desc[UR6][R6.64+0x80] ;  /* 0x1400008006027fae */ /* 0x0009e2000b901d46 */
[----:B------:R-:W-:Y:S01]  /*19f0*/  ULOP3.LUT UR8, UR8, 0xfffffffe, URZ, 0xc0, !UPT ;  /* 0xfffffffe08087892 */ /* 0x000fe2000f8ec03f */
[----:B------:R-:W-:Y:S01]  /*1a00*/  IMAD.U32 R8, RZ, RZ, UR14 ;  /* 0x0000000eff087e24 */ /* 0x000fe2000f8e00ff */
[----:B------:R-:W-:Y:S01]  /*1a10*/  UIMAD UR11, UR57, UR15, UR9 ;  /* 0x0000000f390b72a4 */ /* 0x000fe2000f8e0209 */
[----:B------:R-:W0:Y:S01]  /*1a20*/  LDGDEPBAR ;  /* 0x00000000000079af */ /* 0x000e220000000000 */
[----:B------:R-:W-:Y:S02]  /*1a30*/  UIADD3 UR8, UR5, -UR8, URZ ;  /* 0x8000000805087290 */ /* 0x000fe4000fffe03f */
[----:B------:R-:W-:Y:S01]  /*1a40*/  UIADD3 UR9, UR12, UR21, URZ ;  /* 0x000000150c097290 */ /* 0x000fe2000fffe03f */
[----:B------:R-:W-:Y:S01]  /*1a50*/  ULDC.64 UR32, c[0x0][0x2b0] ;  /* 0x0000ac0000207ab9 */ /* 0x000fe20000000a00 */
[----:B------:R-:W-:-:S02]  /*1a60*/  UISETP.NE.AND UP0, UPT, UR8, 0x1, UPT ;  /* 0x000000010800788c */ /* 0x000fc4000bf05270 */
[----:B------:R-:W-:Y:S01]  /*1a70*/  UIMAD.WIDE UR8, UR9, 0x4, UR32 ;  /* 0x00000004090878a5 */ /* 0x000fe2000f8e0220 */
[----:B------:R-:W-:Y:S01]  /*1a80*/  ULDC.64 UR14, c[0x0][0x3e0] ;  /* 0x0000f800000e7ab9 */ /* 0x000fe20000000a00 */
[----:B---3--:R-:W-:Y:S01]  /*1a90*/  IMAD.IADD R5, R11, 0x1, R16 ;  /* 0x000000010b057824 */ /* 0x008fe200078e0210 */
[----:B------:R-:W-:Y:S01]  /*1aa0*/  LEA R242, P2, R12, UR14, 0x1 ;  /* 0x0000000e0cf27c11 */ /* 0x000fe2000f8408ff */
[----:B------:R-:W-:Y:S02]  /*1ab0*/  IMAD.MOV.U32 R4, RZ, RZ, R10 ;  /* 0x000000ffff047224 */ /* 0x000fe400078e000a */
[C---:B--2---:R-:W-:Y:S02]  /*1ac0*/  IMAD R16, R18.reuse, UR60, RZ ;  /* 0x0000003c12107c24 */ /* 0x044fe4000f8e02ff */
[----:B------:R-:W-:-:S04]  /*1ad0*/  IMAD.WIDE.U32 R10, R18, UR55, R14 ;  /* 0x00000037120a7c25 */ /* 0x000fc8000f8e000e */
[----:B------:R-:W-:Y:S02]  /*1ae0*/  IMAD R16, R19, UR55, R16 ;  /* 0x0000003713107c24 */ /* 0x000fe4000f8e0210 */
[----:B----4-:R-:W-:-:S04]  /*1af0*/  IMAD.WIDE.U32 R6, R31, R20, R4 ;  /* 0x000000141f067225 */ /* 0x010fc800078e0004 */
[----:B------:R-:W-:Y:S01]  /*1b00*/  IMAD.IADD R0, R7, 0x1, R0 ;  /* 0x0000000107007824 */ /* 0x000fe200078e0200 */
[----:B------:R-:W-:Y:S01]  /*1b10*/  LEA R4, P0, R6, UR16, 0x1 ;  /* 0x0000001006047c11 */ /* 0x000fe2000f8008ff */
[----:B------:R-:W-:-:S03]  /*1b20*/  IMAD.IADD R7, R11, 0x1, R16 ;  /* 0x000000010b077824 */ /* 0x000fc600078e0210 */
[----:B------:R-:W-:Y:S01]  /*1b30*/  LEA.HI.X R5, R6, UR17, R0, 0x1, P0 ;  /* 0x0000001106057c11 */ /* 0x000fe200080f0c00 */
[----:B------:R-:W-:Y:S01]  /*1b40*/  IMAD.MOV.U32 R6, RZ, RZ, R10 ;  /* 0x000000ffff067224 */ /* 0x000fe200078e000a */
[----:B------:R-:W-:Y:S01]  /*1b50*/  ULDC.64 UR16, c[0x0][0x210] ;  /* 0x0000840000107ab9 */ /* 0x000fe20000000a00 */
[----:B------:R-:W-:Y:S01]  /*1b60*/  IMAD.MOV.U32 R10, RZ, RZ, 0x4 ;  /* 0x00000004ff0a7424 */ /* 0x000fe200078e00ff */
[----:B------:R-:W2:Y:S01]  /*1b70*/  S2R R11, SR_TID.X ;  /* 0x00000000000b7919 */ /* 0x000ea20000002100 */
[----:B------:R-:W-:Y:S01]  /*1b80*/  IMAD.WIDE.U32 R8, R8, UR57, R6 ;  /* 0x0000003908087c25 */ /* 0x000fe2000f8e0006 */
[----:B------:R-:W-:Y:S01]  /*1b90*/  PLOP3.LUT P0, PT, PT, PT, UP0, 0x80, 0x0 ;  /* 0x000000000000781c */ /* 0x000fe20003f0f008 */
[----:B------:R-:W-:Y:S01]  /*1ba0*/  UIMAD UR33, UR28, UR30, URZ ;  /* 0x0000001e1c2172a4 */ /* 0x000fe2000f8e023f */
[----:B------:R-:W-:Y:S01]  /*1bb0*/  LEA R6, P1, R20, R4, 0x7 ;  /* 0x0000000414067211 */ /* 0x000fe200078238ff */
[----:B------:R-:W-:Y:S01]  /*1bc0*/  VIADD R9, R9, UR11 ;  /* 0x0000000b09097c36 */ /* 0x000fe20008000000 */
[----:B------:R-:W-:Y:S01]  /*1bd0*/  LEA R244, P3, R8, UR16, 0x1 ;  /* 0x0000001008f47c11 */ /* 0x000fe2000f8608ff */
[----:B------:R-:W-:-:S02]  /*1be0*/  VIADD R7, R13, UR20 ;  /* 0x000000140d077c36 */ /* 0x000fc40008000000 */
[----:B------:R-:W-:Y:S01]  /*1bf0*/  VIADD R0, R30, 0x1800 ;  /* 0x000018001e007836 */ /* 0x000fe20000000000 */
[----:B------:R-:W-:Y:S01]  /*1c00*/  LEA.HI.X R245, R8, UR17, R9, 0x1, P3 ;  /* 0x0000001108f57c11 */ /* 0x000fe200098f0c09 */
[----:B------:R-:W-:Y:S01]  /*1c10*/  IMAD.WIDE R8, R246, R10, UR8 ;  /* 0x00000008f6087e25 */ /* 0x000fe2000f8e020a */
[----:B------:R-:W-:Y:S02]  /*1c20*/  LEA.HI.X R243, R12, UR15, R7, 0x1, P2 ;  /* 0x0000000f0cf37c11 */ /* 0x000fe400090f0c07 */
[----:B------:R-:W3:Y:S01]  /*1c30*/  S2R R12, SR_TID.X ;  /* 0x00000000000c7919 */ /* 0x000ee20000002100 */
[----:B------:R-:W-:Y:S02]  /*1c40*/  LEA.HI.X R7, R20, R5, R21, 0x7, P1 ;  /* 0x0000000514077211 */ /* 0x000fe400008f3c15 */
[----:B------:R-:W-:Y:S01]  /*1c50*/  SEL R0, R0, R30, !P0 ;  /* 0x0000001e00007207 */ /* 0x000fe20004000000 */
[----:B------:R-:W-:Y:S03]  /*1c60*/  LDGSTS.E.BYPASS.LTC128B.128 [R2+0x6000], desc[UR6][R242.64] ;  /* 0x06000000f2027fae */ /* 0x000fe6000b901d46 */
[----:B------:R-:W-:Y:S01]  /*1c70*/  LEA R241, R0, UR4, 0x1 ;  /* 0x0000000400f17c11 */ /* 0x000fe2000f8e08ff */
[----:B------:R-:W-:Y:S04]  /*1c80*/  LDGSTS.E.BYPASS.LTC128B.128 [R2+0x7000], desc[UR6][R242.64+0x40] ;  /* 0x07000040f2027fae */ /* 0x000fe8000b901d46 */
[----:B------:R-:W-:Y:S04]  /*1c90*/  LDGSTS.E.BYPASS.LTC128B.128 [R2+0x8000], desc[UR6][R242.64+0x80] ;  /* 0x08000080f2027fae */ /* 0x000fe8000b901d46 */
[----:B------:R-:W-:Y:S04]  /*1ca0*/  LDGSTS.E.BYPASS.LTC128B.128 [R241], desc[UR6][R244.64] ;  /* 0x00000000f4f17fae */ /* 0x000fe8000b901d46 */
[----:B------:R-:W-:Y:S04]  /*1cb0*/  LDGSTS.E.BYPASS.LTC128B.128 [R241+0x1000], desc[UR6][R244.64+0x40] ;  /* 0x01000040f4f17fae */ /* 0x000fe8000b901d46 */
[----:B------:R-:W-:Y:S04]  /*1cc0*/  LDGSTS.E.BYPASS.LTC128B.128 [R241+0x2000], desc[UR6][R244.64+0x80] ;  /* 0x02000080f4f17fae */ /* 0x000fe8000b901d46 */
[----:B------:R-:W-:Y:S04]  /*1cd0*/  LDGSTS.E.BYPASS.LTC128B.128 [R2+0x9000], desc[UR6][R4.64] ;  /* 0x0900000004027fae */ /* 0x000fe8000b901d46 */
[----:B------:R-:W-:Y:S04]  /*1ce0*/  LDGSTS.E.BYPASS.LTC128B.128 [R2+0xb000], desc[UR6][R4.64+0x40] ;  /* 0x0b00004004027fae */ /* 0x000fe8000b901d46 */
[----:B------:R4:W-:Y:S04]  /*1cf0*/  LDGSTS.E.BYPASS.LTC128B.128 [R2+0xd000], desc[UR6][R4.64+0x80] ;  /* 0x0d00008004027fae */ /* 0x0009e8000b901d46 */
[----:B------:R-:W-:Y:S04]  /*1d00*/  LDGSTS.E.BYPASS.LTC128B.128 [R2+0xa000], desc[UR6][R6.64] ;  /* 0x0a00000006027fae */ /* 0x000fe8000b901d46 */
[----:B------:R-:W-:Y:S04]  /*1d10*/  LDGSTS.E.BYPASS.LTC128B.128 [R2+0xc000], desc[UR6][R6.64+0x40] ;  /* 0x0c00004006027fae */ /* 0x000fe8000b901d46 */
[----:B------:R1:W-:Y:S04]  /*1d20*/  LDGSTS.E.BYPASS.LTC128B.128 [R2+0xe000], desc[UR6][R6.64+0x80] ;  /* 0x0e00008006027fae */ /* 0x0003e8000b901d46 */
[----:B------:R-:W0:Y:S04]  /*1d30*/  LDGDEPBAR ;  /* 0x00000000000079af */ /* 0x000e280000000000 */
[----:B------:R-:W5:Y:S04]  /*1d40*/  LDG.E R250, desc[UR6][R8.64] ;  /* 0x0000000608fa7981 */ /* 0x000f68000c1e1900 */
[----:B------:R-:W5:Y:S04]  /*1d50*/  LDG.E R249, desc[UR6][R8.64+0x20] ;  /* 0x0000200608f97981 */ /* 0x000f68000c1e1900 */
[----:B------:R-:W5:Y:S01]  /*1d60*/  LDG.E R248, desc[UR6][R8.64+0x80] ;  /* 0x0000800608f87981 */ /* 0x000f62000c1e1900 */
[----:B--2---:R-:W-:Y:S01]  /*1d70*/  SHF.R.S32.HI R11, RZ, 0x1f, R11 ;  /* 0x0000001fff0b7819 */ /* 0x004fe2000001140b */
[----:B------:R-:W-:Y:S01]  /*1d80*/  USHF.R.S32.HI UR14, URZ, 0x1f, UR30 ;  /* 0x0000001f3f0e7899 */ /* 0x000fe2000801141e */
[----:B----4-:R-:W-:Y:S01]  /*1d90*/  IMAD.U32 R4, RZ, RZ, UR22 ;  /* 0x00000016ff047e24 */ /* 0x010fe2000f8e00ff */
[----:B------:R-:W-:-:S02]  /*1da0*/  USHF.L.U32 UR11, UR33, 0x6, URZ ;  /* 0x00000006210b7899 */ /* 0x000fc4000800063f */
[----:B------:R-:W-:Y:S01]  /*1db0*/  UIMAD.WIDE UR16, UR55, UR19, UR12 ;  /* 0x00000013371072a5 */ /* 0x000fe2000f8e020c */
[----:B-1----:R-:W-:Y:S01]  /*1dc0*/  IMAD.U32 R2, RZ, RZ, UR25 ;  /* 0x00000019ff027e24 */ /* 0x002fe2000f8e00ff */
[----:B------:R-:W-:-:S04]  /*1dd0*/  DEPBAR.LE SB0, 0x1 ;  /* 0x000080400000791a */ /* 0x000fc80000000000 */
[----:B------:R1:W5:Y:S01]  /*1de0*/  LDG.E R9, desc[UR6][R8.64+0xa0] ;  /* 0x0000a00608097981 */ /* 0x000362000c1e1900 */
[----:B---3--:R-:W-:Y:S01]  /*1df0*/  LEA.HI R11, R11, R12, RZ, 0x5 ;  /* 0x0000000c0b0b7211 */ /* 0x008fe200078f28ff */
[----:B------:R-:W-:Y:S01]  /*1e00*/  UIMAD UR13, UR14, UR28, URZ ;  /* 0x0000001c0e0d72a4 */ /* 0x000fe2000f8e023f */
[----:B------:R-:W-:Y:S01]  /*1e10*/  CS2R R92, SRZ ;  /* 0x00000000005c7805 */ /* 0x000fe2000001ff00 */
[----:B------:R-:W-:Y:S01]  /*1e20*/  USHF.R.S32.HI UR19, URZ, 0x1f, UR11 ;  /* 0x0000001f3f137899 */ /* 0x000fe2000801140b */
[----:B------:R-:W-:Y:S01]  /*1e30*/  SHF.R.S32.HI R11, RZ, 0x5, R11 ;  /* 0x00000005ff0b7819 */ /* 0x000fe2000001140b */
[----:B------:R-:W-:Y:S01]  /*1e40*/  UIMAD.WIDE.U32 UR14, UR30, UR28, URZ ;  /* 0x0000001c1e0e72a5 */ /* 0x000fe2000f8e003f */
[----:B------:R-:W-:Y:S01]  /*1e50*/  BAR.SYNC.DEFER_BLOCKING 0x0 ;  /* 0x0000000000007b1d */ /* 0x000fe20000010000 */
[----:B------:R-:W-:Y:S01]  /*1e60*/  UIMAD UR13, UR31, UR30, UR13 ;  /* 0x0000001e1f0d72a4 */ /* 0x000fe2000f8e020d */
[----:B------:R-:W-:Y:S01]  /*1e70*/  CS2R R98, SRZ ;  /* 0x0000000000627805 */ /* 0x000fe2000001ff00 */
[----:B------:R-:W-:Y:S01]  /*1e80*/  UIADD3 UR12, UR12, UR23, URZ ;  /* 0x000000170c0c7290 */ /* 0x000fe2000fffe03f */
[----:B------:R-:W-:Y:S01]  /*1e90*/  CS2R R96, SRZ ;  /* 0x0000000000607805 */ /* 0x000fe2000001ff00 */
[----:B------:R-:W-:Y:S01]  /*1ea0*/  UIADD3 UR13, UR15, UR13, URZ ;  /* 0x0000000d0f0d7290 */ /* 0x000fe2000fffe03f */
[----:B------:R-:W-:Y:S01]  /*1eb0*/  IMAD.U32 R6, RZ, RZ, UR14 ;  /* 0x0000000eff067e24 */ /* 0x000fe2000f8e00ff */
[----:B------:R-:W-:Y:S01]  /*1ec0*/  CS2R R90, SRZ ;  /* 0x00000000005a7805 */ /* 0x000fe2000001ff00 */
[----:B------:R-:W-:Y:S01]  /*1ed0*/  IMAD.U32 R7, RZ, RZ, UR15 ;  /* 0x0000000fff077e24 */ /* 0x000fe2000f8e00ff */
        /* <DEDUP_REMOVED lines=8> */
[----:B------:R-:W-:Y:S01]  /*1f60*/  CS2R R72, SRZ ;  /* 0x0000000000487805 */ /* 0x000fe2000001ff00 */
[----:B-1----:R-:W1:Y:S01]  /*1f70*/  S2R R8, SR_TID.X ;  /* 0x0000000000087919 */ /* 0x002e620000002100 */
[----:B------:R-:W-:Y:S02]  /*1f80*/  CS2R R70, SRZ ;  /* 0x0000000000467805 */ /* 0x000fe4000001ff00 */
[----:B------:R-:W-:Y:S02]  /*1f90*/  CS2R R68, SRZ ;  /* 0x0000000000447805 */ /* 0x000fe4000001ff00 */
[----:B------:R-:W-:Y:S02]  /*1fa0*/  CS2R R62, SRZ ;  /* 0x00000000003e7805 */ /* 0x000fe4000001ff00 */
[----:B------:R-:W-:-:S02]  /*1fb0*/  CS2R R60, SRZ ;  /* 0x00000000003c7805 */ /* 0x000fc4000001ff00 */
[----:B------:R-:W-:Y:S01]  /*1fc0*/  CS2R R66, SRZ ;  /* 0x0000000000427805 */ /* 0x000fe2000001ff00 */
[----:B------:R2:W3:Y:S01]  /*1fd0*/  LDSM.16.M88.4 R172, [R222+0xf000] ;  /* 0x00f00000deac783b */ /* 0x0004e20000000200 */
[----:B------:R-:W-:Y:S02]  /*1fe0*/  CS2R R64, SRZ ;  /* 0x0000000000407805 */ /* 0x000fe4000001ff00 */
[----:B------:R-:W-:Y:S02]  /*1ff0*/  CS2R R58, SRZ ;  /* 0x00000000003a7805 */ /* 0x000fe4000001ff00 */
[----:B------:R-:W-:Y:S01]  /*2000*/  CS2R R56, SRZ ;  /* 0x0000000000387805 */ /* 0x000fe2000001ff00 */
[----:B------:R2:W4:Y:S01]  /*2010*/  LDSM.16.M88.4 R176, [R222+0xf400] ;  /* 0x00f40000deb0783b */ /* 0x0005220000000200 */
[----:B------:R-:W-:Y:S02]  /*2020*/  CS2R R54, SRZ ;  /* 0x0000000000367805 */ /* 0x000fe4000001ff00 */
[----:B------:R-:W-:-:S02]  /*2030*/  CS2R R52, SRZ ;  /* 0x0000000000347805 */ /* 0x000fc4000001ff00 */
[----:B------:R-:W-:Y:S01]  /*2040*/  CS2R R46, SRZ ;  /* 0x00000000002e7805 */ /* 0x000fe2000001ff00 */
[----:B------:R2:W2:Y:S01]  /*2050*/  LDSM.16.M88.4 R180, [R223+0xf000] ;  /* 0x00f00000dfb4783b */ /* 0x0004a20000000200 */
[----:B------:R-:W-:Y:S02]  /*2060*/  CS2R R44, SRZ ;  /* 0x00000000002c7805 */ /* 0x000fe4000001ff00 */
[----:B------:R-:W-:Y:S02]  /*2070*/  CS2R R50, SRZ ;  /* 0x0000000000327805 */ /* 0x000fe4000001ff00 */
[----:B------:R-:W-:Y:S01]  /*2080*/  CS2R R48, SRZ ;  /* 0x0000000000307805 */ /* 0x000fe2000001ff00 */
[----:B------:R2:W2:Y:S01]  /*2090*/  LDSM.16.M88.4 R184, [R223+0xf400] ;  /* 0x00f40000dfb8783b */ /* 0x0004a20000000200 */
[----:B------:R-:W-:Y:S02]  /*20a0*/  CS2R R42, SRZ ;  /* 0x00000000002a7805 */ /* 0x000fe4000001ff00 */
[----:B------:R-:W-:-:S02]  /*20b0*/  CS2R R40, SRZ ;  /* 0x0000000000287805 */ /* 0x000fc4000001ff00 */
[----:B------:R-:W-:Y:S01]  /*20c0*/  CS2R R38, SRZ ;  /* 0x0000000000267805 */ /* 0x000fe2000001ff00 */
[----:B------:R2:W2:Y:S01]  /*20d0*/  LDSM.16.M88.4 R188, [R222+0x11000] ;  /* 0x01100000debc783b */ /* 0x0004a20000000200 */
[----:B------:R-:W-:-:S03]  /*20e0*/  CS2R R36, SRZ ;  /* 0x0000000000247805 */ /* 0x000fc6000001ff00 */
[----:B------:R2:W2:Y:S04]  /*20f0*/  LDSM.16.M88.4 R192, [R222+0x11400] ;  /* 0x01140000dec0783b */ /* 0x0004a80000000200 */
[----:B------:R2:W2:Y:S01]  /*2100*/  LDSM.16.M88.4 R196, [R223+0x11000] ;  /* 0x01100000dfc4783b */ /* 0x0004a20000000200 */
[----:B-1----:R-:W-:-:S03]  /*2110*/  SHF.R.S32.HI R0, RZ, 0x1f, R8 ;  /* 0x0000001fff007819 */ /* 0x002fc60000011408 */
[----:B------:R1:W1:Y:S01]  /*2120*/  LDSM.16.M88.4 R200, [R223+0x11400] ;  /* 0x01140000dfc8783b */ /* 0x0002620000000200 */
[----:B------:R-:W-:-:S03]  /*2130*/  LEA.HI R0, R0, R8, RZ, 0x5 ;  /* 0x0000000800007211 */ /* 0x000fc600078f28ff */
[----:B------:R1:W1:Y:S01]  /*2140*/  LDSM.16.M88.4 R204, [R222+0x13000] ;  /* 0x01300000decc783b */ /* 0x0002620000000200 */
[----:B------:R-:W-:-:S03]  /*2150*/  LOP3.LUT R0, R0, 0xffffffe0, RZ, 0xc0, !PT ;  /* 0xffffffe000007812 */ /* 0x000fc600078ec0ff */
[----:B------:R1:W1:Y:S02]  /*2160*/  LDSM.16.M88.4 R208, [R222+0x13400] ;  /* 0x01340000ded0783b */ /* 0x0002640000000200 */
[----:B------:R-:W-:Y:S02]  /*2170*/  IMAD.IADD R8, R8, 0x1, -R0 ;  /* 0x0000000108087824 */ /* 0x000fe400078e0a00 */
[----:B------:R1:W1:Y:S02]  /*2180*/  LDSM.16.M88.4 R212, [R223+0x13000] ;  /* 0x01300000dfd4783b */ /* 0x0002640000000200 */
[----:B------:R-:W-:Y:S02]  /*2190*/  IMAD R0, R11, UR33, R8 ;  /* 0x000000210b007c24 */ /* 0x000fe4000f8e0208 */
[----:B------:R1:W1:Y:S03]  /*21a0*/  LDSM.16.M88.4 R216, [R223+0x13400] ;  /* 0x01340000dfd8783b */ /* 0x0002660000000200 */
[----:B------:R-:W-:Y:S01]  /*21b0*/  IADD3 R4, P2, P1, R0, UR11, R4 ;  /* 0x0000000b00047c10 */ /* 0x000fe2000f95e004 */
[----:B------:R-:W-:Y:S01]  /*21c0*/  UIADD3 UR11, UP0, UR16, UR26, URZ ;  /* 0x0000001a100b7290 */ /* 0x000fe2000ff1e03f */
[----:B------:R-:W-:-:S03]  /*21d0*/  SHF.R.S32.HI R0, RZ, 0x1f, R0 ;  /* 0x0000001fff007819 */ /* 0x000fc60000011400 */
[----:B------:R-:W-:Y:S01]  /*21e0*/  UIADD3.X UR16, UR17, UR27, URZ, UP0, !UPT ;  /* 0x0000001b11107290 */ /* 0x000fe200087fe43f */
[----:B------:R-:W-:Y:S01]  /*21f0*/  IADD3.X R0, R0, UR19, R2, P2, P1 ;  /* 0x0000001300007c10 */ /* 0x000fe200097e2402 */
[----:B------:R-:W-:Y:S01]  /*2200*/  UIMAD UR13, UR13, UR11, URZ ;  /* 0x0000000b0d0d72a4 */ /* 0x000fe2000f8e023f */
[----:B------:R-:W-:-:S03]  /*2210*/  IADD3 R4, P1, R4, R28, RZ ;  /* 0x0000001c04047210 */ /* 0x000fc60007f3e0ff */
[----:B------:R-:W-:Y:S02]  /*2220*/  UIMAD UR13, UR16, UR14, UR13 ;  /* 0x0000000e100d72a4 */ /* 0x000fe4000f8e020d */
[----:B------:R-:W-:Y:S01]  /*2230*/  IMAD.X R5, R0, 0x1, R29, P1 ;  /* 0x0000000100057824 */ /* 0x000fe200008e061d */
[----:B------:R-:W-:Y:S01]  /*2240*/  ULDC.64 UR14, c[0x0][0x400] ;  /* 0x00010000000e7ab9 */ /* 0x000fe20000000a00 */
[----:B------:R-:W-:Y:S01]  /*2250*/  ULDC.64 UR16, c[0x0][0x478] ;  /* 0x00011e0000107ab9 */ /* 0x000fe20000000a00 */
[----:B------:R-:W-:Y:S01]  /*2260*/  IMAD.WIDE.U32 R4, R6, UR11, R4 ;  /* 0x0000000b06047c25 */ /* 0x000fe2000f8e0004 */
[----:B------:R-:W-:-:S03]  /*2270*/  UIADD3 UR11, -UR10, UR29, UR49 ;  /* 0x0000001d0a0b7290 */ /* 0x000fc6000fffe131 */
[----:B------:R-:W-:Y:S01]  /*2280*/  VIADD R0, R5, UR13 ;  /* 0x0000000d05007c36 */ /* 0x000fe20008000000 */
[----:B------:R-:W-:Y:S01]  /*2290*/  ULDC UR13, c[0x0][0x398] ;  /* 0x0000e600000d7ab9 */ /* 0x000fe20000000800 */
[C---:B------:R-:W-:Y:S01]  /*22a0*/  LEA R232, P1, R4.reuse, UR14, 0x2 ;  /* 0x0000000e04e87c11 */ /* 0x040fe2000f8210ff */
[----:B------:R-:W-:Y:S02]  /*22b0*/  UIADD3 UR11, UR11, -UR13, URZ ;  /* 0x8000000d0b0b7290 */ /* 0x000fe4000fffe03f */
[----:B------:R-:W-:Y:S01]  /*22c0*/  UIMAD.WIDE UR12, UR12, 0x4, UR16 ;  /* 0x000000040c0c78a5 */ /* 0x000fe2000f8e0210 */
[----:B------:R-:W-:Y:S01]  /*22d0*/  LEA.HI.X R233, R4, UR15, R0, 0x2, P1 ;  /* 0x0000000f04e97c11 */ /* 0x000fe200088f1400 */
[----:B------:R-:W-:-:S04]  /*22e0*/  USHF.R.S32.HI UR30, URZ, 0x1f, UR11 ;  /* 0x0000001f3f1e7899 */ /* 0x000fc8000801140b */
[----:B------:R-:W-:-:S04]  /*22f0*/  ULEA.HI UR30, UR30, UR11, URZ, 0x6 ;  /* 0x0000000b1e1e7291 */ /* 0x000fc8000f8f303f */
[----:B------:R-:W-:-:S04]  /*2300*/  USHF.R.S32.HI UR30, URZ, 0x6, UR30 ;  /* 0x000000063f1e7899 */ /* 0x000fc8000801141e */
[----:B------:R-:W-:-:S04]  /*2310*/  UISETP.LT.AND UP0, UPT, URZ, UR30, UPT ;  /* 0x0000001e3f00728c */ /* 0x000fc8000bf01270 */
[----:B------:R-:W-:-:S04]  /*2320*/  USEL UR30, URZ, UR30, !UP0 ;  /* 0x0000001e3f1e7287 */ /* 0x000fc8000c000000 */
[----:B------:R-:W-:-:S06]  /*2330*/  UISETP.GT.AND UP0, UPT, UR24, UR30, UPT ;  /* 0x0000001e1800728c */ /* 0x000fcc000bf04270 */
[----:B------:R-:W-:-:S13]  /*2340*/  PLOP3.LUT P1, PT, PT, PT, UP0, 0x80, 0x0 ;  /* 0x000000000000781c */ /* 0x000fda0003f2f008 */
[----:B-1234-:R-:W-:Y:S05]  /*2350*/  @!P1 BRA `(.L_x_219) ;  /* 0x0000004400d09947 */ /* 0x01efea0003800000 */
[----:B------:R-:W1:Y:S01]  /*2360*/  LDC.64 R4, c[0x0][0x3b8] ;  /* 0x0000ee00ff047b82 */ /* 0x000e620000000a00 */
[----:B------:R-:W-:Y:S01]  /*2370*/  UMOV UR15, UR12 ;  /* 0x0000000c000f7c82 */ /* 0x000fe20008000000 */
[----:B------:R-:W-:Y:S02]  /*2380*/  USHF.L.U32 UR19, UR33, 0x4, URZ ;  /* 0x0000000421137899 */ /* 0x000fe4000800063f */
[----:B------:R-:W-:Y:S02]  /*2390*/  UIADD3 UR49, UR49, UR29, URZ ;  /* 0x0000001d31317290 */ /* 0x000fe4000fffe03f */
[----:B------:R-:W-:Y:S01]  /*23a0*/  USHF.L.U32 UR17, UR33, 0x3, URZ ;  /* 0x0000000321117899 */ /* 0x000fe2000800063f */
[----:B------:R-:W-:Y:S01]  /*23b0*/  UMOV UR14, UR13 ;  /* 0x0000000d000e7c82 */ /* 0x000fe20008000000 */
[----:B------:R-:W-:Y:S02]  /*23c0*/  UIMAD UR37, UR33, 0x18, URZ ;  /* 0x00000018212578a4 */ /* 0x000fe4000f8e023f */
[----:B------:R-:W-:-:S02]  /*23d0*/  USHF.L.U32 UR36, UR33, 0x5, URZ ;  /* 0x0000000521247899 */ /* 0x000fc4000800063f */
[----:B------:R-:W-:Y:S02]  /*23e0*/  UIMAD UR35, UR33, 0x28, URZ ;  /* 0x00000028212378a4 */ /* 0x000fe4000f8e023f */
[----:B------:R-:W-:Y:S01]  /*23f0*/  UIMAD UR34, UR33, 0x30, URZ ;  /* 0x00000030212278a4 */ /* 0x000fe2000f8e023f */
[----:B------:R-:W-:Y:S01]  /*2400*/  ULDC UR54, c[0x0][0x270] ;  /* 0x00009c0000367ab9 */ /* 0x000fe20000000800 */
[----:B-1----:R-:W2:Y:S04]  /*2410*/  LDG.E.64 R6, desc[UR6][R4.64] ;  /* 0x0000000604067981 */ /* 0x002ea8000c1e1b00 */
[----:B------:R-:W3:Y:S01]  /*2420*/  LDG.E.64 R4, desc[UR6][R4.64+0x8] ;  /* 0x0000080604047981 */ /* 0x000ee2000c1e1b00 */
[----:B------:R-:W-:Y:S01]  /*2430*/  UIMAD UR12, UR55, UR28, UR57 ;  /* 0x0000001c370c72a4 */ /* 0x000fe2000f8e0239 */
[----:B------:R-:W-:Y:S01]  /*2440*/  SHF.R.S32.HI R251, RZ, 0x1f, R8 ;  /* 0x0000001ffffb7819 */ /* 0x000fe20000011408 */
[----:B------:R-:W-:Y:S01]  /*2450*/  UIADD3 UR29, UR19, 0x20, URZ ;  /* 0x00000020131d7890 */ /* 0x000fe2000fffe03f */
[----:B------:R-:W1:Y:S01]  /*2460*/  S2R R10, SR_TID.X ;  /* 0x00000000000a7919 */ /* 0x000e620000002100 */
[----:B------:R-:W-:Y:S01]  /*2470*/  USHF.L.U32 UR12, UR12, 0x5, URZ ;  /* 0x000000050c0c7899 */ /* 0x000fe2000800063f */
[----:B------:R-:W-:Y:S01]  /*2480*/  VIADD R0, R229, 0x1800 ;  /* 0x00001800e5007836 */ /* 0x000fe20000000000 */
[----:B------:R-:W-:Y:S01]  /*2490*/  UIADD3 UR24, UR19, 0x40, URZ ;  /* 0x0000004013187890 */ /* 0x000fe2000fffe03f */
[----:B------:R-:W4:Y:S01]  /*24a0*/  S2R R11, SR_TID.X ;  /* 0x00000000000b7919 */ /* 0x000f220000002100 */
[----:B------:R-:W-:Y:S01]  /*24b0*/  UIADD3 UR28, UR17, UR29, URZ ;  /* 0x0000001d111c7290 */ /* 0x000fe2000fffe03f */
[----:B------:R-:W-:Y:S01]  /*24c0*/  VIADD R2, R230, 0x1800 ;  /* 0x00001800e6027836 */ /* 0x000fe20000000000 */
[----:B------:R-:W-:Y:S01]  /*24d0*/  UIADD3 UR23, UR17, UR24, URZ ;  /* 0x0000001811177290 */ /* 0x000fe2000fffe03f */
[----:B-----5:R-:W-:Y:S01]  /*24e0*/  IMAD.MOV.U32 R247, RZ, RZ, R9 ;  /* 0x000000fffff77224 */ /* 0x020fe200078e0009 */
[----:B------:R-:W-:Y:S01]  /*24f0*/  USHF.R.S32.HI UR13, URZ, 0x1f, UR12 ;  /* 0x0000001f3f0d7899 */ /* 0x000fe2000801140c */
[----:B------:R-:W-:Y:S01]  /*2500*/  SEL R0, R0, R229, !P0 ;  /* 0x000000e500007207 */ /* 0x000fe20004000000 */
[----:B------:R-:W-:Y:S01]  /*2510*/  UIADD3 UR27, UR17, UR28, URZ ;  /* 0x0000001c111b7290 */ /* 0x000fe2000fffe03f */
[----:B------:R-:W-:Y:S01]  /*2520*/  SEL R2, R2, R230, !P0 ;  /* 0x000000e602027207 */ /* 0x000fe20004000000 */
[----:B------:R-:W-:Y:S01]  /*2530*/  UIADD3 UR22, UR17, UR23, URZ ;  /* 0x0000001711167290 */ /* 0x000fe2000fffe03f */
[----:B------:R-:W-:Y:S01]  /*2540*/  IMAD.MOV.U32 R127, RZ, RZ, RZ ;  /* 0x000000ffff7f7224 */ /* 0x000fe200078e00ff */
[----:B------:R-:W-:-:S02]  /*2550*/  UIADD3 UR26, UR17, UR27, URZ ;  /* 0x0000001b111a7290 */ /* 0x000fc4000fffe03f */
[----:B------:R-:W-:Y:S02]  /*2560*/  UIADD3 UR21, UR17, UR22, URZ ;  /* 0x0000001611157290 */ /* 0x000fe4000fffe03f */
[----:B------:R-:W-:Y:S02]  /*2570*/  UIADD3 UR25, UR17, UR26, URZ ;  /* 0x0000001a11197290 */ /* 0x000fe4000fffe03f */
[----:B------:R-:W-:Y:S02]  /*2580*/  UIADD3 UR20, UR17, UR21, URZ ;  /* 0x0000001511147290 */ /* 0x000fe4000fffe03f */
[----:B------:R-:W-:Y:S02]  /*2590*/  UIMAD UR33, UR33, 0x38, URZ ;  /* 0x00000038212178a4 */ /* 0x000fe4000f8e023f */
[----:B------:R-:W-:Y:S02]  /*25a0*/  UIADD3 UR49, -UR10, 0x80, UR49 ;  /* 0x000000800a317890 */ /* 0x000fe4000fffe131 */
[----:B------:R-:W-:-:S02]  /*25b0*/  UIADD3 UR32, UR17, UR25, URZ ;  /* 0x0000001911207290 */ /* 0x000fc4000fffe03f */
[----:B------:R-:W-:Y:S01]  /*25c0*/  UIADD3 UR31, UR17, UR20, URZ ;  /* 0x00000014111f7290 */ /* 0x000fe2000fffe03f */
[----:B-1----:R-:W-:-:S04]  /*25d0*/  SHF.R.S32.HI R10, RZ, 0x1f, R10 ;  /* 0x0000001fff0a7819 */ /* 0x002fc8000001140a */
[----:B----4-:R-:W-:-:S04]  /*25e0*/  LEA.HI R10, R10, R11, RZ, 0x6 ;  /* 0x0000000b0a0a7211 */ /* 0x010fc800078f30ff */
[----:B------:R-:W-:Y:S02]  /*25f0*/  SHF.R.S32.HI R10, RZ, 0x6, R10 ;  /* 0x00000006ff0a7819 */ /* 0x000fe4000001140a */
[----:B--2---:R-:W-:Y:S02]  /*2600*/  R2UR UR11, R6 ;  /* 0x00000000060b72ca */ /* 0x004fe400000e0000 */
[----:B------:R-:W-:-:S11]  /*2610*/  R2UR UR48, R7 ;  /* 0x00000000073072ca */ /* 0x000fd600000e0000 */
[----:B------:R-:W-:Y:S02]  /*2620*/  UIADD3 UR46, UR11, -0x4ab325aa, URZ ;  /* 0xb54cda560b2e7890 */ /* 0x000fe4000fffe03f */
[----:B------:R-:W-:Y:S02]  /*2630*/  UIADD3 UR47, UR48, 0x646e171e, URZ ;  /* 0x646e171e302f7890 */ /* 0x000fe4000fffe03f */
[----:B------:R-:W-:Y:S02]  /*2640*/  UIADD3 UR45, UR48, -0x56f99767, URZ ;  /* 0xa9066899302d7890 */ /* 0x000fe4000fffe03f */
[----:B------:R-:W-:Y:S02]  /*2650*/  UIADD3 UR44, UR11, 0x1715609d, URZ ;  /* 0x1715609d0b2c7890 */ /* 0x000fe4000fffe03f */
[----:B------:R-:W-:Y:S02]  /*2660*/  UIADD3 UR43, UR48, -0x126145ec, URZ ;  /* 0xed9eba14302b7890 */ /* 0x000fe4000fffe03f */
[----:B------:R-:W-:Y:S01]  /*2670*/  UIADD3 UR42, UR11, 0x78dde6e4, URZ ;  /* 0x78dde6e40b2a7890 */ /* 0x000fe2000fffe03f */
[----:B---3--:R-:W-:Y:S01]  /*2680*/  IADD3 R8, P2, P1, R4, UR12, R8 ;  /* 0x0000000c04087c10 */ /* 0x008fe2000f95e008 */
[----:B------:R-:W-:Y:S01]  /*2690*/  IMAD.SHL.U32 R4, R10, 0x20, RZ ;  /* 0x000000200a047824 */ /* 0x000fe200078e00ff */
[----:B------:R-:W-:-:S02]  /*26a0*/  UIADD3 UR41, UR48, 0x32370b8f, URZ ;  /* 0x32370b8f30297890 */ /* 0x000fc4000fffe03f */
[----:B------:R-:W-:Y:S01]  /*26b0*/  IADD3.X R251, R5, UR13, R251, P2, P1 ;  /* 0x0000000d05fb7c10 */ /* 0x000fe200097e24fb */
[----:B------:R-:W-:Y:S01]  /*26c0*/  UIADD3 UR40, UR11, -0x255992d5, URZ ;  /* 0xdaa66d2b0b287890 */ /* 0x000fe2000fffe03f */
[----:B------:R1:W-:Y:S01]  /*26d0*/  STL [R1+0x20], R4 ;  /* 0x0000200401007387 */ /* 0x0003e20000100800 */
[----:B------:R-:W-:Y:S01]  /*26e0*/  UIADD3 UR39, UR48, 0x76cf5d0a, URZ ;  /* 0x76cf5d0a30277890 */ /* 0x000fe2000fffe03f */
[----:B------:R-:W-:Y:S01]  /*26f0*/  LOP3.LUT R251, R251, UR11, RZ, 0x3c, !PT ;  /* 0x0000000bfbfb7c12 */ /* 0x000fe2000f8e3cff */
[----:B------:R-:W-:Y:S02]  /*2700*/  UIADD3 UR51, UR11, 0x3c6ef372, URZ ;  /* 0x3c6ef3720b337890 */ /* 0x000fe4000fffe03f */
[----:B------:R-:W-:Y:S02]  /*2710*/  UIADD3 UR50, UR48, -0x4498517b, URZ ;  /* 0xbb67ae8530327890 */ /* 0x000fe4000fffe03f */
[----:B------:R-:W-:Y:S01]  /*2720*/  UIADD3 UR38, UR11, -0x61c88647, URZ ;  /* 0x9e3779b90b267890 */ /* 0x000fe2000fffe03f */
[----:B-1----:R-:W-:Y:S01]  /*2730*/  IMAD.WIDE.U32 R4, R8, -0x2daee0ad, RZ ;  /* 0xd2511f5308047825 */ /* 0x002fe200078e00ff */
[----:B------:R-:W-:Y:S01]  /*2740*/  LEA R220, R0, UR4, 0x1 ;  /* 0x0000000400dc7c11 */ /* 0x000fe2000f8e08ff */
[----:B------:R-:W-:Y:S01]  /*2750*/  ULDC.U8 UR12, c[0x0][0x388] ;  /* 0x0000e200000c7ab9 */ /* 0x000fe20000000000 */
[----:B------:R-:W-:Y:S01]  /*2760*/  LEA R221, R2, UR4, 0x1 ;  /* 0x0000000402dd7c11 */ /* 0x000fe2000f8e08ff */
[----:B------:R-:W-:Y:S01]  /*2770*/  ULDC UR11, c[0x0][0x2ec] ;  /* 0x0000bb00000b7ab9 */ /* 0x000fe20000000800 */
[----:B------:R1:W-:Y:S06]  /*2780*/  STL.64 [R1], R4 ;  /* 0x0000000401007387 */ /* 0x0003ec0000100a00 */
.L_x_222:
[----:B------:R-:W0:Y:S01]  /*2790*/  LDGDEPBAR ;  /* 0x00000000000079af */ /* 0x000e220000000000 */
[----:B------:R-:W-:Y:S01]  /*27a0*/  IMAD.IADD R0, R228, 0x1, R221 ;  /* 0x00000001e4007824 */ /* 0x000fe200078e02dd */
[----:B------:R-:W-:Y:S01]  /*27b0*/  USHF.L.U32 UR13, UR5, 0x6, URZ ;  /* 0x00000006050d7899 */ /* 0x000fe2000800063f */
[----:B------:R-:W-:Y:S05]  /*27c0*/  IMAD.U32 R2, RZ, RZ, UR18 ;  /* 0x00000012ff027e24 */ /* 0x000fea000f8e00ff */
[----:B------:R-:W2:Y:S01]  /*27d0*/  LDL R236, [R1+0x14] ;  /* 0x0000140001ec7983 */ /* 0x000ea20000100800 */
[C---:B-----5:R-:W-:Y:S01]  /*27e0*/  FSETP.NEU.FTZ.AND P4, PT, R250.reuse, -INF , PT ;  /* 0xff800000fa00780b */ /* 0x060fe20003f9d000 */
[----:B------:R-:W-:Y:S01]  /*27f0*/  UISETP.GE.AND UP0, UPT, UR13, UR49, UPT ;  /* 0x000000310d00728c */ /* 0x000fe2000bf06270 */
[----:B------:R-:W-:Y:S01]  /*2800*/  FSETP.NEU.FTZ.AND P0, PT, R249, -INF , PT ;  /* 0xff800000f900780b */ /* 0x000fe20003f1d000 */
[----:B------:R-:W3:Y:S01]  /*2810*/  LDL R235, [R1+0x20] ;  /* 0x0000200001eb7983 */ /* 0x000ee20000100800 */
[----:B------:R-:W-:Y:S01]  /*2820*/  IMAD.U32 R234, RZ, RZ, UR13 ;  /* 0x0000000dffea7e24 */ /* 0x000fe2000f8e00ff */
[----:B------:R-:W-:Y:S02]  /*2830*/  UISETP.GT.AND UP2, UPT, UR5, UR30, UPT ;  /* 0x0000001e0500728c */ /* 0x000fe4000bf44270 */
[----:B------:R-:W-:Y:S05]  /*2840*/  PLOP3.LUT P1, PT, PT, PT, UP0, 0x80, 0x0 ;  /* 0x000000000000781c */ /* 0x000fea0003f2f008 */
[----:B------:R-:W-:Y:S02]  /*2850*/  @!UP0 ULDC UR13, c[0x0][0x2c4] ;  /* 0x0000b100000d8ab9 */ /* 0x000fe40000000800 */
[----:B------:R-:W-:Y:S01]  /*2860*/  IMAD.U32 R231, RZ, RZ, UR13 ;  /* 0x0000000dffe77e24 */ /* 0x000fe2000f8e00ff */
        /* <DEDUP_REMOVED lines=20> */
[----:B------:R-:W-:Y:S03]  /*29b0*/  LDSM.16.M88.4 R164, [R0+0x1000] ;  /* 0x0010000000a4783b */ /* 0x000fe60000000200 */
[----:B------:R-:W-:Y:S05]  /*29c0*/  HMMA.16816.F32.BF16 R32, R32, R134, RZ ;  /* 0x000000862020723c */ /* 0x000fea00000418ff */
[----:B------:R-:W4:Y:S01]  /*29d0*/  LDSM.16.M88.4 R132, [R222+0xb400] ;  /* 0x00b40000de84783b */ /* 0x000f220000000200 */
[-C--:B------:R-:W-:Y:S06]  /*29e0*/  HMMA.16816.F32.BF16 R4, R136, R140.reuse, R4 ;  /* 0x0000008c8804723c */ /* 0x080fec0000041804 */
[C---:B-1----:R-:W-:Y:S01]  /*29f0*/  HMMA.16816.F32.BF16 R8, R144.reuse, R140, R8 ;  /* 0x0000008c9008723c */ /* 0x042fe20000041808 */
[----:B------:R-:W1:Y:S05]  /*2a00*/  LDSM.16.M88.4 R168, [R223+0xb000] ;  /* 0x00b00000dfa8783b */ /* 0x000e6a0000000200 */
[-C--:B------:R-:W-:Y:S06]  /*2a10*/  HMMA.16816.F32.BF16 R12, R144, R142.reuse, R12 ;  /* 0x0000008e900c723c */ /* 0x080fec000004180c */
[C---:B------:R-:W-:Y:S01]  /*2a20*/  HMMA.16816.F32.BF16 R16, R136.reuse, R142, R16 ;  /* 0x0000008e8810723c */ /* 0x040fe20000041810 */
[----:B------:R-:W1:Y:S05]  /*2a30*/  LDSM.16.M88.4 R140, [R0+0x1800] ;  /* 0x00180000008c783b */ /* 0x000e6a0000000200 */
        /* <DEDUP_REMOVED lines=11> */
[----:B------:R-:W4:Y:S05]  /*2af0*/  LDSM.16.M88.4 R156, [R221+0x2800] ;  /* 0x00280000dd9c783b */ /* 0x000f2a0000000200 */
[-C--:B------:R-:W-:Y:S06]  /*2b00*/  HMMA.16816.F32.BF16 R20, R152, R132.reuse, R20 ;  /* 0x000000849814723c */ /* 0x080fec0000041814 */
[C---:B------:R-:W-:Y:S06]  /*2b10*/  HMMA.16816.F32.BF16 R24, R160.reuse, R132, R24 ;  /* 0x00000084a018723c */ /* 0x040fec0000041818 */
[-C--:B------:R-:W-:Y:S01]  /*2b20*/  HMMA.16816.F32.BF16 R28, R160, R134.reuse, R28 ;  /* 0x00000086a01c723c */ /* 0x080fe2000004181c */
[----:B------:R-:W2:Y:S05]  /*2b30*/  LDL R163, [R1+0x10] ;  /* 0x0000100001a37983 */ /* 0x000eaa0000100800 */
[----:B------:R-:W-:Y:S01]  /*2b40*/  HMMA.16816.F32.BF16 R32, R152, R134, R32 ;  /* 0x000000869820723c */ /* 0x000fe20000041820 */
[----:B------:R-:W3:Y:S05]  /*2b50*/  LDSM.16.M88.4 R132, [R222+0xd400] ;  /* 0x00d40000de84783b */ /* 0x000eea0000000200 */
[-C--:B-1----:R-:W-:Y:S06]  /*2b60*/  HMMA.16816.F32.BF16 R4, R164, R168.reuse, R4 ;  /* 0x000000a8a404723c */ /* 0x082fec0000041804 */
[C---:B------:R-:W-:Y:S01]  /*2b70*/  HMMA.16816.F32.BF16 R8, R140.reuse, R168, R8 ;  /* 0x000000a88c08723c */ /* 0x040fe20000041808 */
[----:B------:R-:W2:Y:S05]  /*2b80*/  LDL.64 R168, [R1] ;  /* 0x0000000001a87983 */ /* 0x000eaa0000100a00 */
[-C--:B------:R-:W-:Y:S06]  /*2b90*/  HMMA.16816.F32.BF16 R12, R140, R170.reuse, R12 ;  /* 0x000000aa8c0c723c */ /* 0x080fec000004180c */
[C---:B------:R-:W-:Y:S06]  /*2ba0*/  HMMA.16816.F32.BF16 R16, R164.reuse, R170, R16 ;  /* 0x000000aaa410723c */ /* 0x040fec0000041810 */
[-C--:B----4-:R-:W-:Y:S06]  /*2bb0*/  HMMA.16816.F32.BF16 R20, R164, R136.reuse, R20 ;  /* 0x00000088a414723c */ /* 0x090fec0000041814 */
[C---:B------:R-:W-:Y:S06]  /*2bc0*/  HMMA.16816.F32.BF16 R24, R140.reuse, R136, R24 ;  /* 0x000000888c18723c */ /* 0x040fec0000041818 */
[-C--:B------:R-:W-:Y:S01]  /*2bd0*/  HMMA.16816.F32.BF16 R28, R140, R138.reuse, R28 ;  /* 0x0000008a8c1c723c */ /* 0x080fe2000004181c */
[----:B------:R-:W-:Y:S05]  /*2be0*/  LDSM.16.M88.4 R140, [R223+0xd000] ;  /* 0x00d00000df8c783b */ /* 0x000fea0000000200 */
[----:B------:R-:W-:Y:S03]  /*2bf0*/  HMMA.16816.F32.BF16 R32, R164, R138, R32 ;  /* 0x0000008aa420723c */ /* 0x000fe60000041820 */
[----:B------:R-:W1:Y:S03]  /*2c00*/  LDSM.16.M88.4 R136, [R0+0x2000] ;  /* 0x002000000088783b */ /* 0x000e660000000200 */
[-C--:B------:R-:W-:Y:S01]  /*2c10*/  HMMA.16816.F32.BF16 R4, R144, R148.reuse, R4 ;  /* 0x000000949004723c */ /* 0x080fe20000041804 */
[----:B------:R-:W-:Y:S01]  /*2c20*/  IMAD.MOV.U32 R165, RZ, RZ, 0x8 ;  /* 0x00000008ffa57424 */ /* 0x000fe200078e00ff */
[----:B------:R-:W4:Y:S04]  /*2c30*/  @!P1 S2R R164, SR_TID.X ;  /* 0x0000000000a49919 */ /* 0x000f280000002100 */
[C---:B------:R-:W-:Y:S01]  /*2c40*/  HMMA.16816.F32.BF16 R8, R156.reuse, R148, R8 ;  /* 0x000000949c08723c */ /* 0x040fe20000041808 */
[----:B------:R-:W-:Y:S05]  /*2c50*/  IMAD.MOV.U32 R166, RZ, RZ, 0x20 ;  /* 0x00000020ffa67424 */ /* 0x000fea00078e00ff */
[-C--:B------:R-:W-:Y:S01]  /*2c60*/  HMMA.16816.F32.BF16 R12, R156, R150.reuse, R12 ;  /* 0x000000969c0c723c */ /* 0x080fe2000004180c */
[----:B------:R-:W-:Y:S05]  /*2c70*/  IMAD.U32 R148, RZ, RZ, UR5 ;  /* 0x00000005ff947e24 */ /* 0x000fea000f8e00ff */
[C---:B------:R-:W-:Y:S06]  /*2c80*/  HMMA.16816.F32.BF16 R16, R144.reuse, R150, R16 ;  /* 0x000000969010723c */ /* 0x040fec0000041810 */
[-C--:B---3--:R-:W-:Y:S06]  /*2c90*/  HMMA.16816.F32.BF16 R20, R144, R132.reuse, R20 ;  /* 0x000000849014723c */ /* 0x088fec0000041814 */
[C---:B------:R-:W-:Y:S06]  /*2ca0*/  HMMA.16816.F32.BF16 R24, R156.reuse, R132, R24 ;  /* 0x000000849c18723c */ /* 0x040fec0000041818 */
[-C--:B------:R-:W-:Y:S06]  /*2cb0*/  HMMA.16816.F32.BF16 R28, R156, R134.reuse, R28 ;  /* 0x000000869c1c723c */ /* 0x080fec000004181c */
[----:B------:R-:W-:Y:S06]  /*2cc0*/  HMMA.16816.F32.BF16 R32, R144, R134, R32 ;  /* 0x000000869020723c */ /* 0x000fec0000041820 */
[-C--:B-1----:R-:W-:Y:S05]  /*2cd0*/  HMMA.16816.F32.BF16 R4, R136, R140.reuse, R4 ;  /* 0x0000008c8804723c */ /* 0x082fea0000041804 */
[----:B------:R-:W-:Y:S06]  /*2ce0*/  FMUL.FTZ R144, R250, 1.4426950216293334961 ;  /* 0x3fb8aa3bfa907820 */ /* 0x000fec0000410000 */
[----:B------:R-:W-:Y:S02]  /*2cf0*/  FSEL R144, R144, RZ, P4 ;  /* 0x000000ff90907208 */ /* 0x000fe40002000000 */
[----:B------:R-:W-:Y:S01]  /*2d00*/  FSETP.NEU.FTZ.AND P4, PT, R248, -INF , PT ;  /* 0xff800000f800780b */ /* 0x000fe20003f9d000 */
[----:B--2---:R-:W-:Y:S05]  /*2d10*/  IMAD R2, R2, 0x4, R163 ;  /* 0x0000000402027824 */ /* 0x004fea00078e02a3 */
[----:B------:R-:W-:Y:S01]  /*2d20*/  LOP3.LUT R149, R2, UR48, RZ, 0x3c, !PT ;  /* 0x0000003002957c12 */ /* 0x000fe2000f8e3cff */
[----:B------:R-:W-:Y:S04]  /*2d30*/  IMAD R2, R148, 0x4, R236 ;  /* 0x0000000494027824 */ /* 0x000fe800078e02ec */
[C---:B------:R-:W-:Y:S04]  /*2d40*/  IMAD.WIDE.U32 R160, R2.reuse, -0x326172a9, RZ ;  /* 0xcd9e8d5702a07825 */ /* 0x040fe800078e00ff */
[----:B------:R-:W-:Y:S01]  /*2d50*/  VIADD R154, R2, 0x2 ;  /* 0x00000002029a7836 */ /* 0x000fe20000000000 */
[----:B------:R-:W-:Y:S01]  /*2d60*/  LOP3.LUT R163, R161, R251, RZ, 0x3c, !PT ;  /* 0x000000fba1a37212 */ /* 0x000fe200078e3cff */
[----:B----4-:R-:W-:Y:S01]  /*2d70*/  @!P1 IMAD.SHL.U32 R2, R164, 0x2, RZ ;  /* 0x00000002a4029824 */ /* 0x010fe200078e00ff */
[----:B------:R-:W-:Y:S01]  /*2d80*/  LOP3.LUT R152, R169, R149, RZ, 0x3c, !PT ;  /* 0x00000095a9987212 */ /* 0x000fe200078e3cff */
[----:B------:R-:W-:Y:S01]  /*2d90*/  IMAD.WIDE.U32 R154, R154, -0x326172a9, RZ ;  /* 0xcd9e8d579a9a7825 */ /* 0x000fe200078e00ff */
[----:B------:R1:W2:Y:S02]  /*2da0*/  LDSM.16.M88.4 R148, [R0+0x2800] ;  /* 0x002800000094783b */ /* 0x0002a40000000200 */
[----:B------:R-:W-:Y:S01]  /*2db0*/  @!P1 LOP3.LUT R2, R235, 0x6, R2, 0xf8, !PT ;  /* 0x00000006eb029812 */ /* 0x000fe200078ef802 */
[----:B------:R-:W-:Y:S01]  /*2dc0*/  IMAD.WIDE.U32 R152, R152, -0x326172a9, RZ ;  /* 0xcd9e8d5798987825 */ /* 0x000fe200078e00ff */
[----:B------:R-:W-:Y:S03]  /*2dd0*/  LOP3.LUT R155, R155, R251, RZ, 0x3c, !PT ;  /* 0x000000fb9b9b7212 */ /* 0x000fe600078e3cff */
[----:B------:R-:W-:Y:S01]  /*2de0*/  IMAD.WIDE.U32 R132, R163, -0x2daee0ad, RZ ;  /* 0xd2511f53a3847825 */ /* 0x000fe200078e00ff */
[C---:B------:R-:W-:Y:S02]  /*2df0*/  LOP3.LUT R162, R153.reuse, UR38, R160, 0x96, !PT ;  /* 0x0000002699a27c12 */ /* 0x040fe4000f8e96a0 */
[----:B------:R-:W-:Y:S01]  /*2e00*/  LOP3.LUT R161, R153, UR38, R154, 0x96, !PT ;  /* 0x0000002699a17c12 */ /* 0x000fe2000f8e969a */
[----:B------:R-:W-:Y:S01]  /*2e10*/  IMAD.WIDE.U32 R154, R155, -0x2daee0ad, RZ ;  /* 0xd2511f539b9a7825 */ /* 0x000fe200078e00ff */
[----:B------:R-:W-:Y:S02]  /*2e20*/  LOP3.LUT R160, R152, UR51, RZ, 0x3c, !PT ;  /* 0x0000003398a07c12 */ /* 0x000fe4000f8e3cff */
[----:B------:R-:W-:Y:S01]  /*2e30*/  LOP3.LUT R152, R168, UR50, RZ, 0x3c, !PT ;  /* 0x00000032a8987c12 */ /* 0x000fe2000f8e3cff */
[----:B------:R-:W-:Y:S03]  /*2e40*/  IMAD.WIDE.U32 R156, R162, -0x2daee0ad, RZ ;  /* 0xd2511f53a29c7825 */ /* 0x000fe600078e00ff */
[C---:B------:R-:W-:Y:S01]  /*2e50*/  LOP3.LUT R155, R152.reuse, R155, RZ, 0x3c, !PT ;  /* 0x0000009b989b7212 */ /* 0x040fe200078e3cff */
[----:B------:R-:W-:Y:S01]  /*2e60*/  IMAD.WIDE.U32 R158, R161, -0x2daee0ad, RZ ;  /* 0xd2511f53a19e7825 */ /* 0x000fe200078e00ff */
[----:B------:R-:W-:Y:S02]  /*2e70*/  LOP3.LUT R161, R152, R133, RZ, 0x3c, !PT ;  /* 0x0000008598a17212 */ /* 0x000fe400078e3cff */
[----:B------:R-:W-:Y:S02]  /*2e80*/  LOP3.LUT R157, R157, UR39, R132, 0x96, !PT ;  /* 0x000000279d9d7c12 */ /* 0x000fe4000f8e9684 */
[----:B------:R-:W-:Y:S01]  /*2e90*/  LOP3.LUT R154, R159, UR39, R154, 0x96, !PT ;  /* 0x000000279f9a7c12 */ /* 0x000fe2000f8e969a */
[----:B------:R-:W3:Y:S01]  /*2ea0*/  LDSM.16.M88.4 R132, [R223+0xd400] ;  /* 0x00d40000df84783b */ /* 0x000ee20000000200 */
[----:B-1----:R-:W-:Y:S04]  /*2eb0*/  @!P1 IADD3 R0, R246, 0x1, -R231 ;  /* 0x00000001f6009810 */ /* 0x002fe80007ffe8e7 */
[----:B------:R-:W-:Y:S01]  /*2ec0*/  @!P1 IADD3 R153, R234, UR10, R0 ;  /* 0x0000000aea999c10 */ /* 0x000fe2000fffe000 */
[----:B------:R-:W-:Y:S03]  /*2ed0*/  IMAD.U32 R0, RZ, RZ, UR18 ;  /* 0x00000012ff007e24 */ /* 0x000fe6000f8e00ff */
[C---:B------:R-:W-:Y:S01]  /*2ee0*/  @!P1 VIMNMX R152, R153.reuse, UR10, PT ;  /* 0x0000000a99989c48 */ /* 0x040fe2000bfe0100 */
[----:B------:R-:W-:Y:S01]  /*2ef0*/  @!P1 IMAD R0, R0, 0x80, R2 ;  /* 0x0000008000009824 */ /* 0x000fe200078e0202 */
[C---:B------:R-:W-:Y:S01]  /*2f00*/  @!P1 VIADDMNMX R147, R153.reuse, R165, UR10, PT ;  /* 0x0000000a99939e46 */ /* 0x040fe2000b8001a5 */
[----:B------:R-:W-:Y:S01]  /*2f10*/  IMAD.MOV.U32 R165, RZ, RZ, 0x28 ;  /* 0x00000028ffa57424 */ /* 0x000fe200078e00ff */
[C---:B------:R-:W-:Y:S01]  /*2f20*/  @!P1 VIADDMNMX R146, R153.reuse, R166, UR10, PT ;  /* 0x0000000a99929e46 */ /* 0x040fe2000b8001a6 */
[----:B------:R-:W-:Y:S01]  /*2f30*/  @!P1 VIADD R2, R0, 0x1 ;  /* 0x0000000100029836 */ /* 0x000fe20000000000 */
[C---:B--2---:R-:W-:Y:S04]  /*2f40*/  HMMA.16816.F32.BF16 R8, R148.reuse, R140, R8 ;  /* 0x0000008c9408723c */ /* 0x044fe80000041808 */
[C---:B------:R-:W-:Y:S02]  /*2f50*/  @!P1 ISETP.GE.AND P5, PT, R2.reuse, R147, PT ;  /* 0x000000930200920c */ /* 0x040fe40003fa6270 */
[----:B------:R-:W-:Y:S01]  /*2f60*/  @!P1 VIADDMNMX R145, R153, R165, UR10, PT ;  /* 0x0000000a99919e46 */ /* 0x000fe2000b8001a5 */
[-C--:B------:R-:W-:Y:S03]  /*2f70*/  HMMA.16816.F32.BF16 R12, R148, R142.reuse, R12 ;  /* 0x0000008e940c723c */ /* 0x080fe6000004180c */
[----:B------:R-:W-:Y:S01]  /*2f80*/  @!P1 ISETP.GE.AND P3, PT, R2, R152, PT ;  /* 0x000000980200920c */ /* 0x000fe20003f66270 */
[----:B------:R-:W-:Y:S01]  /*2f90*/  FMUL.FTZ R140, R248, 1.4426950216293334961 ;  /* 0x3fb8aa3bf88c7820 */ /* 0x000fe20000410000 */
[C---:B------:R-:W-:Y:S01]  /*2fa0*/  @!P1 ISETP.GE.AND P6, PT, R2.reuse, R146, PT ;  /* 0x000000920200920c */ /* 0x040fe20003fc6270 */
[C---:B------:R-:W-:Y:S04]  /*2fb0*/  HMMA.16816.F32.BF16 R16, R136.reuse, R142, R16 ;  /* 0x0000008e8810723c */ /* 0x040fe80000041810 */
[----:B------:R-:W-:Y:S01]  /*2fc0*/  @!P1 ISETP.GE.AND P2, PT, R2, R145, PT ;  /* 0x000000910200920c */ /* 0x000fe20003f46270 */
[----:B------:R-:W-:Y:S01]  /*2fd0*/  FMUL.FTZ R141, R249, 1.4426950216293334961 ;  /* 0x3fb8aa3bf98d7820 */ /* 0x000fe20000410000 */
[----:B------:R-:W-:Y:S01]  /*2fe0*/  FSEL R140, R140, RZ, P4 ;  /* 0x000000ff8c8c7208 */ /* 0x000fe20002000000 */
[----:B------:R-:W-:Y:S01]  /*2ff0*/  FMUL.FTZ R2, R247, 1.4426950216293334961 ;  /* 0x3fb8aa3bf7027820 */ /* 0x000fe20000410000 */
[----:B------:R-:W-:Y:S03]  /*3000*/  @!P1 ISETP.GE.AND P4, PT, R0, R152, PT ;  /* 0x000000980000920c */ /* 0x000fe60003f86270 */
[----:B------:R-:W-:Y:S01]  /*3010*/  FSEL R141, R141, RZ, P0 ;  /* 0x000000ff8d8d7208 */ /* 0x000fe20000000000 */
[-C--:B---3--:R-:W-:Y:S03]  /*3020*/  HMMA.16816.F32.BF16 R20, R136, R132.reuse, R20 ;  /* 0x000000848814723c */ /* 0x088fe60000041814 */
[----:B------:R-:W-:Y:S01]  /*3030*/  @!P1 FSEL R4, R4, -INF , !P4 ;  /* 0xff80000004049808 */ /* 0x000fe20006000000 */
[C---:B------:R-:W-:Y:S01]  /*3040*/  @!P1 VIADD R142, R0.reuse, 0x8 ;  /* 0x00000008008e9836 */ /* 0x040fe20000000000 */
[----:B------:R-:W-:Y:S01]  /*3050*/  FSETP.NEU.FTZ.AND P0, PT, R247, -INF , PT ;  /* 0xff800000f700780b */ /* 0x000fe20003f1d000 */
[C---:B------:R-:W-:Y:S04]  /*3060*/  HMMA.16816.F32.BF16 R24, R148.reuse, R132, R24 ;  /* 0x000000849418723c */ /* 0x040fe80000041818 */
[-C--:B------:R-:W-:Y:S01]  /*3070*/  @!P1 ISETP.GE.AND P4, PT, R0, R146.reuse, PT ;  /* 0x000000920000920c */ /* 0x080fe20003f86270 */
[--C-:B------:R-:W-:Y:S01]  /*3080*/  FFMA.FTZ R4, R4, UR11, -R144.reuse ;  /* 0x0000000b04047c23 */ /* 0x100fe20008010890 */
[----:B------:R-:W-:Y:S01]  /*3090*/  FSEL R2, R2, RZ, P0 ;  /* 0x000000ff02027208 */ /* 0x000fe20000000000 */
[-C--:B------:R-:W-:Y:S02]  /*30a0*/  HMMA.16816.F32.BF16 R28, R148, R134.reuse, R28 ;  /* 0x00000086941c723c */ /* 0x080fe4000004181c */
[----:B------:R1:W2:Y:S01]  /*30b0*/  MUFU.EX2 R167, R4 ;  /* 0x0000000400a77308 */ /* 0x0002a20000000800 */
[CC--:B------:R-:W-:Y:S01]  /*30c0*/  @!P1 ISETP.GE.AND P0, PT, R0.reuse, R147.reuse, PT ;  /* 0x000000930000920c */ /* 0x0c0fe20003f06270 */
[----:B------:R-:W-:Y:S01]  /*30d0*/  @!P1 VIADD R143, R0, 0x9 ;  /* 0x00000009008f9836 */ /* 0x000fe20000000000 */
[----:B------:R-:W-:Y:S01]  /*30e0*/  @!P1 FSEL R9, R9, -INF , !P6 ;  /* 0xff80000009099808 */ /* 0x000fe20007000000 */
[----:B------:R-:W-:Y:S04]  /*30f0*/  HMMA.16816.F32.BF16 R32, R136, R134, R32 ;  /* 0x000000868820723c */ /* 0x000fe80000041820 */
[----:B------:R-:W-:Y:S01]  /*3100*/  @!P1 ISETP.GE.AND P6, PT, R142, R147, PT ;  /* 0x000000938e00920c */ /* 0x000fe20003fc6270 */
[----:B------:R-:W-:Y:S01]  /*3110*/  IMAD.WIDE.U32 R148, R161, -0x326172a9, RZ ;  /* 0xcd9e8d57a1947825 */ /* 0x000fe200078e00ff */
[----:B------:R-:W-:Y:S02]  /*3120*/  @!P1 FSEL R6, R6, -INF , !P0 ;  /* 0xff80000006069808 */ /* 0x000fe40004000000 */
[----:B------:R-:W-:Y:S02]  /*3130*/  @!P1 FSEL R5, R5, -INF , !P3 ;  /* 0xff80000005059808 */ /* 0x000fe40005800000 */
[----:B------:R-:W-:Y:S01]  /*3140*/  @!P1 ISETP.GE.AND P0, PT, R142, R146, PT ;  /* 0x000000928e00920c */ /* 0x000fe20003f06270 */
[C---:B------:R-:W-:Y:S01]  /*3150*/  @!P1 VIADD R132, R0.reuse, 0x11 ;  /* 0x0000001100849836 */ /* 0x040fe20000000000 */
[-C--:B------:R-:W-:Y:S01]  /*3160*/  @!P1 ISETP.GE.AND P3, PT, R0, R145.reuse, PT ;  /* 0x000000910000920c */ /* 0x080fe20003f66270 */
[--C-:B------:R-:W-:Y:S01]  /*3170*/  FFMA.FTZ R6, R6, UR11, -R141.reuse ;  /* 0x0000000b06067c23 */ /* 0x100fe2000801088d */
[----:B------:R-:W-:Y:S01]  /*3180*/  @!P1 FSEL R7, R7, -INF , !P5 ;  /* 0xff80000007079808 */ /* 0x000fe20006800000 */
[----:B------:R-:W-:Y:S01]  /*3190*/  FFMA.FTZ R5, R5, UR11, -R144 ;  /* 0x0000000b05057c23 */ /* 0x000fe20008010890 */
[----:B------:R-:W-:Y:S01]  /*31a0*/  @!P1 FSEL R8, R8, -INF , !P4 ;  /* 0xff80000008089808 */ /* 0x000fe20006000000 */
[--C-:B------:R-:W-:Y:S01]  /*31b0*/  FFMA.FTZ R9, R9, UR11, -R140.reuse ;  /* 0x0000000b09097c23 */ /* 0x100fe2000801088c */
[C---:B------:R-:W-:Y:S01]  /*31c0*/  @!P1 ISETP.GE.AND P5, PT, R142.reuse, R145, PT ;  /* 0x000000918e00920c */ /* 0x040fe20003fa6270 */
[--C-:B------:R-:W-:Y:S01]  /*31d0*/  FFMA.FTZ R7, R7, UR11, -R141.reuse ;  /* 0x0000000b07077c23 */ /* 0x100fe2000801088d */
[-C--:B------:R-:W-:Y:S01]  /*31e0*/  @!P1 ISETP.GE.AND P4, PT, R142, R152.reuse, PT ;  /* 0x000000988e00920c */ /* 0x080fe20003f86270 */
[--C-:B------:R-:W-:Y:S01]  /*31f0*/  FFMA.FTZ R8, R8, UR11, -R140.reuse ;  /* 0x0000000b08087c23 */ /* 0x100fe2000801088c */
[----:B------:R-:W-:Y:S01]  /*3200*/  @!P1 FSEL R12, R12, -INF , !P0 ;  /* 0xff8000000c0c9808 */ /* 0x000fe20004000000 */
[----:B------:R3:W-:Y:S01]  /*3210*/  MUFU.EX2 R171, R6 ;  /* 0x0000000600ab7308 */ /* 0x0007e20000000800 */
[CC--:B------:R-:W-:Y:S01]  /*3220*/  @!P1 ISETP.GE.AND P0, PT, R143.reuse, R152.reuse, PT ;  /* 0x000000988f00920c */ /* 0x0c0fe20003f06270 */
[----:B-1----:R-:W-:Y:S01]  /*3230*/  @!P1 VIADD R4, R0, 0x18 ;  /* 0x0000001800049836 */ /* 0x002fe20000000000 */
[----:B------:R-:W-:Y:S01]  /*3240*/  @!P1 FSEL R18, R18, -INF , !P6 ;  /* 0xff80000012129808 */ /* 0x000fe20007000000 */
[----:B------:R-:W-:Y:S01]  /*3250*/  FFMA.FTZ R12, R12, UR11, -R140 ;  /* 0x0000000b0c0c7c23 */ /* 0x000fe2000801088c */
[----:B------:R-:W-:Y:S01]  /*3260*/  @!P1 FSEL R10, R10, -INF , !P3 ;  /* 0xff8000000a0a9808 */ /* 0x000fe20005800000 */
[----:B------:R-:W-:Y:S01]  /*3270*/  @!P1 VIADD R142, R0, 0x10 ;  /* 0x00000010008e9836 */ /* 0x000fe20000000000 */
[----:B------:R-:W-:Y:S01]  /*3280*/  @!P1 ISETP.GE.AND P6, PT, R132, R152, PT ;  /* 0x000000988400920c */ /* 0x000fe20003fc6270 */
[--C-:B------:R-:W-:Y:S01]  /*3290*/  FFMA.FTZ R18, R18, UR11, -R141.reuse ;  /* 0x0000000b12127c23 */ /* 0x100fe2000801088d */
[----:B------:R-:W-:Y:S01]  /*32a0*/  @!P1 ISETP.GE.AND P3, PT, R143, R146, PT ;  /* 0x000000928f00920c */ /* 0x000fe20003f66270 */
[----:B------:R-:W-:Y:S01]  /*32b0*/  FFMA.FTZ R10, R10, UR11, -R2 ;  /* 0x0000000b0a0a7c23 */ /* 0x000fe20008010802 */
[----:B------:R-:W-:Y:S01]  /*32c0*/  @!P1 FSEL R17, R17, -INF , !P0 ;  /* 0xff80000011119808 */ /* 0x000fe20004000000 */
[----:B------:R-:W-:Y:S01]  /*32d0*/  MUFU.EX2 R170, R5 ;  /* 0x0000000500aa7308 */ /* 0x000fe20000000800 */
[----:B------:R-:W-:Y:S01]  /*32e0*/  @!P1 FSEL R21, R21, -INF , !P6 ;  /* 0xff80000015159808 */ /* 0x000fe20007000000 */
[----:B------:R-:W-:Y:S01]  /*32f0*/  @!P1 VIADD R0, R0, 0x19 ;  /* 0x0000001900009836 */ /* 0x000fe20000000000 */
[----:B------:R-:W-:Y:S01]  /*3300*/  @!P1 FSEL R13, R13, -INF , !P3 ;  /* 0xff8000000d0d9808 */ /* 0x000fe20005800000 */
[--C-:B------:R-:W-:Y:S01]  /*3310*/  FFMA.FTZ R17, R17, UR11, -R144.reuse ;  /* 0x0000000b11117c23 */ /* 0x100fe20008010890 */
[----:B------:R-:W-:Y:S01]  /*3320*/  @!P1 ISETP.GE.AND P3, PT, R143, R147, PT ;  /* 0x000000938f00920c */ /* 0x000fe20003f66270 */
[----:B------:R-:W-:Y:S01]  /*3330*/  FFMA.FTZ R21, R21, UR11, -R144 ;  /* 0x0000000b15157c23 */ /* 0x000fe20008010890 */
[----:B------:R-:W-:Y:S01]  /*3340*/  @!P1 FSEL R14, R14, -INF , !P5 ;  /* 0xff8000000e0e9808 */ /* 0x000fe20006800000 */
[----:B------:R-:W-:Y:S01]  /*3350*/  FFMA.FTZ R13, R13, UR11, -R140 ;  /* 0x0000000b0d0d7c23 */ /* 0x000fe2000801088c */
[CC--:B------:R-:W-:Y:S01]  /*3360*/  @!P1 ISETP.GE.AND P5, PT, R142.reuse, R152.reuse, PT ;  /* 0x000000988e00920c */ /* 0x0c0fe20003fa6270 */
[----:B------:R1:W4:Y:S01]  /*3370*/  MUFU.EX2 R169, R7 ;  /* 0x0000000700a97308 */ /* 0x0003220000000800 */
[-C--:B------:R-:W-:Y:S01]  /*3380*/  @!P1 ISETP.GE.AND P0, PT, R142, R145.reuse, PT ;  /* 0x000000918e00920c */ /* 0x080fe20003f06270 */
[--C-:B------:R-:W-:Y:S01]  /*3390*/  FFMA.FTZ R14, R14, UR11, -R2.reuse ;  /* 0x0000000b0e0e7c23 */ /* 0x100fe20008010802 */
[-C--:B------:R-:W-:Y:S02]  /*33a0*/  @!P1 ISETP.GE.AND P6, PT, R132, R145.reuse, PT ;  /* 0x000000918400920c */ /* 0x080fe40003fc6270 */
[----:B------:R-:W-:Y:S02]  /*33b0*/  @!P1 FSEL R11, R11, -INF , !P2 ;  /* 0xff8000000b0b9808 */ /* 0x000fe40005000000 */
[----:B------:R-:W-:Y:S03]  /*33c0*/  @!P1 FSEL R26, R26, -INF , !P0 ;  /* 0xff8000001a1a9808 */ /* 0x000fe60004000000 */
[----:B------:R-:W4:Y:S01]  /*33d0*/  MUFU.EX2 R236, R10 ;  /* 0x0000000a00ec7308 */ /* 0x000f220000000800 */
[----:B------:R-:W-:Y:S01]  /*33e0*/  @!P1 FSEL R27, R27, -INF , !P6 ;  /* 0xff8000001b1b9808 */ /* 0x000fe20007000000 */
[--C-:B------:R-:W-:Y:S01]  /*33f0*/  FFMA.FTZ R11, R11, UR11, -R2.reuse ;  /* 0x0000000b0b0b7c23 */ /* 0x100fe20008010802 */
[----:B------:R-:W-:Y:S01]  /*3400*/  @!P1 ISETP.GE.AND P2, PT, R143, R145, PT ;  /* 0x000000918f00920c */ /* 0x000fe20003f46270 */
[--C-:B------:R-:W-:Y:S01]  /*3410*/  FFMA.FTZ R26, R26, UR11, -R2.reuse ;  /* 0x0000000b1a1a7c23 */ /* 0x100fe20008010802 */
[----:B------:R-:W-:Y:S01]  /*3420*/  @!P1 FSEL R19, R19, -INF , !P3 ;  /* 0xff80000013139808 */ /* 0x000fe20005800000 */
[----:B------:R-:W-:Y:S01]  /*3430*/  FFMA.FTZ R27, R27, UR11, -R2 ;  /* 0x0000000b1b1b7c23 */ /* 0x000fe20008010802 */
[----:B------:R-:W-:Y:S03]  /*3440*/  @!P1 FSEL R20, R20, -INF , !P5 ;  /* 0xff80000014149808 */ /* 0x000fe60006800000 */
[----:B------:R2:W4:Y:S01]  /*3450*/  MUFU.EX2 R234, R8 ;  /* 0x0000000800ea7308 */ /* 0x0005220000000800 */
[-C--:B------:R-:W-:Y:S01]  /*3460*/  @!P1 ISETP.GE.AND P0, PT, R4, R152.reuse, PT ;  /* 0x000000980400920c */ /* 0x080fe20003f06270 */
[--C-:B------:R-:W-:Y:S01]  /*3470*/  FFMA.FTZ R19, R19, UR11, -R141.reuse ;  /* 0x0000000b13137c23 */ /* 0x100fe2000801088d */
[----:B------:R-:W-:Y:S01]  /*3480*/  @!P1 ISETP.GE.AND P6, PT, R0, R152, PT ;  /* 0x000000980000920c */ /* 0x000fe20003fc6270 */
[----:B------:R-:W-:Y:S01]  /*3490*/  FFMA.FTZ R20, R20, UR11, -R144 ;  /* 0x0000000b14147c23 */ /* 0x000fe20008010890 */
[----:B------:R-:W-:Y:S02]  /*34a0*/  LOP3.LUT R152, R160, R149, RZ, 0x3c, !PT ;  /* 0x00000095a0987212 */ /* 0x000fe400078e3cff */
[CC--:B------:R-:W-:Y:S03]  /*34b0*/  @!P1 ISETP.GE.AND P3, PT, R132.reuse, R147.reuse, PT ;  /* 0x000000938400920c */ /* 0x0c0fe60003f66270 */
[----:B------:R4:W-:Y:S01]  /*34c0*/  MUFU.EX2 R231, R9 ;  /* 0x0000000900e77308 */ /* 0x0009e20000000800 */
[-C--:B------:R-:W-:Y:S01]  /*34d0*/  @!P1 ISETP.GE.AND P5, PT, R132, R146.reuse, PT ;  /* 0x000000928400920c */ /* 0x080fe20003fa6270 */
[----:B------:R-:W-:Y:S01]  /*34e0*/  IMAD.WIDE.U32 R132, R155, -0x326172a9, RZ ;  /* 0xcd9e8d579b847825 */ /* 0x000fe200078e00ff */
[----:B------:R-:W-:Y:S02]  /*34f0*/  @!P1 FSEL R15, R15, -INF , !P2 ;  /* 0xff8000000f0f9808 */ /* 0x000fe40005000000 */
[----:B------:R-:W-:Y:S01]  /*3500*/  @!P1 ISETP.GE.AND P2, PT, R142, R147, PT ;  /* 0x000000938e00920c */ /* 0x000fe20003f46270 */
[----:B------:R-:W-:Y:S01]  /*3510*/  IMAD.WIDE.U32 R152, R152, -0x2daee0ad, RZ ;  /* 0xd2511f5398987825 */ /* 0x000fe200078e00ff */
[----:B---3--:R-:W-:Y:S03]  /*3520*/  LOP3.LUT R6, R160, R133, RZ, 0x3c, !PT ;  /* 0x00000085a0067212 */ /* 0x008fe600078e3cff */
[----:B------:R3:W3:Y:S01]  /*3530*/  MUFU.EX2 R235, R11 ;  /* 0x0000000b00eb7308 */ /* 0x0006e20000000800 */
[----:B------:R-:W-:Y:S01]  /*3540*/  @!P1 FSEL R16, R16, -INF , !P4 ;  /* 0xff80000010109808 */ /* 0x000fe20006000000 */
[----:B------:R-:W-:Y:S01]  /*3550*/  FFMA.FTZ R15, R15, UR11, -R2 ;  /* 0x0000000b0f0f7c23 */ /* 0x000fe20008010802 */
[----:B------:R-:W-:Y:S01]  /*3560*/  @!P1 FSEL R22, R22, -INF , !P2 ;  /* 0xff80000016169808 */ /* 0x000fe20005000000 */
[----:B-1----:R-:W-:Y:S01]  /*3570*/  IMAD.WIDE.U32 R6, R6, -0x2daee0ad, RZ ;  /* 0xd2511f5306067825 */ /* 0x002fe200078e00ff */
[-C--:B------:R-:W-:Y:S02]  /*3580*/  @!P1 ISETP.GE.AND P4, PT, R142, R146.reuse, PT ;  /* 0x000000928e00920c */ /* 0x080fe40003f86270 */
[-C--:B------:R-:W-:Y:S01]  /*3590*/  @!P1 ISETP.GE.AND P2, PT, R4, R146.reuse, PT ;  /* 0x000000920400920c */ /* 0x080fe20003f46270 */
[----:B------:R-:W-:Y:S01]  /*35a0*/  FFMA.FTZ R16, R16, UR11, -R144 ;  /* 0x0000000b10107c23 */ /* 0x000fe20008010890 */
[----:B------:R-:W-:Y:S01]  /*35b0*/  LOP3.LUT R150, R153, UR41, R156, 0x96, !PT ;  /* 0x0000002999967c12 */ /* 0x000fe2000f8e969c */
[----:B------:R-:W-:Y:S01]  /*35c0*/  IMAD.WIDE.U32 R142, R154, -0x326172a9, RZ ;  /* 0xcd9e8d579a8e7825 */ /* 0x000fe200078e00ff */
[----:B------:R-:W-:Y:S01]  /*35d0*/  @!P1 FSEL R24, R24, -INF , !P4 ;  /* 0xff80000018189808 */ /* 0x000fe20006000000 */
[----:B------:R1:W-:Y:S01]  /*35e0*/  MUFU.EX2 R168, R12 ;  /* 0x0000000c00a87308 */ /* 0x0003e20000000800 */
[----:B------:R-:W-:Y:S01]  /*35f0*/  @!P1 FSEL R28, R28, -INF , !P2 ;  /* 0xff8000001c1c9808 */ /* 0x000fe20005000000 */
[----:B------:R-:W-:Y:S01]  /*3600*/  IMAD.WIDE.U32 R150, R150, -0x326172a9, RZ ;  /* 0xcd9e8d5796967825 */ /* 0x000fe200078e00ff */
[C---:B------:R-:W-:Y:S02]  /*3610*/  @!P1 ISETP.GE.AND P4, PT, R4.reuse, R145, PT ;  /* 0x000000910400920c */ /* 0x040fe40003f86270 */
[-C--:B------:R-:W-:Y:S01]  /*3620*/  @!P1 ISETP.GE.AND P2, PT, R4, R147.reuse, PT ;  /* 0x000000930400920c */ /* 0x080fe20003f46270 */
[----:B------:R-:W-:Y:S01]  /*3630*/  FFMA.FTZ R28, R28, UR11, -R140 ;  /* 0x0000000b1c1c7c23 */ /* 0x000fe2000801088c */
[----:B------:R-:W-:Y:S01]  /*3640*/  LOP3.LUT R132, R143, UR40, R132, 0x96, !PT ;  /* 0x000000288f847c12 */ /* 0x000fe2000f8e9684 */
[----:B------:R-:W-:Y:S01]  /*3650*/  IMAD.WIDE.U32 R4, R157, -0x326172a9, RZ ;  /* 0xcd9e8d579d047825 */ /* 0x000fe200078e00ff */
[----:B--2---:R-:W-:Y:S01]  /*3660*/  LOP3.LUT R8, R7, UR41, R158, 0x96, !PT ;  /* 0x0000002907087c12 */ /* 0x004fe2000f8e969e */
[----:B------:R2:W-:Y:S01]  /*3670*/  MUFU.EX2 R164, R15 ;  /* 0x0000000f00a47308 */ /* 0x0005e20000000800 */
[----:B------:R-:W-:Y:S01]  /*3680*/  @!P1 FSEL R23, R23, -INF , !P3 ;  /* 0xff80000017179808 */ /* 0x000fe20005800000 */
[----:B------:R-:W-:Y:S01]  /*3690*/  IMAD.WIDE.U32 R132, R132, -0x2daee0ad, RZ ;  /* 0xd2511f5384847825 */ /* 0x000fe200078e00ff */
[----:B------:R-:W-:Y:S02]  /*36a0*/  @!P1 ISETP.GE.AND P3, PT, R0, R146, PT ;  /* 0x000000920000920c */ /* 0x000fe40003f66270 */
[----:B------:R-:W-:Y:S01]  /*36b0*/  LOP3.LUT R5, R5, UR40, R148, 0x96, !PT ;  /* 0x0000002805057c12 */ /* 0x000fe2000f8e9694 */
[--C-:B------:R-:W-:Y:S01]  /*36c0*/  FFMA.FTZ R22, R22, UR11, -R141.reuse ;  /* 0x0000000b16167c23 */ /* 0x100fe2000801088d */
[----:B------:R-:W-:Y:S01]  /*36d0*/  LOP3.LUT R146, R151, UR42, R4, 0x96, !PT ;  /* 0x0000002a97927c12 */ /* 0x000fe2000f8e9604 */
[----:B----4-:R-:W-:Y:S01]  /*36e0*/  IMAD.WIDE.U32 R8, R8, -0x326172a9, RZ ;  /* 0xcd9e8d5708087825 */ /* 0x010fe200078e00ff */
[----:B------:R-:W-:Y:S01]  /*36f0*/  @!P1 FSEL R29, R29, -INF , !P3 ;  /* 0xff8000001d1d9808 */ /* 0x000fe20005800000 */
[----:B------:R-:W-:Y:S01]  /*3700*/  MUFU.EX2 R148, R28 ;  /* 0x0000001c00947308 */ /* 0x000fe20000000800 */
[----:B------:R-:W-:Y:S01]  /*3710*/  @!P1 ISETP.GE.AND P3, PT, R0, R147, PT ;  /* 0x000000930000920c */ /* 0x000fe20003f66270 */
[--C-:B------:R-:W-:Y:S01]  /*3720*/  FFMA.FTZ R23, R23, UR11, -R141.reuse ;  /* 0x0000000b17177c23 */ /* 0x100fe2000801088d */
[----:B------:R-:W-:Y:S01]  /*3730*/  LOP3.LUT R10, R9, UR42, R142, 0x96, !PT ;  /* 0x0000002a090a7c12 */ /* 0x000fe2000f8e968e */
[----:B------:R-:W-:Y:S01]  /*3740*/  FFMA.FTZ R24, R24, UR11, -R140 ;  /* 0x0000000b18187c23 */ /* 0x000fe2000801088c */
[----:B------:R-:W-:Y:S01]  /*3750*/  LOP3.LUT R143, R133, UR43, R6, 0x96, !PT ;  /* 0x0000002b858f7c12 */ /* 0x000fe2000f8e9606 */
[----:B------:R-:W-:Y:S01]  /*3760*/  IMAD.WIDE.U32 R146, R146, -0x2daee0ad, RZ ;  /* 0xd2511f5392927825 */ /* 0x000fe200078e00ff */
[----:B------:R-:W-:Y:S03]  /*3770*/  @!P1 FSEL R25, R25, -INF , !P5 ;  /* 0xff80000019199808 */ /* 0x000fe60006800000 */
[----:B------:R-:W-:Y:S01]  /*3780*/  MUFU.EX2 R166, R13 ;  /* 0x0000000d00a67308 */ /* 0x000fe20000000800 */
[----:B------:R-:W-:Y:S01]  /*3790*/  @!P1 ISETP.GE.AND P5, PT, R0, R145, PT ;  /* 0x000000910000920c */ /* 0x000fe20003fa6270 */
[----:B------:R-:W-:Y:S01]  /*37a0*/  IMAD.WIDE.U32 R4, R5, -0x2daee0ad, RZ ;  /* 0xd2511f5305047825 */ /* 0x000fe200078e00ff */
[----:B------:R-:W-:Y:S02]  /*37b0*/  @!P1 FSEL R32, R32, -INF , !P0 ;  /* 0xff80000020209808 */ /* 0x000fe40004000000 */
[----:B------:R-:W-:Y:S01]  /*37c0*/  @!P1 FSEL R33, R33, -INF , !P6 ;  /* 0xff80000021219808 */ /* 0x000fe20007000000 */
[----:B------:R-:W-:Y:S01]  /*37d0*/  IMAD.WIDE.U32 R142, R143, -0x326172a9, RZ ;  /* 0xcd9e8d578f8e7825 */ /* 0x000fe200078e00ff */
[----:B------:R-:W-:Y:S03]  /*37e0*/  LOP3.LUT R7, R5, UR43, R152, 0x96, !PT ;  /* 0x0000002b05077c12 */ /* 0x000fe6000f8e9698 */
[----:B------:R4:W-:Y:S01]  /*37f0*/  MUFU.EX2 R165, R14 ;  /* 0x0000000e00a57308 */ /* 0x0009e20000000800 */
[----:B------:R-:W-:Y:S01]  /*3800*/  LOP3.LUT R4, R147, UR45, R4, 0x96, !PT ;  /* 0x0000002d93047c12 */ /* 0x000fe2000f8e9604 */
[----:B---3--:R-:W-:Y:S01]  /*3810*/  IMAD.WIDE.U32 R10, R10, -0x2daee0ad, RZ ;  /* 0xd2511f530a0a7825 */ /* 0x008fe200078e00ff */
[----:B------:R-:W-:Y:S02]  /*3820*/  LOP3.LUT R8, R143, UR44, R8, 0x96, !PT ;  /* 0x0000002c8f087c12 */ /* 0x000fe4000f8e9608 */
[----:B------:R-:W-:Y:S01]  /*3830*/  @!P1 FSEL R31, R31, -INF , !P5 ;  /* 0xff8000001f1f9808 */ /* 0x000fe20006800000 */
[----:B------:R-:W-:Y:S01]  /*3840*/  IMAD.WIDE.U32 R4, R4, -0x326172a9, RZ ;  /* 0xcd9e8d5704047825 */ /* 0x000fe200078e00ff */
[----:B------:R-:W-:Y:S03]  /*3850*/  LOP3.LUT R132, R11, UR45, R132, 0x96, !PT ;  /* 0x0000002d0b847c12 */ /* 0x000fe6000f8e9684 */
[----:B------:R-:W3:Y:S01]  /*3860*/  MUFU.EX2 R162, R16 ;  /* 0x0000001000a27308 */ /* 0x000ee20000000800 */
[----:B------:R-:W-:Y:S01]  /*3870*/  @!P1 FSEL R35, R35, -INF , !P3 ;  /* 0xff80000023239808 */ /* 0x000fe20005800000 */
[----:B------:R-:W-:Y:S01]  /*3880*/  IMAD.WIDE.U32 R6, R7, -0x326172a9, RZ ;  /* 0xcd9e8d5707067825 */ /* 0x000fe200078e00ff */
[----:B------:R-:W-:Y:S02]  /*3890*/  LOP3.LUT R133, R4, 0xff, RZ, 0xc0, !PT ;  /* 0x000000ff04857812 */ /* 0x000fe400078ec0ff */
[----:B------:R-:W-:Y:S01]  /*38a0*/  SHF.R.U32.HI R143, RZ, 0x18, R4 ;  /* 0x00000018ff8f7819 */ /* 0x000fe20000011604 */
[----:B------:R-:W-:Y:S01]  /*38b0*/  IMAD.WIDE.U32 R8, R8, -0x2daee0ad, RZ ;  /* 0xd2511f5308087825 */ /* 0x000fe200078e00ff */
[----:B------:R-:W-:Y:S03]  /*38c0*/  LOP3.LUT R145, R4, 0xffff, RZ, 0xc0, !PT ;  /* 0x0000ffff04917812 */ /* 0x000fe600078ec0ff */
[----:B------:R-:W-:Y:S01]  /*38d0*/  MUFU.EX2 R163, R18 ;  /* 0x0000001200a37308 */ /* 0x000fe20000000800 */
[----:B-1----:R-:W-:Y:S01]  /*38e0*/  LOP3.LUT R12, R5, UR46, R6, 0x96, !PT ;  /* 0x0000002e050c7c12 */ /* 0x002fe2000f8e9606 */
[----:B------:R-:W-:Y:S01]  /*38f0*/  FFMA.FTZ R32, R32, UR11, -R144 ;  /* 0x0000000b20207c23 */ /* 0x000fe20008010890 */
[----:B------:R-:W-:Y:S01]  /*3900*/  SHF.R.U32.HI R147, RZ, 0x10, R4 ;  /* 0x00000010ff937819 */ /* 0x000fe20000011604 */
[----:B------:R-:W-:Y:S01]  /*3910*/  IMAD.WIDE.U32 R4, R132, -0x326172a9, RZ ;  /* 0xcd9e8d5784047825 */ /* 0x000fe200078e00ff */
[C---:B------:R-:W-:Y:S02]  /*3920*/  LOP3.LUT R132, R8.reuse, 0xff, RZ, 0xc0, !PT ;  /* 0x000000ff08847812 */ /* 0x040fe400078ec0ff */
[--C-:B------:R-:W-:Y:S03]  /*3930*/  SHF.R.U32.HI R136, RZ, 0x18, R8.reuse ;  /* 0x00000018ff887819 */ /* 0x100fe60000011608 */
[----:B------:R-:W-:Y:S01]  /*3940*/  MUFU.EX2 R159, R17 ;  /* 0x00000011009f7308 */ /* 0x000fe20000000800 */
[----:B------:R-:W-:Y:S01]  /*3950*/  SHF.R.U32.HI R139, RZ, 0x10, R8 ;  /* 0x00000010ff8b7819 */ /* 0x000fe20000011608 */
[----:B------:R-:W-:Y:S01]  /*3960*/  FFMA.FTZ R144, R33, UR11, -R144 ;  /* 0x0000000b21907c23 */ /* 0x000fe20008010890 */
[----:B------:R-:W-:Y:S01]  /*3970*/  LOP3.LUT R10, R9, UR47, R10, 0x96, !PT ;  /* 0x0000002f090a7c12 */ /* 0x000fe2000f8e960a */
[--C-:B------:R-:W-:Y:S01]  /*3980*/  FFMA.FTZ R25, R25, UR11, -R140.reuse ;  /* 0x0000000b19197c23 */ /* 0x100fe2000801088c */
[----:B--2---:R-:W-:Y:S01]  /*3990*/  LOP3.LUT R15, R8, 0xffff, RZ, 0xc0, !PT ;  /* 0x0000ffff080f7812 */ /* 0x004fe200078ec0ff */
[----:B------:R-:W-:Y:S01]  /*39a0*/  FFMA.FTZ R140, R29, UR11, -R140 ;  /* 0x0000000b1d8c7c23 */ /* 0x000fe2000801088c */
[C---:B------:R-:W-:Y:S03]  /*39b0*/  LOP3.LUT R8, R4.reuse, 0xffff, RZ, 0xc0, !PT ;  /* 0x0000ffff04087812 */ /* 0x040fe600078ec0ff */
[----:B------:R-:W1:Y:S01]  /*39c0*/  MUFU.EX2 R161, R19 ;  /* 0x0000001300a17308 */ /* 0x000e620000000800 */
[----:B------:R-:W-:Y:S02]  /*39d0*/  LOP3.LUT R9, R4, 0xff, RZ, 0xc0, !PT ;  /* 0x000000ff04097812 */ /* 0x000fe400078ec0ff */
[--C-:B----4-:R-:W-:Y:S02]  /*39e0*/  SHF.R.U32.HI R14, RZ, 0x10, R4.reuse ;  /* 0x00000010ff0e7819 */ /* 0x110fe40000011604 */
[----:B------:R-:W-:Y:S02]  /*39f0*/  SHF.R.U32.HI R13, RZ, 0x18, R4 ;  /* 0x00000018ff0d7819 */ /* 0x000fe40000011604 */
[----:B------:R-:W-:Y:S03]  /*3a00*/  LOP3.LUT R4, R12, 0xff, RZ, 0xc0, !PT ;  /* 0x000000ff0c047812 */ /* 0x000fe600078ec0ff */
[----:B------:R-:W2:Y:S01]  /*3a10*/  MUFU.EX2 R154, R20 ;  /* 0x00000014009a7308 */ /* 0x000ea20000000800 */
[----:B------:R-:W-:Y:S02]  /*3a20*/  LOP3.LUT R0, R5, UR46, R142, 0x96, !PT ;  /* 0x0000002e05007c12 */ /* 0x000fe4000f8e968e */
[----:B------:R-:W-:Y:S02]  /*3a30*/  ISETP.LE.U32.AND P0, PT, R4, UR12, PT ;  /* 0x0000000c04007c0c */ /* 0x000fe4000bf03070 */
[----:B------:R-:W-:Y:S02]  /*3a40*/  LOP3.LUT R4, R12, 0xffff, RZ, 0xc0, !PT ;  /* 0x0000ffff0c047812 */ /* 0x000fe400078ec0ff */
[----:B------:R-:W-:Y:S03]  /*3a50*/  SHF.R.U32.HI R5, RZ, 0x18, R12 ;  /* 0x00000018ff057819 */ /* 0x000fe6000001160c */
[----:B------:R-:W4:Y:S01]  /*3a60*/  MUFU.EX2 R155, R22 ;  /* 0x00000016009b7308 */ /* 0x000f220000000800 */
[----:B------:R-:W-:Y:S02]  /*3a70*/  SHF.R.U32.HI R4, RZ, 0x8, R4 ;  /* 0x00000008ff047819 */ /* 0x000fe40000011604 */
[----:B------:R-:W-:Y:S02]  /*3a80*/  SHF.R.U32.HI R12, RZ, 0x10, R12 ;  /* 0x00000010ff0c7819 */ /* 0x000fe4000001160c */
[----:B------:R-:W-:Y:S02]  /*3a90*/  LOP3.LUT R7, R7, UR44, R150, 0x96, !PT ;  /* 0x0000002c07077c12 */ /* 0x000fe4000f8e9696 */
[----:B------:R-:W-:Y:S01]  /*3aa0*/  ISETP.LE.U32.AND P6, PT, R5, UR12, PT ;  /* 0x0000000c05007c0c */ /* 0x000fe2000bfc3070 */
[----:B------:R-:W-:Y:S01]  /*3ab0*/  @!P0 FADD.FTZ R167, -R167, -RZ ;  /* 0x800000ffa7a78221 */ /* 0x000fe20000010100 */
[----:B------:R-:W-:Y:S01]  /*3ac0*/  LOP3.LUT R4, R4, 0xffff, RZ, 0xc0, !PT ;  /* 0x0000ffff04047812 */ /* 0x000fe200078ec0ff */
[----:B------:R-:W-:Y:S01]  /*3ad0*/  IMAD.WIDE.U32 R6, R7, -0x2daee0ad, RZ ;  /* 0xd2511f5307067825 */ /* 0x000fe200078e00ff */
[----:B------:R-:W-:Y:S01]  /*3ae0*/  LOP3.LUT R5, R12, 0xff, RZ, 0xc0, !PT ;  /* 0x000000ff0c057812 */ /* 0x000fe200078ec0ff */
[----:B------:R-:W-:Y:S01]  /*3af0*/  MUFU.EX2 R153, R23 ;  /* 0x0000001700997308 */ /* 0x000fe20000000800 */
[----:B------:R-:W-:Y:S02]  /*3b00*/  @!P1 FSEL R30, R30, -INF , !P4 ;  /* 0xff8000001e1e9808 */ /* 0x000fe40006000000 */
[----:B------:R-:W-:Y:S02]  /*3b10*/  @!P1 FSEL R34, R34, -INF , !P2 ;  /* 0xff80000022229808 */ /* 0x000fe40005000000 */
[----:B------:R-:W-:Y:S01]  /*3b20*/  ISETP.LE.U32.AND P1, PT, R4, UR12, PT ;  /* 0x0000000c04007c0c */ /* 0x000fe2000bf23070 */
[----:B------:R-:W-:Y:S01]  /*3b30*/  FFMA.FTZ R30, R30, UR11, -R2 ;  /* 0x0000000b1e1e7c23 */ /* 0x000fe20008010802 */
[----:B------:R-:W-:Y:S03]  /*3b40*/  ISETP.LE.U32.AND P2, PT, R5, UR12, PT ;  /* 0x0000000c05007c0c */ /* 0x000fe6000bf43070 */
[----:B------:R-:W-:Y:S01]  /*3b50*/  MUFU.EX2 R158, R24 ;  /* 0x00000018009e7308 */ /* 0x000fe20000000800 */
[----:B------:R-:W-:Y:S01]  /*3b60*/  LOP3.LUT R4, R0, 0xffff, RZ, 0xc0, !PT ;  /* 0x0000ffff00047812 */ /* 0x000fe200078ec0ff */
[--C-:B------:R-:W-:Y:S01]  /*3b70*/  FFMA.FTZ R34, R34, UR11, -R141.reuse ;  /* 0x0000000b22227c23 */ /* 0x100fe2000801088d */
[----:B------:R-:W-:Y:S01]  /*3b80*/  SHF.R.U32.HI R5, RZ, 0x10, R0 ;  /* 0x00000010ff057819 */ /* 0x000fe20000011600 */
[----:B------:R-:W-:Y:S01]  /*3b90*/  @!P6 FADD.FTZ R169, -R169, -RZ ;  /* 0x800000ffa9a9e221 */ /* 0x000fe20000010100 */
[----:B------:R-:W-:Y:S01]  /*3ba0*/  LOP3.LUT R134, R6, 0xff, RZ, 0xc0, !PT ;  /* 0x000000ff06867812 */ /* 0x000fe200078ec0ff */
[----:B------:R-:W-:Y:S01]  /*3bb0*/  FFMA.FTZ R141, R35, UR11, -R141 ;  /* 0x0000000b238d7c23 */ /* 0x000fe2000801088d */
[--C-:B------:R-:W-:Y:S03]  /*3bc0*/  SHF.R.U32.HI R135, RZ, 0x18, R6.reuse ;  /* 0x00000018ff877819 */ /* 0x100fe60000011606 */
[----:B------:R-:W-:Y:S01]  /*3bd0*/  MUFU.EX2 R150, R32 ;  /* 0x0000002000967308 */ /* 0x000fe20000000800 */
[----:B------:R-:W-:Y:S01]  /*3be0*/  SHF.R.U32.HI R138, RZ, 0x10, R6 ;  /* 0x00000010ff8a7819 */ /* 0x000fe20000011606 */
[----:B------:R-:W-:Y:S01]  /*3bf0*/  @!P1 FADD.FTZ R170, -R170, -RZ ;  /* 0x800000ffaaaa9221 */ /* 0x000fe20000010100 */
[----:B------:R-:W-:Y:S01]  /*3c00*/  LOP3.LUT R137, R6, 0xffff, RZ, 0xc0, !PT ;  /* 0x0000ffff06897812 */ /* 0x000fe200078ec0ff */
[----:B------:R-:W-:Y:S01]  /*3c10*/  @!P2 FADD.FTZ R171, -R171, -RZ ;  /* 0x800000ffababa221 */ /* 0x000fe20000010100 */
[----:B------:R-:W-:Y:S01]  /*3c20*/  SHF.R.U32.HI R6, RZ, 0x8, R4 ;  /* 0x00000008ff067819 */ /* 0x000fe20000011604 */
[----:B------:R-:W-:Y:S01]  /*3c30*/  FFMA.FTZ R2, R31, UR11, -R2 ;  /* 0x0000000b1f027c23 */ /* 0x000fe20008010802 */
[----:B------:R-:W-:Y:S03]  /*3c40*/  LOP3.LUT R4, R5, 0xff, RZ, 0xc0, !PT ;  /* 0x000000ff05047812 */ /* 0x000fe600078ec0ff */
[----:B------:R-:W-:Y:S01]  /*3c50*/  MUFU.EX2 R151, R34 ;  /* 0x0000002200977308 */ /* 0x000fe20000000800 */
[----:B------:R-:W-:Y:S02]  /*3c60*/  LOP3.LUT R11, R7, UR47, R146, 0x96, !PT ;  /* 0x0000002f070b7c12 */ /* 0x000fe4000f8e9692 */
[----:B------:R-:W-:Y:S02]  /*3c70*/  LOP3.LUT R7, R0, 0xff, RZ, 0xc0, !PT ;  /* 0x000000ff00077812 */ /* 0x000fe400078ec0ff */
[----:B------:R-:W-:Y:S02]  /*3c80*/  ISETP.LE.U32.AND P0, PT, R4, UR12, PT ;  /* 0x0000000c04007c0c */ /* 0x000fe4000bf03070 */
[----:B------:R-:W-:Y:S03]  /*3c90*/  SHF.R.U32.HI R4, RZ, 0x18, R0 ;  /* 0x00000018ff047819 */ /* 0x000fe60000011600 */
[----:B------:R1:W-:Y:S01]  /*3ca0*/  MUFU.EX2 R149, R141 ;  /* 0x0000008d00957308 */ /* 0x0003e20000000800 */
[----:B------:R-:W-:Y:S02]  /*3cb0*/  ISETP.LE.U32.AND P3, PT, R7, UR12, PT ;  /* 0x0000000c07007c0c */ /* 0x000fe4000bf63070 */
[----:B------:R-:W-:Y:S02]  /*3cc0*/  ISETP.LE.U32.AND P2, PT, R4, UR12, PT ;  /* 0x0000000c04007c0c */ /* 0x000fe4000bf43070 */
[----:B------:R-:W-:Y:S02]  /*3cd0*/  SHF.R.U32.HI R0, RZ, 0x8, R8 ;  /* 0x00000008ff007819 */ /* 0x000fe40000011608 */
[----:B------:R-:W-:Y:S03]  /*3ce0*/  ISETP.LE.U32.AND P4, PT, R133, UR12, PT ;  /* 0x0000000c85007c0c */ /* 0x000fe6000bf83070 */
[----:B------:R-:W4:Y:S01]  /*3cf0*/  MUFU.EX2 R152, R21 ;  /* 0x0000001500987308 */ /* 0x000f220000000800 */
[----:B------:R-:W-:Y:S01]  /*3d00*/  LOP3.LUT R0, R0, 0xffff, RZ, 0xc0, !PT ;  /* 0x0000ffff00007812 */ /* 0x000fe200078ec0ff */
[----:B------:R-:W-:Y:S01]  /*3d10*/  @!P0 FADD.FTZ R236, -R236, -RZ ;  /* 0x800000ffecec8221 */ /* 0x000fe20000010100 */
[----:B------:R-:W-:Y:S02]  /*3d20*/  LOP3.LUT R4, R147, 0xff, RZ, 0xc0, !PT ;  /* 0x000000ff93047812 */ /* 0x000fe400078ec0ff */
[----:B------:R-:W-:Y:S01]  /*3d30*/  LOP3.LUT R5, R6, 0xffff, RZ, 0xc0, !PT ;  /* 0x0000ffff06057812 */ /* 0x000fe200078ec0ff */
[----:B------:R-:W-:Y:S01]  /*3d40*/  @!P3 FADD.FTZ R234, -R234, -RZ ;  /* 0x800000ffeaeab221 */ /* 0x000fe20000010100 */
[----:B------:R-:W-:Y:S01]  /*3d50*/  ISETP.LE.U32.AND P3, PT, R0, UR12, PT ;  /* 0x0000000c00007c0c */ /* 0x000fe2000bf63070 */
[----:B------:R-:W-:Y:S01]  /*3d60*/  @!P2 FADD.FTZ R235, -R235, -RZ ;  /* 0x800000ffebeba221 */ /* 0x000fe20000010100 */
[----:B------:R-:W-:Y:S01]  /*3d70*/  LOP3.LUT R0, R14, 0xff, RZ, 0xc0, !PT ;  /* 0x000000ff0e007812 */ /* 0x000fe200078ec0ff */
[----:B------:R-:W4:Y:S01]  /*3d80*/  MUFU.EX2 R147, R144 ;  /* 0x0000009000937308 */ /* 0x000f220000000800 */
[----:B------:R-:W-:Y:S01]  /*3d90*/  ISETP.LE.U32.AND P2, PT, R13, UR12, PT ;  /* 0x0000000c0d007c0c */ /* 0x000fe2000bf43070 */
[----:B---3--:R-:W-:Y:S01]  /*3da0*/  @!P4 FADD.FTZ R162, -R162, -RZ ;  /* 0x800000ffa2a2c221 */ /* 0x008fe20000010100 */
[----:B------:R-:W-:Y:S01]  /*3db0*/  ISETP.LE.U32.AND P0, PT, R0, UR12, PT ;  /* 0x0000000c00007c0c */ /* 0x000fe2000bf03070 */
[----:B-1----:R-:W-:Y:S01]  /*3dc0*/  IMAD.U32 R141, RZ, RZ, UR14 ;  /* 0x0000000eff8d7e24 */ /* 0x002fe2000f8e00ff */
[----:B------:R-:W-:Y:S02]  /*3dd0*/  SHF.R.U32.HI R0, RZ, 0x8, R145 ;  /* 0x00000008ff007819 */ /* 0x000fe40000011691 */
[----:B------:R-:W-:Y:S03]  /*3de0*/  ISETP.LE.U32.AND P5, PT, R143, UR12, PT ;  /* 0x0000000c8f007c0c */ /* 0x000fe6000bfa3070 */
[----:B------:R-:W-:Y:S01]  /*3df0*/  MUFU.EX2 R144, R2 ;  /* 0x0000000200907308 */ /* 0x000fe20000000800 */
[----:B------:R-:W-:Y:S01]  /*3e00*/  LOP3.LUT R0, R0, 0xffff, RZ, 0xc0, !PT ;  /* 0x0000ffff00007812 */ /* 0x000fe200078ec0ff */
[----:B------:R-:W-:Y:S01]  /*3e10*/  @!P3 FADD.FTZ R166, -R166, -RZ ;  /* 0x800000ffa6a6b221 */ /* 0x000fe20000010100 */
[----:B------:R-:W-:Y:S02]  /*3e20*/  ISETP.LE.U32.AND P1, PT, R5, UR12, PT ;  /* 0x0000000c05007c0c */ /* 0x000fe4000bf23070 */
[--C-:B------:R-:W-:Y:S01]  /*3e30*/  SHF.R.U32.HI R5, RZ, 0x10, R11.reuse ;  /* 0x00000010ff057819 */ /* 0x100fe2000001160b */
[----:B------:R-:W-:Y:S01]  /*3e40*/  @!P2 FADD.FTZ R164, -R164, -RZ ;  /* 0x800000ffa4a4a221 */ /* 0x000fe20000010100 */
[----:B------:R-:W-:Y:S01]  /*3e50*/  ISETP.LE.U32.AND P2, PT, R4, UR12, PT ;  /* 0x0000000c04007c0c */ /* 0x000fe2000bf43070 */
[----:B------:R-:W-:Y:S01]  /*3e60*/  @!P0 FADD.FTZ R165, -R165, -RZ ;  /* 0x800000ffa5a58221 */ /* 0x000fe20000010100 */
[----:B------:R-:W-:Y:S01]  /*3e70*/  ISETP.LE.U32.AND P0, PT, R0, UR12, PT ;  /* 0x0000000c00007c0c */ /* 0x000fe2000bf03070 */
[----:B------:R-:W-:Y:S01]  /*3e80*/  MUFU.EX2 R156, R25 ;  /* 0x00000019009c7308 */ /* 0x000fe20000000800 */
[----:B------:R-:W-:Y:S01]  /*3e90*/  LOP3.LUT R4, R11, 0xff, RZ, 0xc0, !PT ;  /* 0x000000ff0b047812 */ /* 0x000fe200078ec0ff */
[----:B------:R-:W-:Y:S01]  /*3ea0*/  @!P5 FADD.FTZ R161, -R161, -RZ ;  /* 0x800000ffa1a1d221 */ /* 0x000fe20000010100 */
[----:B------:R-:W-:Y:S02]  /*3eb0*/  LOP3.LUT R0, R11, 0xffff, RZ, 0xc0, !PT ;  /* 0x0000ffff0b007812 */ /* 0x000fe400078ec0ff */
[----:B------:R-:W-:Y:S01]  /*3ec0*/  ISETP.LE.U32.AND P4, PT, R4, UR12, PT ;  /* 0x0000000c04007c0c */ /* 0x000fe2000bf83070 */
[----:B------:R-:W-:Y:S01]  /*3ed0*/  @!P1 FADD.FTZ R231, -R231, -RZ ;  /* 0x800000ffe7e79221 */ /* 0x000fe20000010100 */
[----:B------:R-:W-:Y:S03]  /*3ee0*/  LOP3.LUT R4, R5, 0xff, RZ, 0xc0, !PT ;  /* 0x000000ff05047812 */ /* 0x000fe600078ec0ff */
[----:B------:R-:W-:Y:S01]  /*3ef0*/  MUFU.EX2 R160, R26 ;  /* 0x0000001a00a07308 */ /* 0x000fe20000000800 */
[----:B------:R-:W-:Y:S01]  /*3f00*/  SHF.R.U32.HI R0, RZ, 0x8, R0 ;  /* 0x00000008ff007819 */ /* 0x000fe20000011600 */
[----:B------:R-:W-:Y:S01]  /*3f10*/  @!P2 FADD.FTZ R163, -R163, -RZ ;  /* 0x800000ffa3a3a221 */ /* 0x000fe20000010100 */
[----:B------:R-:W-:Y:S01]  /*3f20*/  ISETP.LE.U32.AND P2, PT, R4, UR12, PT ;  /* 0x0000000c04007c0c */ /* 0x000fe2000bf43070 */
[----:B------:R-:W-:Y:S01]  /*3f30*/  @!P0 FADD.FTZ R159, -R159, -RZ ;  /* 0x800000ff9f9f8221 */ /* 0x000fe20000010100 */
[----:B------:R-:W-:Y:S02]  /*3f40*/  LOP3.LUT R0, R0, 0xffff, RZ, 0xc0, !PT ;  /* 0x0000ffff00007812 */ /* 0x000fe400078ec0ff */
[----:B------:R-:W-:Y:S03]  /*3f50*/  SHF.R.U32.HI R11, RZ, 0x18, R11 ;  /* 0x00000018ff0b7819 */ /* 0x000fe6000001160b */
[----:B------:R-:W1:Y:S01]  /*3f60*/  MUFU.EX2 R157, R27 ;  /* 0x0000001b009d7308 */ /* 0x000e620000000800 */
[----:B------:R-:W-:Y:S01]  /*3f70*/  ISETP.LE.U32.AND P0, PT, R0, UR12, PT ;  /* 0x0000000c00007c0c */ /* 0x000fe2000bf03070 */
[----:B--2---:R-:W-:Y:S01]  /*3f80*/  @!P4 FADD.FTZ R154, -R154, -RZ ;  /* 0x800000ff9a9ac221 */ /* 0x004fe20000010100 */
[----:B------:R-:W-:Y:S02]  /*3f90*/  LOP3.LUT R0, R10, 0xff, RZ, 0xc0, !PT ;  /* 0x000000ff0a007812 */ /* 0x000fe400078ec0ff */
[----:B------:R-:W-:Y:S02]  /*3fa0*/  ISETP.LE.U32.AND P5, PT, R11, UR12, PT ;  /* 0x0000000c0b007c0c */ /* 0x000fe4000bfa3070 */
[----:B------:R-:W-:Y:S01]  /*3fb0*/  ISETP.LE.U32.AND P4, PT, R0, UR12, PT ;  /* 0x0000000c00007c0c */ /* 0x000fe2000bf83070 */
[----:B----4-:R-:W-:Y:S01]  /*3fc0*/  @!P2 FADD.FTZ R155, -R155, -RZ ;  /* 0x800000ff9b9ba221 */ /* 0x010fe20000010100 */
[----:B------:R-:W-:Y:S01]  /*3fd0*/  LOP3.LUT R0, R138, 0xff, RZ, 0xc0, !PT ;  /* 0x000000ff8a007812 */ /* 0x000fe200078ec0ff */
[----:B------:R-:W2:Y:S01]  /*3fe0*/  MUFU.EX2 R145, R30 ;  /* 0x0000001e00917308 */ /* 0x000ea20000000800 */
[----:B------:R-:W-:Y:S02]  /*3ff0*/  SHF.R.U32.HI R4, RZ, 0x8, R137 ;  /* 0x00000008ff047819 */ /* 0x000fe40000011689 */
[----:B------:R-:W-:Y:S01]  /*4000*/  ISETP.LE.U32.AND P2, PT, R0, UR12, PT ;  /* 0x0000000c00007c0c */ /* 0x000fe2000bf43070 */
[----:B------:R-:W-:Y:S01]  /*4010*/  @!P0 FADD.FTZ R152, -R152, -RZ ;  /* 0x800000ff98988221 */ /* 0x000fe20000010100 */
[----:B------:R-:W-:Y:S02]  /*4020*/  ISETP.LE.U32.AND P1, PT, R134, UR12, PT ;  /* 0x0000000c86007c0c */ /* 0x000fe4000bf23070 */
[----:B------:R-:W-:Y:S01]  /*4030*/  LOP3.LUT R0, R4, 0xffff, RZ, 0xc0, !PT ;  /* 0x0000ffff04007812 */ /* 0x000fe200078ec0ff */
[----:B------:R-:W-:Y:S01]  /*4040*/  @!P5 FADD.FTZ R153, -R153, -RZ ;  /* 0x800000ff9999d221 */ /* 0x000fe20000010100 */
[--C-:B------:R-:W-:Y:S01]  /*4050*/  SHF.R.U32.HI R4, RZ, 0x18, R10.reuse ;  /* 0x00000018ff047819 */ /* 0x100fe2000001160a */
[----:B------:R-:W-:Y:S01]  /*4060*/  @!P4 FADD.FTZ R158, -R158, -RZ ;  /* 0x800000ff9e9ec221 */ /* 0x000fe20000010100 */
[----:B------:R-:W-:Y:S01]  /*4070*/  ISETP.LE.U32.AND P5, PT, R0, UR12, PT ;  /* 0x0000000c00007c0c */ /* 0x000fe2000bfa3070 */
[----:B------:R3:W4:Y:S01]  /*4080*/  MUFU.EX2 R146, R140 ;  /* 0x0000008c00927308 */ /* 0x0007220000000800 */
[----:B------:R-:W-:Y:S02]  /*4090*/  ISETP.LE.U32.AND P4, PT, R4, UR12, PT ;  /* 0x0000000c04007c0c */ /* 0x000fe4000bf83070 */
[----:B------:R-:W-:Y:S01]  /*40a0*/  LOP3.LUT R4, R139, 0xff, RZ, 0xc0, !PT ;  /* 0x000000ff8b047812 */ /* 0x000fe200078ec0ff */
[----:B------:R-:W-:Y:S01]  /*40b0*/  @!P2 FADD.FTZ R151, -R151, -RZ ;  /* 0x800000ff9797a221 */ /* 0x000fe20000010100 */
[----:B------:R-:W-:Y:S01]  /*40c0*/  SHF.R.U32.HI R0, RZ, 0x10, R10 ;  /* 0x00000010ff007819 */ /* 0x000fe2000001160a */
[----:B------:R-:W-:Y:S01]  /*40d0*/  @!P1 FADD.FTZ R150, -R150, -RZ ;  /* 0x800000ff96969221 */ /* 0x000fe20000010100 */
[----:B------:R-:W-:Y:S02]  /*40e0*/  ISETP.LE.U32.AND P1, PT, R4, UR12, PT ;  /* 0x0000000c04007c0c */ /* 0x000fe4000bf23070 */
[----:B------:R-:W-:Y:S02]  /*40f0*/  LOP3.LUT R0, R0, 0xff, RZ, 0xc0, !PT ;  /* 0x000000ff00007812 */ /* 0x000fe400078ec0ff */
[----:B------:R-:W-:Y:S01]  /*4100*/  SHF.R.U32.HI R4, RZ, 0x8, R15 ;  /* 0x00000008ff047819 */ /* 0x000fe2000001160f */
[----:B------:R-:W-:Y:S01]  /*4110*/  @!P5 FADD.FTZ R147, -R147, -RZ ;  /* 0x800000ff9393d221 */ /* 0x000fe20000010100 */
[----:B------:R-:W-:Y:S01]  /*4120*/  LOP3.LUT R10, R10, 0xffff, RZ, 0xc0, !PT ;  /* 0x0000ffff0a0a7812 */ /* 0x000fe200078ec0ff */
[----:B-1----:R-:W-:Y:S01]  /*4130*/  @!P4 FADD.FTZ R157, -R157, -RZ ;  /* 0x800000ff9d9dc221 */ /* 0x002fe20000010100 */
[----:B------:R-:W-:Y:S02]  /*4140*/  ISETP.LE.U32.AND P5, PT, R0, UR12, PT ;  /* 0x0000000c00007c0c */ /* 0x000fe4000bfa3070 */
[----:B------:R-:W-:Y:S01]  /*4150*/  LOP3.LUT R4, R4, 0xffff, RZ, 0xc0, !PT ;  /* 0x0000ffff04047812 */ /* 0x000fe200078ec0ff */
[----:B---3--:R-:W-:Y:S01]  /*4160*/  IMAD.U32 R140, RZ, RZ, UR15 ;  /* 0x0000000fff8c7e24 */ /* 0x008fe2000f8e00ff */
[----:B------:R-:W-:Y:S01]  /*4170*/  SHF.R.U32.HI R0, RZ, 0x8, R10 ;  /* 0x00000008ff007819 */ /* 0x000fe2000001160a */
[----:B--2---:R-:W-:Y:S01]  /*4180*/  @!P1 FADD.FTZ R145, -R145, -RZ ;  /* 0x800000ff91919221 */ /* 0x004fe20000010100 */
[----:B------:R-:W-:Y:S02]  /*4190*/  ISETP.LE.U32.AND P2, PT, R4, UR12, PT ;  /* 0x0000000c04007c0c */ /* 0x000fe4000bf43070 */
[----:B------:R-:W-:Y:S02]  /*41a0*/  LOP3.LUT R5, R0, 0xffff, RZ, 0xc0, !PT ;  /* 0x0000ffff00057812 */ /* 0x000fe400078ec0ff */
[----:B------:R-:W-:Y:S02]  /*41b0*/  F2FP.RELU.BF16.F32.PACK_AB R4, R170, R167 ;  /* 0x000000a7aa04723e */ /* 0x000fe400000018ff */
[----:B------:R-:W-:Y:S01]  /*41c0*/  F2FP.RELU.BF16.F32.PACK_AB R0, R169, R171 ;  /* 0x000000aba900723e */ /* 0x000fe200000018ff */
[----:B------:R-:W-:Y:S01]  /*41d0*/  @!P5 FADD.FTZ R160, -R160, -RZ ;  /* 0x800000ffa0a0d221 */ /* 0x000fe20000010100 */
[----:B------:R-:W-:Y:S01]  /*41e0*/  ISETP.LE.U32.AND P6, PT, R9, UR12, PT ;  /* 0x0000000c09007c0c */ /* 0x000fe2000bfc3070 */
[----:B------:R1:W-:Y:S01]  /*41f0*/  STS [R240+0x13000], R4 ;  /* 0x01300004f0007388 */ /* 0x0003e20000000800 */
[----:B------:R-:W-:Y:S02]  /*4200*/  F2FP.RELU.BF16.F32.PACK_AB R6, R231, R234 ;  /* 0x000000eae706723e */ /* 0x000fe400000018ff */
[----:B------:R-:W-:Y:S01]  /*4210*/  F2FP.RELU.BF16.F32.PACK_AB R2, R153, R155 ;  /* 0x0000009b9902723e */ /* 0x000fe200000018ff */
[----:B------:R2:W-:Y:S01]  /*4220*/  STS [R240+0x13400], R0 ;  /* 0x01340000f0007388 */ /* 0x0005e20000000800 */
[----:B------:R-:W-:Y:S01]  /*4230*/  ISETP.LE.U32.AND P3, PT, R132, UR12, PT ;  /* 0x0000000c84007c0c */ /* 0x000fe2000bf63070 */
[----:B----4-:R-:W-:Y:S01]  /*4240*/  @!P2 FADD.FTZ R146, -R146, -RZ ;  /* 0x800000ff9292a221 */ /* 0x010fe20000010100 */
[----:B------:R-:W-:Y:S02]  /*4250*/  ISETP.LE.U32.AND P0, PT, R136, UR12, PT ;  /* 0x0000000c88007c0c */ /* 0x000fe4000bf03070 */
[----:B------:R-:W-:Y:S02]  /*4260*/  FSETP.GE.FTZ.AND P1, PT, R152, RZ, PT ;  /* 0x000000ff9800720b */ /* 0x000fe40003f36000 */
[----:B------:R-:W-:Y:S01]  /*4270*/  FSETP.GE.FTZ.AND P5, PT, R170, RZ, PT ;  /* 0x000000ffaa00720b */ /* 0x000fe20003fb6000 */
[----:B------:R-:W-:Y:S01]  /*4280*/  @!P6 FADD.FTZ R168, -R168, -RZ ;  /* 0x800000ffa8a8e221 */ /* 0x000fe20000010100 */
[----:B------:R-:W-:Y:S02]  /*4290*/  ISETP.LE.U32.AND P6, PT, R135, UR12, PT ;  /* 0x0000000c87007c0c */ /* 0x000fe4000bfc3070 */
[----:B------:R-:W-:Y:S02]  /*42a0*/  FSETP.GE.FTZ.AND P4, PT, R162, RZ, PT ;  /* 0x000000ffa200720b */ /* 0x000fe40003f96000 */
[----:B------:R-:W-:Y:S01]  /*42b0*/  FSETP.GE.FTZ.AND P2, PT, R154, RZ, PT ;  /* 0x000000ff9a00720b */ /* 0x000fe20003f56000 */
[----:B------:R-:W-:Y:S01]  /*42c0*/  @!P3 FADD.FTZ R148, -R148, -RZ ;  /* 0x800000ff9494b221 */ /* 0x000fe20000010100 */
[C---:B------:R-:W-:Y:S01]  /*42d0*/  FSETP.GE.FTZ.AND P3, PT, R159.reuse, RZ, PT ;  /* 0x000000ff9f00720b */ /* 0x040fe20003f76000 */
[----:B------:R-:W-:Y:S01]  /*42e0*/  @!P0 FADD.FTZ R144, -R144, -RZ ;  /* 0x800000ff90908221 */ /* 0x000fe20000010100 */
[C---:B------:R-:W-:Y:S02]  /*42f0*/  LEA R142, P0, R246.reuse, R140, 0x2 ;  /* 0x0000008cf68e7211 */ /* 0x040fe400078010ff */
[----:B-1----:R-:W-:Y:S03]  /*4300*/  F2FP.RELU.BF16.F32.PACK_AB R4, R159, R162 ;  /* 0x000000a29f04723e */ /* 0x002fe600000018ff */
[----:B------:R-:W-:Y:S01]  /*4310*/  @!P6 FADD.FTZ R149, -R149, -RZ ;  /* 0x800000ff9595e221 */ /* 0x000fe20000010100 */
[----:B------:R-:W-:Y:S02]  /*4320*/  ISETP.LE.U32.AND P6, PT, R5, UR12, PT ;  /* 0x0000000c05007c0c */ /* 0x000fe4000bfc3070 */
[----:B--2---:R-:W-:Y:S01]  /*4330*/  F2FP.RELU.BF16.F32.PACK_AB R0, R161, R163 ;  /* 0x000000a3a100723e */ /* 0x004fe200000018ff */
[----:B------:R1:W-:Y:S01]  /*4340*/  STS [R239+0x13000], R4 ;  /* 0x01300004ef007388 */ /* 0x0003e20000000800 */
[----:B------:R-:W-:Y:S02]  /*4350*/  F2FP.RELU.BF16.F32.PACK_AB R5, R235, R236 ;  /* 0x000000eceb05723e */ /* 0x000fe400000018ff */
[----:B------:R-:W-:Y:S01]  /*4360*/  LEA.HI.X.SX32 R143, R246, R141, 0x2, P0 ;  /* 0x0000008df68f7211 */ /* 0x000fe200000f16ff */
[----:B------:R2:W-:Y:S01]  /*4370*/  STS [R239+0x13400], R0 ;  /* 0x01340000ef007388 */ /* 0x0005e20000000800 */
[----:B------:R-:W-:Y:S03]  /*4380*/  FSETP.GE.FTZ.AND P0, PT, R167, RZ, PT ;  /* 0x000000ffa700720b */ /* 0x000fe60003f16000 */
[----:B------:R3:W-:Y:S02]  /*4390*/  STS [R240+0x14000], R6 ;  /* 0x01400006f0007388 */ /* 0x0007e40000000800 */
[----:B------:R-:W-:Y:S02]  /*43a0*/  @!P6 FADD.FTZ R156, -R156, -RZ ;  /* 0x800000ff9c9ce221 */ /* 0x000fe40000010100 */
        /* <DEDUP_REMOVED lines=14> */
[----:B----4-:R-:W-:Y:S02]  /*4490*/  F2FP.RELU.BF16.F32.PACK_AB R2, R144, R145 ;  /* 0x000000919002723e */ /* 0x010fe400000018ff */
[----:B------:R-:W-:Y:S05]  /*44a0*/  F2FP.RELU.BF16.F32.PACK_AB R0, R149, R151 ;  /* 0x000000979500723e */ /* 0x000fea00000018ff */
[----:B------:R1:W-:Y:S04]  /*44b0*/  STS [R237+0x13400], R0 ;  /* 0x01340000ed007388 */ /* 0x0003e80000000800 */
[----:B------:R-:W-:Y:S04]  /*44c0*/  STS [R238+0x14000], R6 ;  /* 0x01400006ee007388 */ /* 0x000fe80000000800 */
[----:B------:R-:W-:Y:S04]  /*44d0*/  STS [R238+0x14400], R5 ;  /* 0x01440005ee007388 */ /* 0x000fe80000000800 */
[----:B------:R-:W-:Y:S04]  /*44e0*/  STS [R237+0x14000], R4 ;  /* 0x01400004ed007388 */ /* 0x000fe80000000800 */
[----:B------:R2:W-:Y:S01]  /*44f0*/  STS [R237+0x14400], R2 ;  /* 0x01440002ed007388 */ /* 0x0005e20000000800 */
[----:B-1----:R-:W-:Y:S05]  /*4500*/  LEA R0, R230, UR4, 0x1 ;  /* 0x00000004e6007c11 */ /* 0x002fea000f8e08ff */
[----:B------:R-:W1:Y:S08]  /*4510*/  LDSM.16.M88.4 R32, [R0+0x6000] ;  /* 0x006000000020783b */ /* 0x000e700000000200 */
[----:B------:R-:W3:Y:S01]  /*4520*/  LDSM.16.M88.4 R28, [R0+0x6800] ;  /* 0x00680000001c783b */ /* 0x000ee20000000200 */
[----:B--2---:R-:W-:Y:S07]  /*4530*/  IMAD.IADD R2, R0, 0x1, R228 ;  /* 0x0000000100027824 */ /* 0x004fee00078e02e4 */
[----:B------:R-:W2:Y:S08]  /*4540*/  LDSM.16.M88.4 R132, [R2+0x6000] ;  /* 0x006000000284783b */ /* 0x000eb00000000200 */
[----:B------:R-:W4:Y:S01]  /*4550*/  LDSM.16.M88.4 R136, [R2+0x6800] ;  /* 0x006800000288783b */ /* 0x000f220000000200 */
[-C--:B-1----:R-:W-:Y:S06]  /*4560*/  HMMA.16816.F32.BF16 R4, R32, R172.reuse, RZ ;  /* 0x000000ac2004723c */ /* 0x082fec00000418ff */
[C---:B---3--:R-:W-:Y:S06]  /*4570*/  HMMA.16816.F32.BF16 R8, R28.reuse, R172, RZ ;  /* 0x000000ac1c08723c */ /* 0x048fec00000418ff */
[-C--:B------:R-:W-:Y:S06]  /*4580*/  HMMA.16816.F32.BF16 R12, R28, R174.reuse, RZ ;  /* 0x000000ae1c0c723c */ /* 0x080fec00000418ff */
[C---:B------:R-:W-:Y:S06]  /*4590*/  HMMA.16816.F32.BF16 R16, R32.reuse, R174, RZ ;  /* 0x000000ae2010723c */ /* 0x040fec00000418ff */
[-C--:B------:R-:W-:Y:S06]  /*45a0*/  HMMA.16816.F32.BF16 R20, R32, R176.reuse, RZ ;  /* 0x000000b02014723c */ /* 0x080fec00000418ff */
[C---:B------:R-:W-:Y:S06]  /*45b0*/  HMMA.16816.F32.BF16 R24, R28.reuse, R176, RZ ;  /* 0x000000b01c18723c */ /* 0x040fec00000418ff */
[-C--:B------:R-:W-:Y:S06]  /*45c0*/  HMMA.16816.F32.BF16 R28, R28, R178.reuse, RZ ;  /* 0x000000b21c1c723c */ /* 0x080fec00000418ff */
[----:B------:R-:W-:Y:S06]  /*45d0*/  HMMA.16816.F32.BF16 R32, R32, R178, RZ ;  /* 0x000000b22020723c */ /* 0x000fec00000418ff */
[-C--:B--2---:R-:W-:Y:S06]  /*45e0*/  HMMA.16816.F32.BF16 R4, R132, R180.reuse, R4 ;  /* 0x000000b48404723c */ /* 0x084fec0000041804 */
        /* <DEDUP_REMOVED lines=44> */
[----:B------:R-:W-:Y:S01]  /*48b0*/  FADD.FTZ R0, -R140, R4 ;  /* 0x000000048c007221 */ /* 0x000fe20000010100 */
[-C--:B------:R-:W-:Y:S01]  /*48c0*/  HMMA.16816.F32.BF16 R20, R132, R216.reuse, R20 ;  /* 0x000000d88414723c */ /* 0x080fe20000041814 */
[----:B------:R-:W3:Y:S03]  /*48d0*/  LDG.E R4, desc[UR6][R142.64+0x20] ;  /* 0x000020068e047981 */ /* 0x000ee6000c1e1900 */
[----:B------:R-:W-:Y:S02]  /*48e0*/  FSEL R0, R0, R140, P0 ;  /* 0x0000008c00007208 */ /* 0x000fe40000000000 */
[C---:B------:R-:W-:Y:S04]  /*48f0*/  HMMA.16816.F32.BF16 R24, R136.reuse, R216, R24 ;  /* 0x000000d88818723c */ /* 0x040fe80000041818 */
[----:B------:R-:W-:Y:S01]  /*4900*/  FSETP.GE.FTZ.AND P0, PT, R147, RZ, PT ;  /* 0x000000ff9300720b */ /* 0x000fe20003f16000 */
[----:B------:R-:W-:Y:S01]  /*4910*/  FMUL.FTZ R167, R167, R0 ;  /* 0x00000000a7a77220 */ /* 0x000fe20000410000 */
[-C--:B------:R-:W-:Y:S01]  /*4920*/  HMMA.16816.F32.BF16 R28, R136, R218.reuse, R28 ;  /* 0x000000da881c723c */ /* 0x080fe2000004181c */
[----:B------:R2:W5:Y:S05]  /*4930*/  LDG.E R0, desc[UR6][R142.64+0xa0] ;  /* 0x0000a0068e007981 */ /* 0x00056a000c1e1900 */
[----:B------:R-:W-:Y:S05]  /*4940*/  HMMA.16816.F32.BF16 R32, R132, R218, R32 ;  /* 0x000000da8420723c */ /* 0x000fea0000041820 */
[C---:B------:R-:W-:Y:S01]  /*4950*/  FADD.FTZ R17, -R140.reuse, R17 ;  /* 0x000000118c117221 */ /* 0x040fe20000010100 */
[C---:B------:R-:W-:Y:S01]  /*4960*/  FADD.FTZ R21, -R140.reuse, R21 ;  /* 0x000000158c157221 */ /* 0x040fe20000010100 */
[C---:B------:R-:W-:Y:S01]  /*4970*/  FADD.FTZ R132, -R140.reuse, R5 ;  /* 0x000000058c847221 */ /* 0x040fe20000010100 */
[C---:B------:R-:W-:Y:S03]  /*4980*/  FADD.FTZ R5, -R140.reuse, R16 ;  /* 0x000000108c057221 */ /* 0x040fe60000010100 */
[-C--:B------:R-:W-:Y:S01]  /*4990*/  FSEL R21, R21, R140.reuse, P1 ;  /* 0x0000008c15157208 */ /* 0x080fe20000800000 */
[----:B------:R-:W-:Y:S01]  /*49a0*/  FADD.FTZ R20, -R140, R20 ;  /* 0x000000148c147221 */ /* 0x000fe20000010100 */
[----:B------:R-:W-:Y:S02]  /*49b0*/  FSETP.GE.FTZ.AND P1, PT, R150, RZ, PT ;  /* 0x000000ff9600720b */ /* 0x000fe40003f36000 */
[-C--:B------:R-:W-:Y:S01]  /*49c0*/  FSEL R16, R132, R140.reuse, P5 ;  /* 0x0000008c84107208 */ /* 0x080fe20002800000 */
[----:B------:R-:W-:Y:S01]  /*49d0*/  FMUL.FTZ R21, R152, R21 ;  /* 0x0000001598157220 */ /* 0x000fe20000410000 */
[-C--:B------:R-:W-:Y:S02]  /*49e0*/  FSEL R5, R5, R140.reuse, P4 ;  /* 0x0000008c05057208 */ /* 0x080fe40002000000 */
[----:B------:R-:W-:Y:S01]  /*49f0*/  FSEL R17, R17, R140, P3 ;  /* 0x0000008c11117208 */ /* 0x000fe20001800000 */
[----:B------:R-:W-:Y:S01]  /*4a00*/  FMUL.FTZ R170, R170, R16 ;  /* 0x00000010aaaa7220 */ /* 0x000fe20000410000 */
[----:B------:R-:W-:Y:S01]  /*4a10*/  FSEL R20, R20, R140, P2 ;  /* 0x0000008c14147208 */ /* 0x000fe20001000000 */
[----:B------:R-:W-:Y:S01]  /*4a20*/  FMUL.FTZ R162, R162, R5 ;  /* 0x00000005a2a27220 */ /* 0x000fe20000410000 */
[----:B------:R-:W-:Y:S01]  /*4a30*/  FSETP.GE.FTZ.AND P2, PT, R171, RZ, PT ;  /* 0x000000ffab00720b */ /* 0x000fe20003f56000 */
[----:B------:R-:W-:Y:S01]  /*4a40*/  FADD.FTZ R32, -R140, R32 ;  /* 0x000000208c207221 */ /* 0x000fe20000010100 */
[----:B------:R-:W-:Y:S01]  /*4a50*/  F2FP.BF16.F32.PACK_AB R5, R170, R167 ;  /* 0x000000a7aa05723e */ /* 0x000fe200000010ff */
[----:B------:R-:W-:Y:S01]  /*4a60*/  FMUL.FTZ R17, R159, R17 ;  /* 0x000000119f117220 */ /* 0x000fe20000410000 */
[----:B------:R-:W-:Y:S02]  /*4a70*/  FMUL.FTZ R154, R154, R20 ;  /* 0x000000149a9a7220 */ /* 0x000fe40000410000 */
[----:B------:R-:W-:Y:S01]  /*4a80*/  FSEL R32, R32, R140, P1 ;  /* 0x0000008c20207208 */ /* 0x000fe20000800000 */
[----:B------:R-:W-:Y:S01]  /*4a90*/  @P0 FADD.FTZ R140, -R140, R33 ;  /* 0x000000218c8c0221 */ /* 0x000fe20000010100 */
[----:B------:R-:W-:Y:S02]  /*4aa0*/  PLOP3.LUT P0, PT, PT, PT, UP2, 0x80, 0x0 ;  /* 0x000000000000781c */ /* 0x000fe40003f0f028 */
[----:B------:R-:W-:Y:S01]  /*4ab0*/  FSETP.GE.FTZ.AND P1, PT, R169, RZ, PT ;  /* 0x000000ffa900720b */ /* 0x000fe20003f36000 */
[----:B------:R-:W-:Y:S01]  /*4ac0*/  FMUL.FTZ R150, R150, R32 ;  /* 0x0000002096967220 */ /* 0x000fe20000410000 */
[----:B------:R-:W-:Y:S01]  /*4ad0*/  F2FP.BF16.F32.PACK_AB R17, R17, R162 ;  /* 0x000000a21111723e */ /* 0x000fe200000010ff */
[----:B------:R-:W-:Y:S01]  /*4ae0*/  FMUL.FTZ R20, R147, R140 ;  /* 0x0000008c93147220 */ /* 0x000fe20000410000 */
[----:B------:R-:W-:Y:S01]  /*4af0*/  F2FP.BF16.F32.PACK_AB R21, R21, R154 ;  /* 0x0000009a1515723e */ /* 0x000fe200000010ff */
[C---:B---3--:R-:W-:Y:S01]  /*4b00*/  FADD.FTZ R6, -R4.reuse, R6 ;  /* 0x0000000604067221 */ /* 0x048fe20000010100 */
[----:B------:R-:W-:Y:S04]  /*4b10*/  FADD.FTZ R7, -R4, R7 ;  /* 0x0000000704077221 */ /* 0x000fe80000010100 */
[-C--:B------:R-:W-:Y:S02]  /*4b20*/  FSEL R32, R6, R4.reuse, P2 ;  /* 0x0000000406207208 */ /* 0x080fe40001000000 */
[----:B------:R-:W-:Y:S01]  /*4b30*/  FSEL R16, R7, R4, P1 ;  /* 0x0000000407107208 */ /* 0x000fe20000800000 */
[----:B--2---:R-:W-:Y:S06]  /*4b40*/  @!P0 BRA `(.L_x_220) ;  /* 0x0000000000488947 */ /* 0x004fec0003800000 */
[----:B------:R-:W1:Y:S01]  /*4b50*/  LDC R6, c[0x0][0x240] ;  /* 0x00009000ff067b82 */ /* 0x000e620000000800 */
[----:B------:R-:W-:Y:S04]  /*4b60*/  ULOP3.LUT UR13, UR5, 0x1, URZ, 0xc0, !UPT ;  /* 0x00000001050d7892 */ /* 0x000fe8000f8ec03f */
[----:B------:R-:W-:Y:S04]  /*4b70*/  UISETP.NE.U32.AND UP0, UPT, UR13, 0x1, UPT ;  /* 0x000000010d00788c */ /* 0x000fe8000bf05070 */
[----:B------:R-:W-:Y:S06]  /*4b80*/  USEL UR13, UR56, 0x3000, !UP0 ;  /* 0x00003000380d7887 */ /* 0x000fec000c000000 */
[----:B------:R-:W-:Y:S01]  /*4b90*/  VIADD R241, R241, UR13 ;  /* 0x0000000df1f17c36 */ /* 0x000fe20008000000 */
[----:B------:R-:W-:Y:S01]  /*4ba0*/  IADD3 R221, R221, UR13, RZ ;  /* 0x0000000ddddd7c10 */ /* 0x000fe2000fffe0ff */
        /* <DEDUP_REMOVED lines=8> */
[----:B------:R1:W-:Y:S04]  /*4c30*/  LDGSTS.E.BYPASS.LTC128B.128 [R241], desc[UR6][R244.64] ;  /* 0x00000000f4f17fae */ /* 0x0003e8000b901d46 */
[----:B------:R1:W-:Y:S04]  /*4c40*/  LDGSTS.E.BYPASS.LTC128B.128 [R241+0x1000], desc[UR6][R244.64+0x40] ;  /* 0x01000040f4f17fae */ /* 0x0003e8000b901d46 */
[----:B------:R1:W-:Y:S04]  /*4c50*/  LDGSTS.E.BYPASS.LTC128B.128 [R241+0x2000], desc[UR6][R244.64+0x80] ;  /* 0x02000080f4f17fae */ /* 0x0003e8000b901d46 */
[----:B------:R-:W0:Y:S02]  /*4c60*/  LDGDEPBAR ;  /* 0x00000000000079af */ /* 0x000e240000000000 */
.L_x_220:
[----:B------:R2:W-:Y:S01]  /*4c70*/  STS [R240+0xf000], R5 ;  /* 0x00f00005f0007388 */ /* 0x0005e20000000800 */
[C---:B------:R-:W-:Y:S01]  /*4c80*/  FADD.FTZ R6, -R4.reuse, R19 ;  /* 0x0000001304067221 */ /* 0x040fe20000010100 */
[----:B------:R-:W-:Y:S01]  /*4c90*/  FSETP.GE.FTZ.AND P4, PT, R161, RZ, PT ;  /* 0x000000ffa100720b */ /* 0x000fe20003f96000 */
[----:B------:R-:W-:Y:S01]  /*4ca0*/  FMUL.FTZ R32, R171, R32 ;  /* 0x00000020ab207220 */ /* 0x000fe20000410000 */
[----:B------:R-:W-:Y:S01]  /*4cb0*/  FMUL.FTZ R169, R169, R16 ;  /* 0x00000010a9a97220 */ /* 0x000fe20000410000 */
[----:B------:R-:W-:Y:S01]  /*4cc0*/  FSETP.GE.FTZ.AND P1, PT, R163, RZ, PT ;  /* 0x000000ffa300720b */ /* 0x000fe20003f36000 */
[----:B------:R-:W-:Y:S01]  /*4cd0*/  FADD.FTZ R22, -R4, R22 ;  /* 0x0000001604167221 */ /* 0x000fe20000010100 */
[----:B------:R-:W-:Y:S01]  /*4ce0*/  FSEL R6, R6, R4, P4 ;  /* 0x0000000406067208 */ /* 0x000fe20002000000 */
[C---:B------:R-:W-:Y:S01]  /*4cf0*/  FADD.FTZ R16, -R4.reuse, R23 ;  /* 0x0000001704107221 */ /* 0x040fe20000010100 */
[----:B------:R-:W-:Y:S01]  /*4d00*/  FSETP.GE.FTZ.AND P3, PT, R155, RZ, PT ;  /* 0x000000ff9b00720b */ /* 0x000fe20003f76000 */
[----:B------:R-:W-:Y:S01]  /*4d10*/  FADD.FTZ R7, -R4, R34 ;  /* 0x0000002204077221 */ /* 0x000fe20000010100 */
[----:B------:R-:W-:Y:S01]  /*4d20*/  FSETP.GE.FTZ.AND P2, PT, R153, RZ, PT ;  /* 0x000000ff9900720b */ /* 0x000fe20003f56000 */
[----:B------:R-:W-:Y:S01]  /*4d30*/  FMUL.FTZ R161, R161, R6 ;  /* 0x00000006a1a17220 */ /* 0x000fe20000410000 */
[----:B------:R-:W-:Y:S01]  /*4d40*/  F2FP.BF16.F32.PACK_AB R6, R169, R32 ;  /* 0x00000020a906723e */ /* 0x000fe200000010ff */
[----:B-----5:R-:W-:Y:S01]  /*4d50*/  FADD.FTZ R13, -R2, R13 ;  /* 0x0000000d020d7221 */ /* 0x020fe20000010100 */
[-C--:B------:R-:W-:Y:S01]  /*4d60*/  FSEL R16, R16, R4.reuse, P2 ;  /* 0x0000000410107208 */ /* 0x080fe20001000000 */
[----:B------:R-:W-:Y:S01]  /*4d70*/  FADD.FTZ R10, -R0, R10 ;  /* 0x0000000a000a7221 */ /* 0x000fe20000010100 */
[----:B------:R-:W-:Y:S01]  /*4d80*/  FSETP.GE.FTZ.AND P2, PT, R151, RZ, PT ;  /* 0x000000ff9700720b */ /* 0x000fe20003f56000 */
[----:B------:R3:W-:Y:S01]  /*4d90*/  STS [R240+0xf400], R6 ;  /* 0x00f40006f0007388 */ /* 0x0007e20000000800 */
[----:B------:R-:W-:Y:S01]  /*4da0*/  FSETP.GE.FTZ.AND P4, PT, R158, RZ, PT ;  /* 0x000000ff9e00720b */ /* 0x000fe20003f96000 */
[C---:B------:R-:W-:Y:S01]  /*4db0*/  FADD.FTZ R11, -R0.reuse, R11 ;  /* 0x0000000b000b7221 */ /* 0x040fe20000010100 */
[----:B------:R-:W-:Y:S02]  /*4dc0*/  FSEL R7, R7, R4, P2 ;  /* 0x0000000407077208 */ /* 0x000fe40001000000 */
[----:B------:R-:W-:Y:S01]  /*4dd0*/  STS [R239+0xf000], R17 ;  /* 0x00f00011ef007388 */ /* 0x000fe20000000800 */
[----:B------:R-:W-:Y:S01]  /*4de0*/  FSETP.GE.FTZ.AND P2, PT, R231, RZ, PT ;  /* 0x000000ffe700720b */ /* 0x000fe20003f56000 */
[----:B------:R-:W-:Y:S01]  /*4df0*/  FADD.FTZ R26, -R0, R26 ;  /* 0x0000001a001a7221 */ /* 0x000fe20000010100 */
[----:B--2---:R-:W-:Y:S01]  /*4e00*/  FADD.FTZ R5, -R4, R18 ;  /* 0x0000001204057221 */ /* 0x004fe20000010100 */
[----:B------:R-:W-:Y:S01]  /*4e10*/  FMUL.FTZ R151, R151, R7 ;  /* 0x0000000797977220 */ /* 0x000fe20000410000 */
[----:B------:R-:W-:Y:S01]  /*4e20*/  FADD.FTZ R7, -R2, R8 ;  /* 0x0000000802077221 */ /* 0x000fe20000010100 */
[----:B------:R-:W-:Y:S01]  /*4e30*/  FSETP.GE.FTZ.AND P5, PT, R164, RZ, PT ;  /* 0x000000ffa400720b */ /* 0x000fe20003fb6000 */
[----:B------:R-:W-:Y:S01]  /*4e40*/  FMUL.FTZ R16, R153, R16 ;  /* 0x0000001099107220 */ /* 0x000fe20000410000 */
[----:B------:R-:W-:Y:S01]  /*4e50*/  FSEL R5, R5, R4, P1 ;  /* 0x0000000405057208 */ /* 0x000fe20000800000 */
[----:B------:R-:W-:Y:S01]  /*4e60*/  FADD.FTZ R30, -R0, R30 ;  /* 0x0000001e001e7221 */ /* 0x000fe20000010100 */
[----:B------:R-:W-:Y:S01]  /*4e70*/  FSETP.GE.FTZ.AND P1, PT, R149, RZ, PT ;  /* 0x000000ff9500720b */ /* 0x000fe20003f36000 */
[----:B------:R-:W2:Y:S01]  /*4e80*/  LDC R140, c[0x0][0x2dc] ;  /* 0x0000b700ff8c7b82 */ /* 0x000ea20000000800 */
[----:B------:R-:W-:Y:S01]  /*4e90*/  F2FP.BF16.F32.PACK_AB R20, R20, R150 ;  /* 0x000000961414723e */ /* 0x000fe200000010ff */
[----:B------:R-:W-:Y:S01]  /*4ea0*/  FMUL.FTZ R163, R163, R5 ;  /* 0x00000005a3a37220 */ /* 0x000fe20000410000 */
[----:B------:R-:W-:Y:S02]  /*4eb0*/  FSEL R5, R22, R4, P3 ;  /* 0x0000000416057208 */ /* 0x000fe40001800000 */
[----:B------:R-:W-:Y:S03]  /*4ec0*/  FSETP.GE.FTZ.AND P3, PT, R234, RZ, PT ;  /* 0x000000ffea00720b */ /* 0x000fe60003f76000 */
[----:B------:R-:W-:Y:S01]  /*4ed0*/  FMUL.FTZ R155, R155, R5 ;  /* 0x000000059b9b7220 */ /* 0x000fe20000410000 */
[----:B------:R-:W-:Y:S01]  /*4ee0*/  F2FP.BF16.F32.PACK_AB R5, R161, R163 ;  /* 0x000000a3a105723e */ /* 0x000fe200000010ff */
[----:B---3--:R-:W-:Y:S01]  /*4ef0*/  FADD.FTZ R6, -R2, R9 ;  /* 0x0000000902067221 */ /* 0x008fe20000010100 */
[-C--:B------:R-:W-:Y:S01]  /*4f00*/  FSEL R7, R7, R2.reuse, P3 ;  /* 0x0000000207077208 */ /* 0x080fe20001800000 */
[----:B------:R-:W-:Y:S01]  /*4f10*/  @P1 FADD.FTZ R4, -R4, R35 ;  /* 0x0000002304041221 */ /* 0x000fe20000010100 */
[----:B------:R-:W-:Y:S01]  /*4f20*/  FSETP.GE.FTZ.AND P1, PT, R168, RZ, PT ;  /* 0x000000ffa800720b */ /* 0x000fe20003f36000 */
[----:B------:R3:W-:Y:S01]  /*4f30*/  STS [R239+0xf400], R5 ;  /* 0x00f40005ef007388 */ /* 0x0007e20000000800 */
[----:B------:R-:W-:Y:S01]  /*4f40*/  FSEL R6, R6, R2, P2 ;  /* 0x0000000206067208 */ /* 0x000fe20001000000 */
[----:B------:R-:W-:Y:S01]  /*4f50*/  FMUL.FTZ R149, R149, R4 ;  /* 0x0000000495957220 */ /* 0x000fe20000410000 */
[----:B------:R-:W-:Y:S01]  /*4f60*/  FADD.FTZ R4, -R2, R12 ;  /* 0x0000000c02047221 */ /* 0x000fe20000010100 */
[----:B------:R-:W-:Y:S01]  /*4f70*/  FSETP.GE.FTZ.AND P2, PT, R166, RZ, PT ;  /* 0x000000ffa600720b */ /* 0x000fe20003f56000 */
[----:B------:R-:W-:Y:S01]  /*4f80*/  FMUL.FTZ R8, R234, R7 ;  /* 0x00000007ea087220 */ /* 0x000fe20000410000 */
[----:B------:R-:W-:Y:S01]  /*4f90*/  FADD.FTZ R7, -R2, R24 ;  /* 0x0000001802077221 */ /* 0x000fe20000010100 */
[----:B------:R-:W-:Y:S02]  /*4fa0*/  FSETP.GE.FTZ.AND P3, PT, R156, RZ, PT ;  /* 0x000000ff9c00720b */ /* 0x000fe40003f76000 */
[-C--:B------:R-:W-:Y:S02]  /*4fb0*/  FSEL R4, R4, R2.reuse, P1 ;  /* 0x0000000204047208 */ /* 0x080fe40000800000 */
[----:B------:R-:W-:Y:S02]  /*4fc0*/  FSETP.GE.FTZ.AND P1, PT, R146, RZ, PT ;  /* 0x000000ff9200720b */ /* 0x000fe40003f36000 */
[----:B------:R-:W-:Y:S01]  /*4fd0*/  FSEL R13, R13, R2, P2 ;  /* 0x000000020d0d7208 */ /* 0x000fe20001000000 */
[----:B------:R-:W-:Y:S01]  /*4fe0*/  FMUL.FTZ R168, R168, R4 ;  /* 0x00000004a8a87220 */ /* 0x000fe20000410000 */
[----:B------:R-:W-:Y:S01]  /*4ff0*/  FADD.FTZ R4, -R2, R28 ;  /* 0x0000001c02047221 */ /* 0x000fe20000010100 */
[----:B------:R-:W-:Y:S02]  /*5000*/  FSETP.GE.FTZ.AND P2, PT, R148, RZ, PT ;  /* 0x000000ff9400720b */ /* 0x000fe40003f56000 */
[-C--:B------:R-:W-:Y:S01]  /*5010*/  FSEL R7, R7, R2.reuse, P4 ;  /* 0x0000000207077208 */ /* 0x080fe20002000000 */
[----:B------:R-:W-:Y:S01]  /*5020*/  FMUL.FTZ R13, R166, R13 ;  /* 0x0000000da60d7220 */ /* 0x000fe20000410000 */
[----:B------:R-:W-:Y:S02]  /*5030*/  FSEL R4, R4, R2, P2 ;  /* 0x0000000204047208 */ /* 0x000fe40001000000 */
[----:B------:R-:W-:Y:S01]  /*5040*/  FSETP.GE.FTZ.AND P2, PT, R236, RZ, PT ;  /* 0x000000ffec00720b */ /* 0x000fe20003f56000 */
[----:B------:R-:W-:Y:S01]  /*5050*/  FMUL.FTZ R158, R158, R7 ;  /* 0x000000079e9e7220 */ /* 0x000fe20000410000 */
[----:B------:R-:W-:Y:S01]  /*5060*/  FSETP.GE.FTZ.AND P4, PT, R160, RZ, PT ;  /* 0x000000ffa000720b */ /* 0x000fe20003f96000 */
[----:B---3--:R-:W-:Y:S01]  /*5070*/  FMUL.FTZ R5, R231, R6 ;  /* 0x00000006e7057220 */ /* 0x008fe20000410000 */
[----:B------:R-:W-:Y:S01]  /*5080*/  FADD.FTZ R6, -R2, R25 ;  /* 0x0000001902067221 */ /* 0x000fe20000010100 */
[----:B------:R-:W-:Y:S01]  /*5090*/  FMUL.FTZ R148, R148, R4 ;  /* 0x0000000494947220 */ /* 0x000fe20000410000 */
[----:B------:R-:W-:Y:S01]  /*50a0*/  FSEL R4, R10, R0, P2 ;  /* 0x000000000a047208 */ /* 0x000fe20001000000 */
[----:B------:R-:W-:Y:S01]  /*50b0*/  FADD.FTZ R10, -R0, R15 ;  /* 0x0000000f000a7221 */ /* 0x000fe20000010100 */
[----:B------:R-:W-:Y:S02]  /*50c0*/  F2FP.BF16.F32.PACK_AB R5, R5, R8 ;  /* 0x000000080505723e */ /* 0x000fe400000010ff */
[----:B------:R-:W-:Y:S01]  /*50d0*/  FSEL R6, R6, R2, P3 ;  /* 0x0000000206067208 */ /* 0x000fe20001800000 */
[----:B------:R-:W-:Y:S01]  /*50e0*/  @P1 FADD.FTZ R2, -R2, R29 ;  /* 0x0000001d02021221 */ /* 0x000fe20000010100 */
[----:B------:R-:W-:Y:S01]  /*50f0*/  FSETP.GE.FTZ.AND P1, PT, R235, RZ, PT ;  /* 0x000000ffeb00720b */ /* 0x000fe20003f36000 */
[----:B------:R-:W-:Y:S01]  /*5100*/  FMUL.FTZ R12, R236, R4 ;  /* 0x00000004ec0c7220 */ /* 0x000fe20000410000 */
[----:B------:R-:W-:Y:S01]  /*5110*/  FSETP.GE.FTZ.AND P2, PT, R165, RZ, PT ;  /* 0x000000ffa500720b */ /* 0x000fe20003f56000 */
[----:B------:R-:W-:Y:S01]  /*5120*/  FMUL.FTZ R8, R146, R2 ;  /* 0x0000000292087220 */ /* 0x000fe20000410000 */
[C---:B------:R-:W-:Y:S01]  /*5130*/  FADD.FTZ R2, -R0.reuse, R14 ;  /* 0x0000000e00027221 */ /* 0x040fe20000010100 */
[----:B------:R-:W-:Y:S01]  /*5140*/  FADD.FTZ R4, -R0, R27 ;  /* 0x0000001b00047221 */ /* 0x000fe20000010100 */
[----:B------:R-:W-:Y:S01]  /*5150*/  FSEL R11, R11, R0, P1 ;  /* 0x000000000b0b7208 */ /* 0x000fe20000800000 */
[----:B------:R3:W-:Y:S01]  /*5160*/  STS [R240+0x10000], R5 ;  /* 0x01000005f0007388 */ /* 0x0007e20000000800 */
[----:B------:R-:W-:Y:S01]  /*5170*/  FSETP.GE.FTZ.AND P3, PT, R157, RZ, PT ;  /* 0x000000ff9d00720b */ /* 0x000fe20003f76000 */
[----:B------:R-:W-:Y:S01]  /*5180*/  FMUL.FTZ R6, R156, R6 ;  /* 0x000000069c067220 */ /* 0x000fe20000410000 */
        /* <DEDUP_REMOVED lines=8> */
[----:B------:R-:W-:Y:S01]  /*5210*/  FMUL.FTZ R157, R157, R4 ;  /* 0x000000049d9d7220 */ /* 0x000fe20000410000 */
[----:B------:R-:W-:Y:S01]  /*5220*/  F2FP.BF16.F32.PACK_AB R4, R11, R12 ;  /* 0x0000000c0b04723e */ /* 0x000fe200000010ff */
[----:B------:R-:W-:Y:S01]  /*5230*/  FMUL.FTZ R160, R160, R2 ;  /* 0x00000002a0a07220 */ /* 0x000fe20000410000 */
[----:B------:R-:W-:Y:S02]  /*5240*/  F2FP.BF16.F32.PACK_AB R7, R13, R168 ;  /* 0x000000a80d07723e */ /* 0x000fe400000010ff */
[----:B------:R-:W-:Y:S01]  /*5250*/  F2FP.BF16.F32.PACK_AB R2, R164, R165 ;  /* 0x000000a5a402723e */ /* 0x000fe200000010ff */
[----:B------:R-:W-:Y:S01]  /*5260*/  STS [R240+0x10400], R4 ;  /* 0x01040004f0007388 */ /* 0x000fe20000000800 */
[----:B------:R-:W-:Y:S02]  /*5270*/  FSETP.GE.FTZ.AND P2, PT, R145, RZ, PT ;  /* 0x000000ff9100720b */ /* 0x000fe40003f56000 */
[----:B------:R-:W-:Y:S02]  /*5280*/  F2FP.BF16.F32.PACK_AB R16, R16, R155 ;  /* 0x0000009b1010723e */ /* 0x000fe400000010ff */
[----:B------:R-:W-:Y:S01]  /*5290*/  STS [R239+0x10000], R7 ;  /* 0x01000007ef007388 */ /* 0x000fe20000000800 */
[----:B------:R-:W-:Y:S01]  /*52a0*/  FSEL R30, R30, R0, P2 ;  /* 0x000000001e1e7208 */ /* 0x000fe20001000000 */
[----:B------:R-:W-:Y:S01]  /*52b0*/  @P1 FADD.FTZ R0, -R0, R31 ;  /* 0x0000001f00001221 */ /* 0x000fe20000010100 */
[----:B------:R-:W-:Y:S02]  /*52c0*/  F2FP.BF16.F32.PACK_AB R9, R149, R151 ;  /* 0x000000979509723e */ /* 0x000fe400000010ff */
[----:B------:R2:W-:Y:S01]  /*52d0*/  STS [R239+0x10400], R2 ;  /* 0x01040002ef007388 */ /* 0x0005e20000000800 */
[----:B------:R-:W-:Y:S01]  /*52e0*/  F2FP.BF16.F32.PACK_AB R6, R6, R158 ;  /* 0x0000009e0606723e */ /* 0x000fe200000010ff */
[----:B------:R-:W-:Y:S01]  /*52f0*/  FMUL.FTZ R145, R145, R30 ;  /* 0x0000001e91917220 */ /* 0x000fe20000410000 */
[----:B------:R-:W-:Y:S02]  /*5300*/  FMUL.FTZ R144, R144, R0 ;  /* 0x0000000090907220 */ /* 0x000fe40000410000 */
[----:B------:R-:W-:Y:S01]  /*5310*/  STS [R238+0xf000], R21 ;  /* 0x00f00015ee007388 */ /* 0x000fe20000000800 */
[----:B------:R-:W-:Y:S02]  /*5320*/  F2FP.BF16.F32.PACK_AB R0, R157, R160 ;  /* 0x000000a09d00723e */ /* 0x000fe400000010ff */
[----:B------:R-:W-:Y:S02]  /*5330*/  F2FP.BF16.F32.PACK_AB R8, R8, R148 ;  /* 0x000000940808723e */ /* 0x000fe400000010ff */
[----:B------:R-:W-:Y:S01]  /*5340*/  STS [R238+0xf400], R16 ;  /* 0x00f40010ee007388 */ /* 0x000fe20000000800 */
[----:B---3--:R-:W-:Y:S04]  /*5350*/  F2FP.BF16.F32.PACK_AB R5, R144, R145 ;  /* 0x000000919005723e */ /* 0x008fe800000010ff */
[----:B------:R-:W-:Y:S05]  /*5360*/  STS [R237+0xf000], R20 ;  /* 0x00f00014ed007388 */ /* 0x000fea0000000800 */
[----:B------:R-:W-:Y:S05]  /*5370*/  STS [R237+0xf400], R9 ;  /* 0x00f40009ed007388 */ /* 0x000fea0000000800 */
[----:B------:R-:W-:Y:S05]  /*5380*/  STS [R238+0x10000], R6 ;  /* 0x01000006ee007388 */ /* 0x000fea0000000800 */
[----:B------:R3:W-:Y:S01]  /*5390*/  STS [R238+0x10400], R0 ;  /* 0x01040000ee007388 */ /* 0x0007e20000000800 */
[----:B--2---:R-:W-:Y:S04]  /*53a0*/  IMAD R2, R140, UR54, RZ ;  /* 0x000000368c027c24 */ /* 0x004fe8000f8e02ff */
[----:B------:R-:W-:Y:S01]  /*53b0*/  STS [R237+0x10000], R8 ;  /* 0x01000008ed007388 */ /* 0x000fe20000000800 */
[----:B------:R-:W-:Y:S04]  /*53c0*/  IMAD.U32 R2, R2, -0x40, RZ ;  /* 0xffffffc002027824 */ /* 0x000fe800078e00ff */
[----:B------:R-:W-:Y:S01]  /*53d0*/  STS [R237+0x10400], R5 ;  /* 0x01040005ed007388 */ /* 0x000fe20000000800 */
[----:B------:R-:W-:Y:S01]  /*53e0*/  BAR.SYNC.DEFER_BLOCKING 0x0 ;  /* 0x0000000000007b1d */ /* 0x000fe20000010000 */
[C---:B------:R-:W-:Y:S04]  /*53f0*/  LEA R232, P1, R2.reuse, R232, 0x2 ;  /* 0x000000e802e87211 */ /* 0x040fe800078210ff */
[----:B------:R-:W-:Y:S02]  /*5400*/  LEA.HI.X.SX32 R233, R2, R233, 0x2, P1 ;  /* 0x000000e902e97211 */ /* 0x000fe400008f16ff */
[----:B---3--:R-:W-:Y:S01]  /*5410*/  LEA R0, R229, UR4, 0x1 ;  /* 0x00000004e5007c11 */ /* 0x008fe2000f8e08ff */
[----:B------:R-:W-:Y:S05]  /*5420*/  LDSM.16.MT88.4 R4, [R3+0x13000] ;  /* 0x013000000304783b */ /* 0x000fea0000004200 */
[----:B------:R-:W2:Y:S05]  /*5430*/  LDSM.16.MT88.4 R8, [R0+0x6000] ;  /* 0x006000000008783b */ /* 0x000eaa0000004200 */
[----:B------:R-:W3:Y:S05]  /*5440*/  LDSM.16.MT88.4 R12, [R3+0x15000] ;  /* 0x01500000030c783b */ /* 0x000eea0000004200 */
[----:B------:R-:W4:Y:S05]  /*5450*/  LDSM.16.MT88.4 R16, [R0+0x7000] ;  /* 0x007000000010783b */ /* 0x000f2a0000004200 */
[----:B------:R-:W1:Y:S05]  /*5460*/  LDSM.16.MT88.4 R20, [R0+0x8000] ;  /* 0x008000000014783b */ /* 0x000e6a0000004200 */
[----:B------:R-:W-:Y:S05]  /*5470*/  LDSM.16.MT88.4 R24, [R3+0x13800] ;  /* 0x013800000318783b */ /* 0x000fea0000004200 */
[----:B------:R-:W1:Y:S05]  /*5480*/  LDSM.16.MT88.4 R28, [R0+0x6400] ;  /* 0x00640000001c783b */ /* 0x000e6a0000004200 */
[----:B------:R-:W1:Y:S05]  /*5490*/  LDSM.16.MT88.4 R32, [R3+0x15800] ;  /* 0x015800000320783b */ /* 0x000e6a0000004200 */
[----:B------:R-:W1:Y:S01]  /*54a0*/  LDSM.16.MT88.4 R132, [R0+0x7400] ;  /* 0x007400000084783b */ /* 0x000e620000004200 */
[-C--:B--2---:R-:W-:Y:S04]  /*54b0*/  HMMA.16816.F32.BF16 R36, R4, R8.reuse, R36 ;  /* 0x000000080424723c */ /* 0x084fe80000041824 */
[----:B------:R-:W2:Y:S02]  /*54c0*/  LDSM.16.MT88.4 R136, [R0+0x8400] ;  /* 0x008400000088783b */ /* 0x000ea40000004200 */
        /* <DEDUP_REMOVED lines=14> */
[----:B------:R-:W1:Y:S05]  /*55b0*/  LDSM.16.MT88.4 R4, [R3+0x14000] ;  /* 0x014000000304783b */ /* 0x000e6a0000004200 */
        /* <DEDUP_REMOVED lines=14> */
[----:B------:R-:W2:Y:S05]  /*56a0*/  LDSM.16.MT88.4 R32, [R0+0x6c00] ;  /* 0x006c00000020783b */ /* 0x000eaa0000004200 */
[----:B------:R-:W-:Y:S01]  /*56b0*/  HMMA.16816.F32.BF16 R80, R24, R138, R80 ;  /* 0x0000008a1850723c */ /* 0x000fe20000041850 */
[----:B------:R-:W4:Y:S05]  /*56c0*/  LDSM.16.MT88.4 R24, [R0+0x7c00] ;  /* 0x007c00000018783b */ /* 0x000f2a0000004200 */
[-C--:B-1----:R-:W-:Y:S01]  /*56d0*/  HMMA.16816.F32.BF16 R36, R4, R8.reuse, R36 ;  /* 0x000000080424723c */ /* 0x082fe20000041824 */
[----:B------:R-:W1:Y:S05]  /*56e0*/  LDSM.16.MT88.4 R136, [R0+0x8c00] ;  /* 0x008c00000088783b */ /* 0x000e6a0000004200 */
        /* <DEDUP_REMOVED lines=12> */
[-C--:B--2---:R-:W-:Y:S06]  /*57b0*/  HMMA.16816.F32.BF16 R36, R28, R32.reuse, R36 ;  /* 0x000000201c24723c */ /* 0x084fec0000041824 */
[C---:B------:R-:W-:Y:S06]  /*57c0*/  HMMA.16816.F32.BF16 R40, R132.reuse, R32, R40 ;  /* 0x000000208428723c */ /* 0x040fec0000041828 */
[-C--:B------:R-:W-:Y:S06]  /*57d0*/  HMMA.16816.F32.BF16 R44, R132, R34.reuse, R44 ;  /* 0x00000022842c723c */ /* 0x080fec000004182c */
[C---:B------:R-:W-:Y:S06]  /*57e0*/  HMMA.16816.F32.BF16 R48, R28.reuse, R34, R48 ;  /* 0x000000221c30723c */ /* 0x040fec0000041830 */
[-C--:B----4-:R-:W-:Y:S06]  /*57f0*/  HMMA.16816.F32.BF16 R52, R28, R24.reuse, R52 ;  /* 0x000000181c34723c */ /* 0x090fec0000041834 */
[C---:B------:R-:W-:Y:S06]  /*5800*/  HMMA.16816.F32.BF16 R56, R132.reuse, R24, R56 ;  /* 0x000000188438723c */ /* 0x040fec0000041838 */
[-C--:B------:R-:W-:Y:S06]  /*5810*/  HMMA.16816.F32.BF16 R60, R132, R26.reuse, R60 ;  /* 0x0000001a843c723c */ /* 0x080fec000004183c */
[C---:B------:R-:W-:Y:S06]  /*5820*/  HMMA.16816.F32.BF16 R64, R28.reuse, R26, R64 ;  /* 0x0000001a1c40723c */ /* 0x040fec0000041840 */
[-C--:B-1----:R-:W-:Y:S06]  /*5830*/  HMMA.16816.F32.BF16 R68, R28, R136.reuse, R68 ;  /* 0x000000881c44723c */ /* 0x082fec0000041844 */
[C---:B------:R-:W-:Y:S06]  /*5840*/  HMMA.16816.F32.BF16 R72, R132.reuse, R136, R72 ;  /* 0x000000888448723c */ /* 0x040fec0000041848 */
[-C--:B------:R-:W-:Y:S06]  /*5850*/  HMMA.16816.F32.BF16 R76, R132, R138.reuse, R76 ;  /* 0x0000008a844c723c */ /* 0x080fec000004184c */
[----:B------:R-:W-:Y:S01]  /*5860*/  HMMA.16816.F32.BF16 R80, R28, R138, R80 ;  /* 0x0000008a1c50723c */ /* 0x000fe20000041850 */
[----:B------:R-:W-:Y:S11]  /*5870*/  @!UPT UIADD3 URZ, URZ, URZ, URZ ;  /* 0x0000003f3f3ff290 */ /* 0x000ff6000fffe03f */
[----:B------:R-:W-:Y:S01]  /*5880*/  @!UPT UIADD3 URZ, URZ, URZ, URZ ;  /* 0x0000003f3f3ff290 */ /* 0x000fe2000fffe03f */
[----:B------:R-:W-:Y:S11]  /*5890*/  @!P0 BRA `(.L_x_221) ;  /* 0x00000000003c8947 */ /* 0x000ff60003800000 */
[----:B------:R-:W2:Y:S01]  /*58a0*/  LDL R140, [R1+0xc] ;  /* 0x00000c00018c7983 */ /* 0x000ea20000100800 */
        /* <DEDUP_REMOVED lines=14> */
.L_x_221:
[----:B------:R-:W-:Y:S01]  /*5990*/  LDSM.16.M88.4 R24, [R224] ;  /* 0x00000000e018783b */ /* 0x000fe20000000200 */
[----:B------:R-:W-:Y:S01]  /*59a0*/  IMAD.MOV.U32 R4, RZ, RZ, 0x4 ;  /* 0x00000004ff047424 */ /* 0x000fe200078e00ff */
[----:B------:R-:W-:Y:S01]  /*59b0*/  @UP2 UIADD3 UR16, UP0, UR8, -0x100, URZ ;  /* 0xffffff0008102890 */ /* 0x000fe2000ff1e03f */
[----:B-1----:R-:W-:Y:S01]  /*59c0*/  @P0 VIADD R2, R246, 0xffffffc0 ;  /* 0xffffffc0f6020836 */ /* 0x002fe20000000000 */
[----:B------:R-:W1:Y:S01]  /*59d0*/  LDSM.16.MT88.4 R8, [R0+0x9000] ;  /* 0x009000000008783b */ /* 0x000e620000004200 */
[----:B------:R-:W-:Y:S02]  /*59e0*/  UISETP.GT.AND UP1, UPT, UR5, UR30, UPT ;  /* 0x0000001e0500728c */ /* 0x000fe4000bf24270 */
[----:B------:R-:W-:Y:S01]  /*59f0*/  @P0 IMAD.WIDE R156, R2, R4, UR8 ;  /* 0x00000008029c0e25 */ /* 0x000fe2000f8e0204 */
[----:B------:R-:W2:Y:S01]  /*5a00*/  LDSM.16.MT88.4 R16, [R0+0xb000] ;  /* 0x00b000000010783b */ /* 0x000ea20000004200 */
[----:B------:R-:W-:Y:S02]  /*5a10*/  @UP2 UIADD3.X UR13, UR9, -0x1, URZ, UP0, !UPT ;  /* 0xffffffff090d2890 */ /* 0x000fe400087fe43f */
[----:B------:R-:W-:Y:S01]  /*5a20*/  IMAD.U32 R2, RZ, RZ, UR37 ;  /* 0x00000025ff027e24 */ /* 0x000fe2000f8e00ff */
[----:B------:R-:W3:Y:S01]  /*5a30*/  LDSM.16.MT88.4 R28, [R0+0xd000] ;  /* 0x00d00000001c783b */ /* 0x000ee20000004200 */
[----:B------:R-:W-:Y:S03]  /*5a40*/  @UP2 UMOV UR8, UR16 ;  /* 0x0000001000082c82 */ /* 0x000fe60008000000 */
[----:B------:R-:W-:Y:S01]  /*5a50*/  LDSM.16.M88.4 R32, [R225] ;  /* 0x00000000e120783b */ /* 0x000fe20000000200 */
[----:B------:R-:W-:Y:S01]  /*5a60*/  @UP2 UMOV UR9, UR13 ;  /* 0x0000000d00092c82 */ /* 0x000fe20008000000 */
[----:B------:R-:W-:Y:S02]  /*5a70*/  ULOP3.LUT UR13, UR5, 0x1, URZ, 0xc0, !UPT ;  /* 0x00000001050d7892 */ /* 0x000fe4000f8ec03f */
[----:B------:R-:W4:Y:S01]  /*5a80*/  LDSM.16.MT88.4 R132, [R0+0x9400] ;  /* 0x009400000084783b */ /* 0x000f220000004200 */
[----:B------:R-:W-:Y:S02]  /*5a90*/  UIADD3 UR5, UR5, -0x1, URZ ;  /* 0xffffffff05057890 */ /* 0x000fe4000fffe03f */
[----:B------:R-:W-:Y:S01]  /*5aa0*/  UISETP.NE.U32.AND UP0, UPT, UR13, 0x1, UPT ;  /* 0x000000010d00788c */ /* 0x000fe2000bf05070 */
[----:B------:R-:W4:Y:S04]  /*5ab0*/  LDSM.16.MT88.4 R136, [R0+0xb400] ;  /* 0x00b400000088783b */ /* 0x000f280000004200 */
[----:B------:R-:W4:Y:S04]  /*5ac0*/  LDSM.16.MT88.4 R140, [R0+0xd400] ;  /* 0x00d40000008c783b */ /* 0x000f280000004200 */
[----:B------:R-:W-:Y:S04]  /*5ad0*/  LDSM.16.M88.4 R144, [R227] ;  /* 0x00000000e390783b */ /* 0x000fe80000000200 */
[----:B------:R-:W4:Y:S04]  /*5ae0*/  LDSM.16.MT88.4 R148, [R0+0x9800] ;  /* 0x009800000094783b */ /* 0x000f280000004200 */
[----:B------:R-:W-:Y:S01]  /*5af0*/  LDSM.16.MT88.4 R152, [R0+0xd800] ;  /* 0x00d800000098783b */ /* 0x000fe20000004200 */
[C---:B-1----:R-:W-:Y:S03]  /*5b00*/  HMMA.16816.F32.BF16 R4, R24.reuse, R8, RZ ;  /* 0x000000081804723c */ /* 0x042fe600000418ff */
[----:B------:R1:W5:Y:S04]  /*5b10*/  @P0 LDG.E R250, desc[UR6][R156.64] ;  /* 0x000000069cfa0981 */ /* 0x000368000c1e1900 */
[----:B------:R1:W5:Y:S01]  /*5b20*/  @P0 LDG.E R249, desc[UR6][R156.64+0x20] ;  /* 0x000020069cf90981 */ /* 0x000362000c1e1900 */
[C---:B------:R-:W-:Y:S03]  /*5b30*/  HMMA.16816.F32.BF16 R8, R24.reuse, R10, RZ ;  /* 0x0000000a1808723c */ /* 0x040fe600000418ff */
[----:B------:R1:W5:Y:S03]  /*5b40*/  @P0 LDG.E R248, desc[UR6][R156.64+0x80] ;  /* 0x000080069cf80981 */ /* 0x000366000c1e1900 */
[C---:B--2---:R-:W-:Y:S01]  /*5b50*/  HMMA.16816.F32.BF16 R12, R24.reuse, R16, RZ ;  /* 0x00000010180c723c */ /* 0x044fe200000418ff */
[----:B------:R1:W5:Y:S05]  /*5b60*/  @P0 LDG.E R247, desc[UR6][R156.64+0xa0] ;  /* 0x0000a0069cf70981 */ /* 0x00036a000c1e1900 */
[C---:B------:R-:W-:Y:S06]  /*5b70*/  HMMA.16816.F32.BF16 R16, R24.reuse, R18, RZ ;  /* 0x000000121810723c */ /* 0x040fec00000418ff */
[C---:B---3--:R-:W-:Y:S06]  /*5b80*/  HMMA.16816.F32.BF16 R20, R24.reuse, R28, RZ ;  /* 0x0000001c1814723c */ /* 0x048fec00000418ff */
[----:B------:R-:W-:Y:S01]  /*5b90*/  HMMA.16816.F32.BF16 R24, R24, R30, RZ ;  /* 0x0000001e1818723c */ /* 0x000fe200000418ff */
[----:B------:R-:W2:Y:S05]  /*5ba0*/  LDSM.16.MT88.4 R28, [R0+0xb800] ;  /* 0x00b80000001c783b */ /* 0x000eaa0000004200 */
[C---:B----4-:R-:W-:Y:S06]  /*5bb0*/  HMMA.16816.F32.BF16 R4, R32.reuse, R132, R4 ;  /* 0x000000842004723c */ /* 0x050fec0000041804 */
[C---:B------:R-:W-:Y:S01]  /*5bc0*/  HMMA.16816.F32.BF16 R8, R32.reuse, R134, R8 ;  /* 0x000000862008723c */ /* 0x040fe20000041808 */
[----:B------:R-:W-:Y:S05]  /*5bd0*/  LDSM.16.M88.4 R132, [R226] ;  /* 0x00000000e284783b */ /* 0x000fea0000000200 */
[C---:B------:R-:W-:Y:S06]  /*5be0*/  HMMA.16816.F32.BF16 R12, R32.reuse, R136, R12 ;  /* 0x00000088200c723c */ /* 0x040fec000004180c */
[C---:B------:R-:W-:Y:S01]  /*5bf0*/  HMMA.16816.F32.BF16 R16, R32.reuse, R138, R16 ;  /* 0x0000008a2010723c */ /* 0x040fe20000041810 */
[----:B------:R-:W3:Y:S05]  /*5c00*/  LDSM.16.MT88.4 R136, [R0+0x9c00] ;  /* 0x009c00000088783b */ /* 0x000eea0000004200 */
[C---:B------:R-:W-:Y:S06]  /*5c10*/  HMMA.16816.F32.BF16 R20, R32.reuse, R140, R20 ;  /* 0x0000008c2014723c */ /* 0x040fec0000041814 */
[----:B------:R-:W-:Y:S01]  /*5c20*/  HMMA.16816.F32.BF16 R24, R32, R142, R24 ;  /* 0x0000008e2018723c */ /* 0x000fe20000041818 */
[----:B------:R-:W4:Y:S04]  /*5c30*/  LDSM.16.MT88.4 R32, [R0+0xbc00] ;  /* 0x00bc00000020783b */ /* 0x000f280000004200 */
[----:B------:R-:W1:Y:S01]  /*5c40*/  LDSM.16.MT88.4 R140, [R0+0xdc00] ;  /* 0x00dc0000008c783b */ /* 0x000e620000004200 */
[C---:B------:R-:W-:Y:S06]  /*5c50*/  HMMA.16816.F32.BF16 R4, R144.reuse, R148, R4 ;  /* 0x000000949004723c */ /* 0x040fec0000041804 */
[C---:B------:R-:W-:Y:S01]  /*5c60*/  HMMA.16816.F32.BF16 R8, R144.reuse, R150, R8 ;  /* 0x000000969008723c */ /* 0x040fe20000041808 */
[----:B------:R-:W-:Y:S05]  /*5c70*/  LDSM.16.MT88.4 R148, [R0+0xa000] ;  /* 0x00a000000094783b */ /* 0x000fea0000004200 */
[C---:B--2---:R-:W-:Y:S06]  /*5c80*/  HMMA.16816.F32.BF16 R12, R144.reuse, R28, R12 ;  /* 0x0000001c900c723c */ /* 0x044fec000004180c */
[C---:B------:R-:W-:Y:S01]  /*5c90*/  HMMA.16816.F32.BF16 R16, R144.reuse, R30, R16 ;  /* 0x0000001e9010723c */ /* 0x040fe20000041810 */
[----:B------:R-:W2:Y:S05]  /*5ca0*/  LDSM.16.M88.4 R28, [R224+0x2000] ;  /* 0x00200000e01c783b */ /* 0x000eaa0000000200 */
[C---:B------:R-:W-:Y:S06]  /*5cb0*/  HMMA.16816.F32.BF16 R20, R144.reuse, R152, R20 ;  /* 0x000000989014723c */ /* 0x040fec0000041814 */
[----:B------:R-:W-:Y:S01]  /*5cc0*/  HMMA.16816.F32.BF16 R24, R144, R154, R24 ;  /* 0x0000009a9018723c */ /* 0x000fe20000041818 */
[----:B------:R-:W2:Y:S04]  /*5cd0*/  LDSM.16.MT88.4 R144, [R0+0xc000] ;  /* 0x00c000000090783b */ /* 0x000ea80000004200 */
[----:B------:R-:W2:Y:S01]  /*5ce0*/  LDSM.16.MT88.4 R152, [R0+0xe000] ;  /* 0x00e000000098783b */ /* 0x000ea20000004200 */
[C---:B---3--:R-:W-:Y:S06]  /*5cf0*/  HMMA.16816.F32.BF16 R4, R132.reuse, R136, R4 ;  /* 0x000000888404723c */ /* 0x048fec0000041804 */
[C---:B------:R-:W-:Y:S01]  /*5d00*/  HMMA.16816.F32.BF16 R8, R132.reuse, R138, R8 ;  /* 0x0000008a8408723c */ /* 0x040fe20000041808 */
[----:B------:R-:W-:Y:S05]  /*5d10*/  LDSM.16.MT88.4 R136, [R0+0xa400] ;  /* 0x00a400000088783b */ /* 0x000fea0000004200 */
[C---:B----4-:R-:W-:Y:S06]  /*5d20*/  HMMA.16816.F32.BF16 R12, R132.reuse, R32, R12 ;  /* 0x00000020840c723c */ /* 0x050fec000004180c */
[C---:B------:R-:W-:Y:S01]  /*5d30*/  HMMA.16816.F32.BF16 R16, R132.reuse, R34, R16 ;  /* 0x000000228410723c */ /* 0x040fe20000041810 */
[----:B------:R-:W3:Y:S05]  /*5d40*/  LDSM.16.M88.4 R32, [R225+0x2000] ;  /* 0x00200000e120783b */ /* 0x000eea0000000200 */
[C---:B-1----:R-:W-:Y:S06]  /*5d50*/  HMMA.16816.F32.BF16 R20, R132.reuse, R140, R20 ;  /* 0x0000008c8414723c */ /* 0x042fec0000041814 */
[----:B------:R-:W-:Y:S01]  /*5d60*/  HMMA.16816.F32.BF16 R24, R132, R142, R24 ;  /* 0x0000008e8418723c */ /* 0x000fe20000041818 */
[----:B------:R-:W1:Y:S04]  /*5d70*/  LDSM.16.MT88.4 R132, [R0+0xc400] ;  /* 0x00c400000084783b */ /* 0x000e680000004200 */
[----:B------:R-:W4:Y:S01]  /*5d80*/  LDSM.16.MT88.4 R140, [R0+0xe400] ;  /* 0x00e40000008c783b */ /* 0x000f220000004200 */
        /* <DEDUP_REMOVED lines=13> */
[C---:B-1----:R-:W-:Y:S06]  /*5e60*/  HMMA.16816.F32.BF16 R12, R32.reuse, R132, R12 ;  /* 0x00000084200c723c */ /* 0x042fec000004180c */
[C---:B------:R-:W-:Y:S01]  /*5e70*/  HMMA.16816.F32.BF16 R16, R32.reuse, R134, R16 ;  /* 0x000000862010723c */ /* 0x040fe20000041810 */
[----:B------:R-:W1:Y:S05]  /*5e80*/  LDSM.16.M88.4 R132, [R226+0x2000] ;  /* 0x00200000e284783b */ /* 0x000e6a0000000200 */
[C---:B----4-:R-:W-:Y:S06]  /*5e90*/  HMMA.16816.F32.BF16 R20, R32.reuse, R140, R20 ;  /* 0x0000008c2014723c */ /* 0x050fec0000041814 */
[----:B------:R-:W-:Y:S01]  /*5ea0*/  HMMA.16816.F32.BF16 R24, R32, R142, R24 ;  /* 0x0000008e2018723c */ /* 0x000fe20000041818 */
[----:B------:R-:W3:Y:S04]  /*5eb0*/  LDSM.16.MT88.4 R32, [R0+0xcc00] ;  /* 0x00cc00000020783b */ /* 0x000ee80000004200 */
[----:B------:R4:W3:Y:S01]  /*5ec0*/  LDSM.16.MT88.4 R140, [R0+0xec00] ;  /* 0x00ec0000008c783b */ /* 0x0008e20000004200 */
[C---:B--2---:R-:W-:Y:S06]  /*5ed0*/  HMMA.16816.F32.BF16 R4, R144.reuse, R148, R4 ;  /* 0x000000949004723c */ /* 0x044fec0000041804 */
[C---:B------:R-:W-:Y:S06]  /*5ee0*/  HMMA.16816.F32.BF16 R8, R144.reuse, R150, R8 ;  /* 0x000000969008723c */ /* 0x040fec0000041808 */
[C---:B------:R-:W-:Y:S06]  /*5ef0*/  HMMA.16816.F32.BF16 R12, R144.reuse, R28, R12 ;  /* 0x0000001c900c723c */ /* 0x040fec000004180c */
[C---:B------:R-:W-:Y:S01]  /*5f00*/  HMMA.16816.F32.BF16 R16, R144.reuse, R30, R16 ;  /* 0x0000001e9010723c */ /* 0x040fe20000041810 */
[----:B------:R-:W-:Y:S04]  /*5f10*/  IMAD.U32 R28, RZ, RZ, UR17 ;  /* 0x00000011ff1c7e24 */ /* 0x000fe8000f8e00ff */
[----:B----4-:R-:W-:Y:S01]  /*5f20*/  IMAD.U32 R0, RZ, RZ, UR17 ;  /* 0x00000011ff007e24 */ /* 0x010fe2000f8e00ff */
[C---:B------:R-:W-:Y:S01]  /*5f30*/  HMMA.16816.F32.BF16 R20, R144.reuse, R152, R20 ;  /* 0x000000989014723c */ /* 0x040fe20000041814 */
[----:B------:R-:W-:Y:S04]  /*5f40*/  IMAD.U32 R30, RZ, RZ, UR37 ;  /* 0x00000025ff1e7e24 */ /* 0x000fe8000f8e00ff */
[-C--:B------:R-:W-:Y:S01]  /*5f50*/  LEA R28, P2, R28, R232.reuse, 0x2 ;  /* 0x000000e81c1c7211 */ /* 0x080fe200078410ff */
[----:B------:R-:W-:Y:S01]  /*5f60*/  HMMA.16816.F32.BF16 R24, R144, R154, R24 ;  /* 0x0000009a9018723c */ /* 0x000fe20000041818 */
[----:B------:R-:W-:Y:S04]  /*5f70*/  IMAD.U32 R31, RZ, RZ, UR19 ;  /* 0x00000013ff1f7e24 */ /* 0x000fe8000f8e00ff */
[-C--:B------:R-:W-:Y:S01]  /*5f80*/  LEA.HI.X.SX32 R29, R0, R233.reuse, 0x2, P2 ;  /* 0x000000e9001d7211 */ /* 0x080fe200010f16ff */
[C---:B-1----:R-:W-:Y:S01]  /*5f90*/  HMMA.16816.F32.BF16 R4, R132.reuse, R136, R4 ;  /* 0x000000888404723c */ /* 0x042fe20000041804 */
[----:B------:R-:W-:Y:S04]  /*5fa0*/  IMAD.U32 R0, RZ, RZ, UR36 ;  /* 0x00000024ff007e24 */ /* 0x000fe8000f8e00ff */
[-C--:B------:R-:W-:Y:S01]  /*5fb0*/  LEA R30, P0, R30, R232.reuse, 0x2 ;  /* 0x000000e81e1e7211 */ /* 0x080fe200078010ff */
[C---:B------:R-:W-:Y:S01]  /*5fc0*/  HMMA.16816.F32.BF16 R8, R132.reuse, R138, R8 ;  /* 0x0000008a8408723c */ /* 0x040fe20000041808 */
[----:B------:R-:W-:Y:S05]  /*5fd0*/  LDSM.16.MT88.4 R136, [R220+0x2400] ;  /* 0x00240000dc88783b */ /* 0x000fea0000004200 */
[C---:B---3--:R-:W-:Y:S06]  /*5fe0*/  HMMA.16816.F32.BF16 R12, R132.reuse, R32, R12 ;  /* 0x00000020840c723c */ /* 0x048fec000004180c */
[C---:B------:R-:W-:Y:S01]  /*5ff0*/  HMMA.16816.F32.BF16 R16, R132.reuse, R34, R16 ;  /* 0x000000228410723c */ /* 0x040fe20000041810 */
[----:B------:R-:W-:Y:S04]  /*6000*/  IMAD.U32 R32, RZ, RZ, UR19 ;  /* 0x00000013ff207e24 */ /* 0x000fe8000f8e00ff */
[----:B------:R1:W-:Y:S01]  /*6010*/  REDG.E.ADD.F32.FTZ.RN.STRONG.GPU desc[UR6][R232.64], R4 ;  /* 0x00000004e80079a6 */ /* 0x0003e2000c10f386 */
[C---:B------:R-:W-:Y:S03]  /*6020*/  HMMA.16816.F32.BF16 R20, R132.reuse, R140, R20 ;  /* 0x0000008c8414723c */ /* 0x040fe60000041814 */
[----:B------:R2:W-:Y:S02]  /*6030*/  REDG.E.ADD.F32.FTZ.RN.STRONG.GPU desc[UR6][R28.64], R5 ;  /* 0x000000051c0079a6 */ /* 0x0005e4000c10f386 */
[-C--:B------:R-:W-:Y:S01]  /*6040*/  LEA R32, P1, R32, R232.reuse, 0x2 ;  /* 0x000000e820207211 */ /* 0x080fe200078210ff */
[----:B------:R-:W-:Y:S01]  /*6050*/  HMMA.16816.F32.BF16 R24, R132, R142, R24 ;  /* 0x0000008e8418723c */ /* 0x000fe20000041818 */
[----:B------:R-:W-:Y:S04]  /*6060*/  LDSM.16.MT88.4 R132, [R220+0x1400] ;  /* 0x00140000dc84783b */ /* 0x000fe80000004200 */
[-C--:B------:R-:W-:Y:S02]  /*6070*/  LEA.HI.X.SX32 R33, R31, R233.reuse, 0x2, P1 ;  /* 0x000000e91f217211 */ /* 0x080fe400008f16ff */
[-C--:B------:R-:W-:Y:S03]  /*6080*/  LEA.HI.X.SX32 R31, R2, R233.reuse, 0x2, P0 ;  /* 0x000000e9021f7211 */ /* 0x080fe600000f16ff */
[----:B------:R3:W-:Y:S01]  /*6090*/  REDG.E.ADD.F32.FTZ.RN.STRONG.GPU desc[UR6][R32.64], R6 ;  /* 0x00000006200079a6 */ /* 0x0007e2000c10f386 */
[----:B------:R-:W-:Y:S03]  /*60a0*/  MOV R2, UR34 ;  /* 0x0000002200027c02 */ /* 0x000fe60008000f00 */
[----:B------:R4:W-:Y:S01]  /*60b0*/  REDG.E.ADD.F32.FTZ.RN.STRONG.GPU desc[UR6][R30.64], R7 ;  /* 0x000000071e0079a6 */ /* 0x0009e2000c10f386 */
[----:B-1----:R-:W-:Y:S02]  /*60c0*/  IMAD.U32 R4, RZ, RZ, UR33 ;  /* 0x00000021ff047e24 */ /* 0x002fe4000f8e00ff */
[----:B--2---:R-:W-:Y:S02]  /*60d0*/  IMAD.U32 R5, RZ, RZ, UR35 ;  /* 0x00000023ff057e24 */ /* 0x004fe4000f8e00ff */
[----:B---3--:R-:W-:Y:S02]  /*60e0*/  IMAD.U32 R32, RZ, RZ, UR36 ;  /* 0x00000024ff207e24 */ /* 0x008fe4000f8e00ff */
[----:B------:R-:W-:Y:S02]  /*60f0*/  IMAD.U32 R6, RZ, RZ, UR34 ;  /* 0x00000022ff067e24 */ /* 0x000fe4000f8e00ff */
[----:B----4-:R-:W-:Y:S01]  /*6100*/  IMAD.U32 R30, RZ, RZ, UR35 ;  /* 0x00000023ff1e7e24 */ /* 0x010fe2000f8e00ff */
[-C--:B------:R-:W-:Y:S02]  /*6110*/  LEA R32, P0, R32, R232.reuse, 0x2 ;  /* 0x000000e820207211 */ /* 0x080fe400078010ff */
[-C--:B------:R-:W-:Y:S02]  /*6120*/  LEA R6, P1, R6, R232.reuse, 0x2 ;  /* 0x000000e806067211 */ /* 0x080fe400078210ff */
[-C--:B------:R-:W-:Y:S02]  /*6130*/  LEA R30, P2, R30, R232.reuse, 0x2 ;  /* 0x000000e81e1e7211 */ /* 0x080fe400078410ff */
[-C--:B------:R-:W-:Y:S01]  /*6140*/  LEA.HI.X.SX32 R33, R0, R233.reuse, 0x2, P0 ;  /* 0x000000e900217211 */ /* 0x080fe200000f16ff */
[----:B------:R-:W-:Y:S01]  /*6150*/  IMAD.U32 R0, RZ, RZ, UR33 ;  /* 0x00000021ff007e24 */ /* 0x000fe2000f8e00ff */
[-C--:B------:R-:W-:Y:S02]  /*6160*/  LEA.HI.X.SX32 R31, R5, R233.reuse, 0x2, P2 ;  /* 0x000000e9051f7211 */ /* 0x080fe400010f16ff */
[-C--:B------:R-:W-:Y:S01]  /*6170*/  LEA.HI.X.SX32 R7, R2, R233.reuse, 0x2, P1 ;  /* 0x000000e902077211 */ /* 0x080fe200008f16ff */
[----:B------:R1:W-:Y:S01]  /*6180*/  REDG.E.ADD.F32.FTZ.RN.STRONG.GPU desc[UR6][R32.64], R8 ;  /* 0x00000008200079a6 */ /* 0x0003e2000c10f386 */
[-C--:B------:R-:W-:Y:S01]  /*6190*/  LEA R4, P0, R4, R232.reuse, 0x2 ;  /* 0x000000e804047211 */ /* 0x080fe200078010ff */
[----:B------:R-:W-:Y:S02]  /*61a0*/  IMAD.U32 R2, RZ, RZ, UR27 ;  /* 0x0000001bff027e24 */ /* 0x000fe4000f8e00ff */
[----:B------:R-:W-:Y:S01]  /*61b0*/  REDG.E.ADD.F32.FTZ.RN.STRONG.GPU desc[UR6][R30.64], R9 ;  /* 0x000000091e0079a6 */ /* 0x000fe2000c10f386 */
[-C--:B------:R-:W-:Y:S01]  /*61c0*/  LEA.HI.X.SX32 R5, R0, R233.reuse, 0x2, P0 ;  /* 0x000000e900057211 */ /* 0x080fe200000f16ff */
[----:B------:R-:W-:Y:S02]  /*61d0*/  IMAD.U32 R0, RZ, RZ, UR29 ;  /* 0x0000001dff007e24 */ /* 0x000fe4000f8e00ff */
[----:B------:R2:W-:Y:S04]  /*61e0*/  REDG.E.ADD.F32.FTZ.RN.STRONG.GPU desc[UR6][R6.64], R10 ;  /* 0x0000000a060079a6 */ /* 0x0005e8000c10f386 */
[----:B------:R3:W-:Y:S04]  /*61f0*/  REDG.E.ADD.F32.FTZ.RN.STRONG.GPU desc[UR6][R4.64], R11 ;  /* 0x0000000b040079a6 */ /* 0x0007e8000c10f386 */
[----:B------:R-:W-:Y:S04]  /*6200*/  REDG.E.ADD.F32.FTZ.RN.STRONG.GPU desc[UR6][R232.64+0x80], R12 ;  /* 0x0000800ce80079a6 */ /* 0x000fe8000c10f386 */
        /* <DEDUP_REMOVED lines=8> */
[----:B------:R-:W-:Y:S01]  /*6290*/  IMAD.U32 R4, RZ, RZ, UR26 ;  /* 0x0000001aff047e24 */ /* 0x000fe2000f8e00ff */
        /* <DEDUP_REMOVED lines=9> */
[----:B------:R2:W-:Y:S01]  /*6330*/  REDG.E.ADD.F32.FTZ.RN.STRONG.GPU desc[UR6][R8.64], R15 ;  /* 0x0000000f080079a6 */ /* 0x0005e2000c10f386 */
[----:B------:R-:W-:Y:S03]  /*6340*/  MOV R0, UR25 ;  /* 0x0000001900007c02 */ /* 0x000fe60008000f00 */
[----:B------:R3:W-:Y:S04]  /*6350*/  REDG.E.ADD.F32.FTZ.RN.STRONG.GPU desc[UR6][R6.64], R16 ;  /* 0x00000010060079a6 */ /* 0x0007e8000c10f386 */
[----:B------:R4:W-:Y:S04]  /*6360*/  REDG.E.ADD.F32.FTZ.RN.STRONG.GPU desc[UR6][R4.64], R17 ;  /* 0x00000011040079a6 */ /* 0x0009e8000c10f386 */
[----:B------:R-:W-:Y:S01]  /*6370*/  LDSM.16.MT88.4 R12, [R3+0x11000] ;  /* 0x01100000030c783b */ /* 0x000fe20000004200 */
[----:B-1----:R-:W-:Y:S02]  /*6380*/  IMAD.U32 R10, RZ, RZ, UR22 ;  /* 0x00000016ff0a7e24 */ /* 0x002fe4000f8e00ff */
[----:B--2---:R-:W-:Y:S02]  /*6390*/  IMAD.U32 R8, RZ, RZ, UR32 ;  /* 0x00000020ff087e24 */ /* 0x004fe4000f8e00ff */
[----:B---3--:R-:W-:Y:S03]  /*63a0*/  IMAD.U32 R6, RZ, RZ, UR24 ;  /* 0x00000018ff067e24 */ /* 0x008fe6000f8e00ff */
[-C--:B------:R-:W-:Y:S01]  /*63b0*/  LEA R8, P0, R8, R232.reuse, 0x2 ;  /* 0x000000e808087211 */ /* 0x080fe200078010ff */
[----:B------:R-:W-:Y:S01]  /*63c0*/  IMAD.U32 R7, RZ, RZ, UR24 ;  /* 0x00000018ff077e24 */ /* 0x000fe2000f8e00ff */
[-C--:B----4-:R-:W-:Y:S01]  /*63d0*/  LEA R4, P1, R0, R232.reuse, 0x2 ;  /* 0x000000e800047211 */ /* 0x090fe200078210ff */
[----:B------:R-:W-:Y:S03]  /*63e0*/  IMAD.U32 R0, RZ, RZ, UR32 ;  /* 0x00000020ff007e24 */ /* 0x000fe6000f8e00ff */
        /* <DEDUP_REMOVED lines=8> */
[----:B------:R-:W-:Y:S04]  /*6470*/  REDG.E.ADD.F32.FTZ.RN.STRONG.GPU desc[UR6][R232.64+0x100], R20 ;  /* 0x00010014e80079a6 */ /* 0x000fe8000c10f386 */
[----:B------:R-:W-:Y:S04]  /*6480*/  REDG.E.ADD.F32.FTZ.RN.STRONG.GPU desc[UR6][R28.64+0x100], R21 ;  /* 0x000100151c0079a6 */ /* 0x000fe8000c10f386 */
[----:B------:R3:W-:Y:S04]  /*6490*/  REDG.E.ADD.F32.FTZ.RN.STRONG.GPU desc[UR6][R6.64], R22 ;  /* 0x00000016060079a6 */ /* 0x0007e8000c10f386 */
[----:B------:R-:W-:Y:S04]  /*64a0*/  LDSM.16.MT88.4 R16, [R220+0x1000] ;  /* 0x00100000dc10783b */ /* 0x000fe80000004200 */
[----:B------:R-:W-:Y:S01]  /*64b0*/  LDSM.16.MT88.4 R28, [R3+0xf800] ;  /* 0x00f80000031c783b */ /* 0x000fe20000004200 */
[-C--:B-1----:R-:W-:Y:S01]  /*64c0*/  LEA R4, P0, R2, R232.reuse, 0x2 ;  /* 0x000000e802047211 */ /* 0x082fe200078010ff */
[----:B------:R-:W-:Y:S03]  /*64d0*/  IMAD.U32 R2, RZ, RZ, UR20 ;  /* 0x00000014ff027e24 */ /* 0x000fe6000f8e00ff */
[-C--:B------:R-:W-:Y:S01]  /*64e0*/  LEA.HI.X.SX32 R5, R0, R233.reuse, 0x2, P0 ;  /* 0x000000e900057211 */ /* 0x080fe200000f16ff */
[----:B--2---:R-:W-:Y:S01]  /*64f0*/  IMAD.U32 R8, RZ, RZ, UR21 ;  /* 0x00000015ff087e24 */ /* 0x004fe2000f8e00ff */
[-C--:B------:R-:W-:Y:S01]  /*6500*/  LEA R10, P0, R10, R232.reuse, 0x2 ;  /* 0x000000e80a0a7211 */ /* 0x080fe200078010ff */
[----:B------:R-:W-:Y:S02]  /*6510*/  IMAD.U32 R0, RZ, RZ, UR22 ;  /* 0x00000016ff007e24 */ /* 0x000fe4000f8e00ff */
[----:B------:R1:W-:Y:S01]  /*6520*/  REDG.E.ADD.F32.FTZ.RN.STRONG.GPU desc[UR6][R4.64], R23 ;  /* 0x00000017040079a6 */ /* 0x0003e2000c10f386 */
[-C--:B------:R-:W-:Y:S02]  /*6530*/  LEA R8, P2, R8, R232.reuse, 0x2 ;  /* 0x000000e808087211 */ /* 0x080fe400078410ff */
[-C--:B------:R-:W-:Y:S01]  /*6540*/  LEA.HI.X.SX32 R11, R0, R233.reuse, 0x2, P0 ;  /* 0x000000e9000b7211 */ /* 0x080fe200000f16ff */
[----:B------:R-:W-:Y:S01]  /*6550*/  IMAD.U32 R0, RZ, RZ, UR31 ;  /* 0x0000001fff007e24 */ /* 0x000fe2000f8e00ff */
[----:B------:R-:W-:Y:S01]  /*6560*/  LDSM.16.MT88.4 R20, [R220+0x2000] ;  /* 0x00200000dc14783b */ /* 0x000fe20000004200 */
[----:B---3--:R-:W-:Y:S03]  /*6570*/  MOV R6, UR20 ;  /* 0x0000001400067c02 */ /* 0x008fe60008000f00 */
[----:B------:R-:W-:Y:S01]  /*6580*/  REDG.E.ADD.F32.FTZ.RN.STRONG.GPU desc[UR6][R10.64], R24 ;  /* 0x000000180a0079a6 */ /* 0x000fe2000c10f386 */
[-C--:B------:R-:W-:Y:S04]  /*6590*/  LEA R6, P1, R6, R232.reuse, 0x2 ;  /* 0x000000e806067211 */ /* 0x080fe800078210ff */
[-C--:B------:R-:W-:Y:S02]  /*65a0*/  LEA.HI.X.SX32 R7, R2, R233.reuse, 0x2, P1 ;  /* 0x000000e902077211 */ /* 0x080fe400008f16ff */
[----:B------:R-:W-:Y:S01]  /*65b0*/  PLOP3.LUT P1, PT, PT, PT, UP0, 0x80, 0x0 ;  /* 0x000000000000781c */ /* 0x000fe20003f2f008 */
[----:B------:R-:W-:Y:S04]  /*65c0*/  @UP2 UIADD3 UR15, UP0, UR15, -0x100, URZ ;  /* 0xffffff000f0f2890 */ /* 0x000fe8000ff1e03f */
[----:B------:R-:W-:Y:S01]  /*65d0*/  @UP2 UIADD3.X UR14, UR14, -0x1, URZ, UP0, !UPT ;  /* 0xffffffff0e0e2890 */ /* 0x000fe200087fe43f */
[----:B-1----:R-:W-:Y:S02]  /*65e0*/  IMAD.U32 R5, RZ, RZ, UR21 ;  /* 0x00000015ff057e24 */ /* 0x002fe4000f8e00ff */
[----:B------:R-:W-:Y:S03]  /*65f0*/  IMAD.U32 R4, RZ, RZ, UR31 ;  /* 0x0000001fff047e24 */ /* 0x000fe6000f8e00ff */
[-C--:B------:R-:W-:Y:S02]  /*6600*/  LEA.HI.X.SX32 R9, R5, R233.reuse, 0x2, P2 ;  /* 0x000000e905097211 */ /* 0x080fe400010f16ff */
[----:B------:R-:W-:Y:S03]  /*6610*/  LEA R4, P0, R4, R232, 0x2 ;  /* 0x000000e804047211 */ /* 0x000fe600078010ff */
[----:B------:R-:W-:Y:S01]  /*6620*/  REDG.E.ADD.F32.FTZ.RN.STRONG.GPU desc[UR6][R8.64], R25 ;  /* 0x00000019080079a6 */ /* 0x000fe2000c10f386 */
[----:B------:R-:W-:Y:S01]  /*6630*/  LEA.HI.X.SX32 R5, R0, R233, 0x2, P0 ;  /* 0x000000e900057211 */ /* 0x000fe200000f16ff */
[C---:B------:R-:W-:Y:S01]  /*6640*/  VIADD R0, R220.reuse, 0xffffd000 ;  /* 0xffffd000dc007836 */ /* 0x040fe20000000000 */
[----:B------:R-:W-:Y:S01]  /*6650*/  PLOP3.LUT P0, PT, PT, PT, UP1, 0x80, 0x0 ;  /* 0x000000000000781c */ /* 0x000fe20003f0f018 */
        /* <DEDUP_REMOVED lines=21> */
[----:B------:R-:W1:Y:S04]  /*67b0*/  LDSM.16.MT88.4 R4, [R3+0x10000] ;  /* 0x010000000304783b */ /* 0x000e680000004200 */
[----:B------:R-:W3:Y:S01]  /*67c0*/  LDSM.16.MT88.4 R20, [R220+0x2800] ;  /* 0x00280000dc14783b */ /* 0x000ee20000004200 */
[-C--:B--2---:R-:W-:Y:S06]  /*67d0*/  HMMA.16816.F32.BF16 R84, R28, R24.reuse, R84 ;  /* 0x000000181c54723c */ /* 0x084fec0000041854 */
        /* <DEDUP_REMOVED lines=12> */
[----:B------:R-:W2:Y:S05]  /*68a0*/  LDSM.16.MT88.4 R32, [R220+0xc00] ;  /* 0x000c0000dc20783b */ /* 0x000eaa0000004200 */
[----:B------:R-:W-:Y:S01]  /*68b0*/  HMMA.16816.F32.BF16 R128, R28, R138, R128 ;  /* 0x0000008a1c80723c */ /* 0x000fe20000041880 */
[----:B------:R-:W4:Y:S04]  /*68c0*/  LDSM.16.MT88.4 R28, [R220+0x1c00] ;  /* 0x001c0000dc1c783b */ /* 0x000f280000004200 */
[----:B------:R3:W4:Y:S01]  /*68d0*/  LDSM.16.MT88.4 R136, [R220+0x2c00] ;  /* 0x002c0000dc88783b */ /* 0x0007220000004200 */
[-C--:B-1----:R-:W-:Y:S06]  /*68e0*/  HMMA.16816.F32.BF16 R84, R4, R8.reuse, R84 ;  /* 0x000000080454723c */ /* 0x082fec0000041854 */
[C---:B------:R-:W-:Y:S06]  /*68f0*/  HMMA.16816.F32.BF16 R88, R12.reuse, R8, R88 ;  /* 0x000000080c58723c */ /* 0x040fec0000041858 */
[-C--:B------:R-:W-:Y:S06]  /*6900*/  HMMA.16816.F32.BF16 R92, R12, R10.reuse, R92 ;  /* 0x0000000a0c5c723c */ /* 0x080fec000004185c */
[C---:B------:R-:W-:Y:S05]  /*6910*/  HMMA.16816.F32.BF16 R96, R4.reuse, R10, R96 ;  /* 0x0000000a0460723c */ /* 0x040fea0000041860 */
[----:B---3--:R-:W-:Y:S01]  /*6920*/  IMAD.MOV.U32 R220, RZ, RZ, R0 ;  /* 0x000000ffffdc7224 */ /* 0x008fe200078e0000 */
        /* <DEDUP_REMOVED lines=23> */
.L_x_219:
[----:B------:R-:W2:Y:S01]  /*6aa0*/  LDL R139, [R1+0x8] ;  /* 0x00000800018b7983 */ /* 0x000ea20000100800 */
[----:B------:R-:W-:Y:S01]  /*6ab0*/  ULDC UR5, c[0x0][0x390] ;  /* 0x0000e40000057ab9 */ /* 0x000fe20000000800 */
[----:B------:R-:W-:Y:S02]  /*6ac0*/  ULDC UR8, c[0x0][0x38c] ;  /* 0x0000e30000087ab9 */ /* 0x000fe40000000800 */
[----:B------:R-:W3:Y:S04]  /*6ad0*/  LDL.64 R140, [R1+0x18] ;  /* 0x00001800018c7983 */ /* 0x000ee80000100a00 */
[----:B------:R-:W4:Y:S01]  /*6ae0*/  LDL R138, [R1+0xc] ;  /* 0x00000c00018a7983 */ /* 0x000f220000100800 */
        /* <DEDUP_REMOVED lines=36> */
[----:B------:R-:W-:Y:S01]  /*6d30*/  F2FP.BF16.F32.PACK_AB R19, R19, R94 ;  /* 0x0000005e1313723e */ /* 0x000fe200000010ff */
[----:B------:R-:W-:Y:S01]  /*6d40*/  FMUL.FTZ R108, R108, UR5 ;  /* 0x000000056c6c7c20 */ /* 0x000fe20008410000 */
[----:B------:R-:W-:Y:S01]  /*6d50*/  FMUL.FTZ R12, R109, UR5 ;  /* 0x000000056d0c7c20 */ /* 0x000fe20008410000 */
[----:B------:R-:W-:Y:S01]  /*6d60*/  F2FP.BF16.F32.PACK_AB R18, R18, R100 ;  /* 0x000000641212723e */ /* 0x000fe200000010ff */
[----:B------:R-:W-:Y:S01]  /*6d70*/  STS [R252], R26 ;  /* 0x0000001afc007388 */ /* 0x000fe20000000800 */
[----:B------:R-:W-:Y:S01]  /*6d80*/  FMUL.FTZ R110, R110, UR5 ;  /* 0x000000056e6e7c20 */ /* 0x000fe20008410000 */
[----:B------:R-:W-:-:S02]  /*6d90*/  FMUL.FTZ R11, R111, UR5 ;  /* 0x000000056f0b7c20 */ /* 0x000fc40008410000 */
[----:B------:R-:W-:Y:S01]  /*6da0*/  STS [R252+0x200], R25 ;  /* 0x00020019fc007388 */ /* 0x000fe20000000800 */
[----:B------:R-:W-:Y:S01]  /*6db0*/  F2FP.BF16.F32.PACK_AB R17, R17, R102 ;  /* 0x000000661111723e */ /* 0x000fe200000010ff */
[----:B------:R-:W-:Y:S01]  /*6dc0*/  FMUL.FTZ R116, R116, UR5 ;  /* 0x0000000574747c20 */ /* 0x000fe20008410000 */
[----:B------:R-:W-:Y:S01]  /*6dd0*/  FMUL.FTZ R10, R117, UR5 ;  /* 0x00000005750a7c20 */ /* 0x000fe20008410000 */
[----:B------:R-:W-:Y:S01]  /*6de0*/  FMUL.FTZ R118, R118, UR5 ;  /* 0x0000000576767c20 */ /* 0x000fe20008410000 */
[----:B-----5:R-:W-:Y:S01]  /*6df0*/  FMUL.FTZ R9, R119, UR5 ;  /* 0x0000000577097c20 */ /* 0x020fe20008410000 */
        /* <DEDUP_REMOVED lines=90> */
[----:B------:R-:W-:-:S02]  /*73a0*/  F2FP.BF16.F32.PACK_AB R40, R40, R68 ;  /* 0x000000442828723e */ /* 0x000fc400000010ff */
[----:B------:R-:W-:Y:S02]  /*73b0*/  F2FP.BF16.F32.PACK_AB R44, R44, R70 ;  /* 0x000000462c2c723e */ /* 0x000fe400000010ff */
[----:B------:R-:W-:Y:S01]  /*73c0*/  F2FP.BF16.F32.PACK_AB R43, R43, R80 ;  /* 0x000000502b2b723e */ /* 0x000fe200000010ff */
[----:B------:R-:W1:Y:S01]  /*73d0*/  S2R R64, SR_TID.X ;  /* 0x0000000000407919 */ /* 0x000e620000002100 */
[----:B------:R-:W-:Y:S02]  /*73e0*/  F2FP.BF16.F32.PACK_AB R45, R45, R82 ;  /* 0x000000522d2d723e */ /* 0x000fe400000010ff */
[----:B------:R-:W-:Y:S02]  /*73f0*/  F2FP.BF16.F32.PACK_AB R46, R46, R72 ;  /* 0x000000482e2e723e */ /* 0x000fe400000010ff */
[----:B------:R-:W-:Y:S02]  /*7400*/  F2FP.BF16.F32.PACK_AB R47, R47, R74 ;  /* 0x0000004a2f2f723e */ /* 0x000fe400000010ff */
[----:B------:R-:W-:-:S02]  /*7410*/  F2FP.BF16.F32.PACK_AB R48, R48, R76 ;  /* 0x0000004c3030723e */ /* 0x000fc400000010ff */
[----:B------:R-:W-:Y:S01]  /*7420*/  F2FP.BF16.F32.PACK_AB R49, R49, R78 ;  /* 0x0000004e3131723e */ /* 0x000fe200000010ff */
[----:B------:R-:W1:Y:S01]  /*7430*/  S2R R65, SR_TID.X ;  /* 0x0000000000417919 */ /* 0x000e620000002100 */
[----:B------:R-:W-:Y:S01]  /*7440*/  USHF.R.S32.HI UR9, URZ, 0x1f, UR59 ;  /* 0x0000001f3f097899 */ /* 0x000fe2000801143b */
[----:B-1----:R-:W-:-:S04]  /*7450*/  SHF.R.S32.HI R64, RZ, 0x1f, R64 ;  /* 0x0000001fff407819 */ /* 0x002fc80000011440 */
[----:B------:R-:W-:-:S04]  /*7460*/  LEA.HI R64, R64, R65, RZ, 0x2 ;  /* 0x0000004140407211 */ /* 0x000fc800078f10ff */
[----:B------:R-:W-:Y:S01]  /*7470*/  SHF.R.S32.HI R64, RZ, 0x2, R64 ;  /* 0x00000002ff407819 */ /* 0x000fe20000011440 */
[----:B--2---:R-:W-:Y:S04]  /*7480*/  STS [R139], R22 ;  /* 0x000000168b007388 */ /* 0x004fe80000000800 */
[----:B------:R-:W-:Y:S04]  /*7490*/  STS [R139+0x200], R21 ;  /* 0x000200158b007388 */ /* 0x000fe80000000800 */
[----:B------:R-:W-:Y:S04]  /*74a0*/  STS [R252+0x1000], R24 ;  /* 0x00100018fc007388 */ /* 0x000fe80000000800 */
[----:B------:R-:W-:Y:S04]  /*74b0*/  STS [R252+0x1200], R23 ;  /* 0x00120017fc007388 */ /* 0x000fe80000000800 */
[----:B------:R-:W-:Y:S04]  /*74c0*/  STS [R139+0x1000], R20 ;  /* 0x001000148b007388 */ /* 0x000fe80000000800 */
[----:B------:R-:W-:Y:S04]  /*74d0*/  STS [R139+0x1200], R19 ;  /* 0x001200138b007388 */ /* 0x000fe80000000800 */
[----:B------:R1:W-:Y:S04]  /*74e0*/  STS [R252+0x2000], R18 ;  /* 0x00200012fc007388 */ /* 0x0003e80000000800 */
[----:B------:R-:W-:Y:S04]  /*74f0*/  STS [R252+0x2200], R17 ;  /* 0x00220011fc007388 */ /* 0x000fe80000000800 */
[----:B------:R-:W-:Y:S04]  /*7500*/  STS [R139+0x2000], R14 ;  /* 0x0020000e8b007388 */ /* 0x000fe80000000800 */
[----:B------:R-:W-:Y:S04]  /*7510*/  STS [R139+0x2200], R13 ;  /* 0x0022000d8b007388 */ /* 0x000fe80000000800 */
[----:B------:R2:W-:Y:S04]  /*7520*/  STS [R252+0x3000], R16 ;  /* 0x00300010fc007388 */ /* 0x0005e80000000800 */
[----:B------:R3:W-:Y:S01]  /*7530*/  STS [R252+0x3200], R15 ;  /* 0x0032000ffc007388 */ /* 0x0007e20000000800 */
[----:B-1----:R-:W1:Y:S03]  /*7540*/  LDC.64 R18, c[0x0][0x450] ;  /* 0x00011400ff127b82 */ /* 0x002e660000000a00 */
[----:B------:R4:W-:Y:S04]  /*7550*/  STS [R139+0x3000], R12 ;  /* 0x0030000c8b007388 */ /* 0x0009e80000000800 */
[----:B------:R-:W-:Y:S04]  /*7560*/  STS [R139+0x3200], R11 ;  /* 0x0032000b8b007388 */ /* 0x000fe80000000800 */
[----:B------:R4:W-:Y:S04]  /*7570*/  STS [R252+0x4000], R10 ;  /* 0x0040000afc007388 */ /* 0x0009e80000000800 */
[----:B------:R-:W-:Y:S01]  /*7580*/  STS [R252+0x4200], R9 ;  /* 0x00420009fc007388 */ /* 0x000fe20000000800 */
[----:B--2---:R-:W2:Y:S03]  /*7590*/  LDC.64 R16, c[0x0][0x458] ;  /* 0x00011600ff107b82 */ /* 0x004ea60000000a00 */
[----:B------:R-:W-:Y:S04]  /*75a0*/  STS [R139+0x4000], R6 ;  /* 0x004000068b007388 */ /* 0x000fe80000000800 */
[----:B------:R-:W-:Y:S01]  /*75b0*/  STS [R139+0x4200], R5 ;  /* 0x004200058b007388 */ /* 0x000fe20000000800 */
[----:B---3--:R-:W3:Y:S03]  /*75c0*/  LDC.64 R14, c[0x0][0x470] ;  /* 0x00011c00ff0e7b82 */ /* 0x008ee60000000a00 */
[----:B------:R1:W-:Y:S04]  /*75d0*/  STS [R252+0x5000], R8 ;  /* 0x00500008fc007388 */ /* 0x0003e80000000800 */
[----:B------:R-:W-:Y:S01]  /*75e0*/  STS [R252+0x5200], R7 ;  /* 0x00520007fc007388 */ /* 0x000fe20000000800 */
[----:B----4-:R-:W4:Y:S03]  /*75f0*/  LDC.64 R12, c[0x0][0x440] ;  /* 0x00011000ff0c7b82 */ /* 0x010f260000000a00 */
[----:B------:R2:W-:Y:S04]  /*7600*/  STS [R139+0x5000], R4 ;  /* 0x005000048b007388 */ /* 0x0005e80000000800 */
[----:B------:R-:W-:Y:S01]  /*7610*/  STS [R139+0x5200], R2 ;  /* 0x005200028b007388 */ /* 0x000fe20000000800 */
[----:B------:R-:W3:Y:S03]  /*7620*/  LDC.64 R10, c[0x0][0x468] ;  /* 0x00011a00ff0a7b82 */ /* 0x000ee60000000a00 */
[----:B------:R2:W-:Y:S04]  /*7630*/  STS [R252+0x6000], R0 ;  /* 0x00600000fc007388 */ /* 0x0005e80000000800 */
[----:B------:R-:W-:Y:S01]  /*7640*/  STS [R252+0x6200], R33 ;  /* 0x00620021fc007388 */ /* 0x000fe20000000800 */
[----:B-1----:R-:W1:Y:S03]  /*7650*/  LDC.64 R8, c[0x0][0x438] ;  /* 0x00010e00ff087b82 */ /* 0x002e660000000a00 */
        /* <DEDUP_REMOVED lines=8> */
[----:B------:R-:W-:Y:S01]  /*76e0*/  STS [R139+0x8000], R35 ;  /* 0x008000238b007388 */ /* 0x000fe20000000800 */
[----:B------:R-:W-:-:S03]  /*76f0*/  SHF.R.S32.HI R5, RZ, 0x1f, R140 ;  /* 0x0000001fff057819 */ /* 0x000fc6000001148c */
[----:B------:R-:W-:Y:S01]  /*7700*/  STS [R139+0x8200], R37 ;  /* 0x008200258b007388 */ /* 0x000fe20000000800 */
[----:B--2---:R-:W-:-:S03]  /*7710*/  MOV R4, R140 ;  /* 0x0000008c00047202 */ /* 0x004fc60000000f00 */
[----:B------:R-:W-:Y:S01]  /*7720*/  STS [R252+0x9000], R39 ;  /* 0x00900027fc007388 */ /* 0x000fe20000000800 */
[----:B------:R-:W-:-:S03]  /*7730*/  IMAD R0, R18, UR53, RZ ;  /* 0x0000003512007c24 */ /* 0x000fc6000f8e02ff */
[----:B------:R-:W-:Y:S04]  /*7740*/  STS [R252+0x9200], R38 ;  /* 0x00920026fc007388 */ /* 0x000fe80000000800 */
[----:B------:R-:W-:Y:S04]  /*7750*/  STS [R139+0x9000], R42 ;  /* 0x0090002a8b007388 */ /* 0x000fe80000000800 */
[----:B------:R-:W-:Y:S04]  /*7760*/  STS [R139+0x9200], R41 ;  /* 0x009200298b007388 */ /* 0x000fe80000000800 */
[----:B------:R-:W-:Y:S04]  /*7770*/  STS [R252+0xa000], R40 ;  /* 0x00a00028fc007388 */ /* 0x000fe80000000800 */
[----:B------:R-:W-:Y:S01]  /*7780*/  STS [R252+0xa200], R44 ;  /* 0x00a2002cfc007388 */ /* 0x000fe20000000800 */
[----:B------:R-:W-:-:S03]  /*7790*/  IMAD R0, R19, UR52, R0 ;  /* 0x0000003413007c24 */ /* 0x000fc6000f8e0200 */
[----:B------:R-:W-:Y:S01]  /*77a0*/  STS [R139+0xa000], R43 ;  /* 0x00a0002b8b007388 */ /* 0x000fe20000000800 */
[----:B------:R-:W-:-:S03]  /*77b0*/  IMAD.WIDE.U32 R6, R18, UR52, R4 ;  /* 0x0000003412067c25 */ /* 0x000fc6000f8e0004 */
[----:B------:R-:W-:Y:S04]  /*77c0*/  STS [R139+0xa200], R45 ;  /* 0x00a2002d8b007388 */ /* 0x000fe80000000800 */
[----:B------:R-:W-:Y:S04]  /*77d0*/  STS [R252+0xb000], R46 ;  /* 0x00b0002efc007388 */ /* 0x000fe80000000800 */
[----:B------:R-:W-:Y:S04]  /*77e0*/  STS [R252+0xb200], R47 ;  /* 0x00b2002ffc007388 */ /* 0x000fe80000000800 */
[----:B------:R-:W-:Y:S04]  /*77f0*/  STS [R139+0xb000], R48 ;  /* 0x00b000308b007388 */ /* 0x000fe80000000800 */
[----:B------:R-:W-:Y:S01]  /*7800*/  STS [R139+0xb200], R49 ;  /* 0x00b200318b007388 */ /* 0x000fe20000000800 */
[----:B------:R-:W-:Y:S01]  /*7810*/  IADD3 R7, R7, R0, RZ ;  /* 0x0000000007077210 */ /* 0x000fe20007ffe0ff */
[----:B-1----:R-:W-:-:S04]  /*7820*/  IMAD R0, R8, UR61, RZ ;  /* 0x0000003d08007c24 */ /* 0x002fc8000f8e02ff */
[----:B------:R-:W-:Y:S02]  /*7830*/  IMAD R9, R9, UR58, R0 ;  /* 0x0000003a09097c24 */ /* 0x000fe4000f8e0200 */
[----:B------:R-:W-:Y:S02]  /*7840*/  IMAD R0, R16, UR53, RZ ;  /* 0x0000003510007c24 */ /* 0x000fe4000f8e02ff */
[----:B------:R-:W-:-:S04]  /*7850*/  IMAD.WIDE.U32 R6, R8, UR58, R6 ;  /* 0x0000003a08067c25 */ /* 0x000fc8000f8e0006 */
[----:B------:R-:W-:-:S04]  /*7860*/  IMAD.WIDE.U32 R4, R16, UR52, R4 ;  /* 0x0000003410047c25 */ /* 0x000fc8000f8e0004 */
[----:B------:R-:W-:Y:S01]  /*7870*/  IMAD R0, R17, UR52, R0 ;  /* 0x0000003411007c24 */ /* 0x000fe2000f8e0200 */
[----:B------:R-:W-:Y:S01]  /*7880*/  IADD3 R7, R7, R9, RZ ;  /* 0x0000000907077210 */ /* 0x000fe20007ffe0ff */
[----:B---3--:R-:W-:Y:S02]  /*7890*/  IMAD R2, R10, UR9, RZ ;  /* 0x000000090a027c24 */ /* 0x008fe4000f8e02ff */
[----:B----4-:R-:W-:Y:S01]  /*78a0*/  IMAD R8, R12, UR61, RZ ;  /* 0x0000003d0c087c24 */ /* 0x010fe2000f8e02ff */
[----:B------:R-:W-:Y:S02]  /*78b0*/  IADD3 R5, R5, R0, RZ ;  /* 0x0000000005057210 */ /* 0x000fe40007ffe0ff */
[----:B------:R-:W-:Y:S01]  /*78c0*/  LEA R0, R138, UR4, 0x1 ;  /* 0x000000048a007c11 */ /* 0x000fe2000f8e08ff */
[----:B------:R-:W-:Y:S01]  /*78d0*/  BAR.SYNC.DEFER_BLOCKING 0x0 ;  /* 0x0000000000007b1d */ /* 0x000fe20000010000 */
[----:B------:R-:W-:Y:S02]  /*78e0*/  IMAD R2, R11, UR59, R2 ;  /* 0x0000003b0b027c24 */ /* 0x000fe4000f8e0202 */
[----:B------:R-:W-:-:S04]  /*78f0*/  IMAD.WIDE.U32 R6, R10, UR59, R6 ;  /* 0x0000003b0a067c25 */ /* 0x000fc8000f8e0006 */
[----:B------:R-:W-:Y:S02]  /*7900*/  IMAD R8, R13, UR58, R8 ;  /* 0x0000003a0d087c24 */ /* 0x000fe4000f8e0208 */
[----:B------:R-:W-:Y:S01]  /*7910*/  IMAD.WIDE.U32 R4, R12, UR58, R4 ;  /* 0x0000003a0c047c25 */ /* 0x000fe2000f8e0004 */
[----:B------:R-:W-:-:S03]  /*7920*/  IADD3 R7, R7, R2, RZ ;  /* 0x0000000207077210 */ /* 0x000fc60007ffe0ff */
[----:B------:R-:W-:Y:S01]  /*7930*/  IMAD R2, R14, UR9, RZ ;  /* 0x000000090e027c24 */ /* 0x000fe2000f8e02ff */
[----:B------:R-:W-:Y:S01]  /*7940*/  IADD3 R5, R5, R8, RZ ;  /* 0x0000000805057210 */ /* 0x000fe20007ffe0ff */
[----:B------:R-:W-:Y:S01]  /*7950*/  ULDC.64 UR8, c[0x0][0x3f0] ;  /* 0x0000fc0000087ab9 */ /* 0x000fe20000000a00 */
[----:B------:R-:W1:Y:S04]  /*7960*/  LDS.128 R60, [R0+0x9000] ;  /* 0x00900000003c7984 */ /* 0x000e680000000c00 */
[----:B------:R-:W2:Y:S04]  /*7970*/  LDS.128 R56, [R0+0xb000] ;  /* 0x00b0000000387984 */ /* 0x000ea80000000c00 */
[----:B------:R-:W3:Y:S01]  /*7980*/  LDS.128 R52, [R0+0xd000] ;  /* 0x00d0000000347984 */ /* 0x000ee20000000c00 */
[----:B------:R-:W-:-:S02]  /*7990*/  IMAD R8, R15, UR59, R2 ;  /* 0x0000003b0f087c24 */ /* 0x000fc4000f8e0202 */
[----:B------:R-:W-:Y:S01]  /*79a0*/  IMAD.WIDE.U32 R10, R14, UR59, R4 ;  /* 0x0000003b0e0a7c25 */ /* 0x000fe2000f8e0004 */
        /* <DEDUP_REMOVED lines=40> */
.L_x_216:
        /* <DEDUP_REMOVED lines=11> */
.L_x_223:
[----:B------:R-:W-:Y:S05]  /*7ce0*/  EXIT ;  /* 0x000000000000794d */ /* 0x000fea0003800000 */
.L_x_225:
        /* <DEDUP_REMOVED lines=9> */
.L_x_675:


//--------------------- .text._ZN5flash44flash_bwd_dq_dk_dv_loop_seqk_parallel_kernelI23Flash_bwd_kernel_traitsILi96ELi64ELi128ELi8ELi2ELi4ELi4ELb1ELb0EN7cutlass10bfloat16_tE19Flash_kernel_traitsILi96ELi64ELi128ELi8ES3_EELb0ELb1ELb0ELb0ELb1ELb1ELb1EEEvNS_16Flash_bwd_paramsE --------------------------
	.section	.text._ZN5flash44flash_bwd_dq_dk_dv_loop_seqk_parallel_kernelI23Flash_bwd_kernel_traitsILi96ELi64ELi128ELi8ELi2ELi4ELi4ELb1ELb0EN7cutlass10bfloat16_tE19Flash_kernel_traitsILi96ELi64ELi128ELi8ES3_EELb0ELb1ELb0ELb0ELb1ELb1ELb1EEEvNS_16Flash_bwd_paramsE,"ax",@progbits
	.align	128
        .global         _ZN5flash44flash_bwd_dq_dk_dv_loop_seqk_parallel_kernelI23Flash_bwd_kernel_traitsILi96ELi64ELi128ELi8ELi2ELi4ELi4ELb1ELb0EN7cutlass10bfloat16_tE19Flash_kernel_traitsILi96ELi64ELi128ELi8ES3_EELb0ELb1ELb0ELb0ELb1ELb1ELb1EEEvNS_16Flash_bwd_paramsE
        .type           _ZN5flash44flash_bwd_dq_dk_dv_loop_seqk_parallel_kernelI23Flash_bwd_kernel_traitsILi96ELi64ELi128ELi8ELi2ELi4ELi4ELb1ELb0EN7cutlass10bfloat16_tE19Flash_kernel_traitsILi96ELi64ELi128ELi8ES3_EELb0ELb1ELb0ELb0ELb1ELb1ELb1EEEvNS_16Flash_bwd_paramsE,@function
        .size           _ZN5flash44flash_bwd_dq_dk_dv_loop_seqk_parallel_kernelI23Flash_bwd_kernel_traitsILi96ELi64ELi128ELi8ELi2ELi4ELi4ELb1ELb0EN7cutlass10bfloat16_tE19Flash_kernel_traitsILi96ELi64ELi128ELi8ES3_EELb0ELb1ELb0ELb0ELb1ELb1ELb1EEEvNS_16Flash_bwd_paramsE,(.L_x_676 - _ZN5flash44flash_bwd_dq_dk_dv_loop_seqk_parallel_kernelI23Flash_bwd_kernel_traitsILi96ELi64ELi128ELi8ELi2ELi4ELi4ELb1ELb0EN7cutlass10bfloat16_tE19Flash_kernel_traitsILi96ELi64ELi128ELi8ES3_EELb0ELb1ELb0ELb0ELb1ELb1ELb1EEEvNS_16Flash_bwd_paramsE)
        .other          _ZN5flash44flash_bwd_dq_dk_dv_loop_seqk_parallel_kernelI23Flash_bwd_kernel_traitsILi96ELi64ELi128ELi8ELi2ELi4ELi4ELb1ELb0EN7cutlass10bfloat16_tE19Flash_kernel_traitsILi96ELi64ELi128ELi8ES3_EELb0ELb1ELb0ELb0ELb1ELb1ELb1EEEvNS_16Flash_bwd_paramsE,@"STO_CUDA_ENTRY STV_DEFAULT"
_ZN5flash44flash_bwd_dq_dk_dv_loop_seqk_parallel_kernelI23Flash_bwd_kernel_traitsILi96ELi64ELi128ELi8ELi2ELi4ELi4ELb1ELb0EN7cutlass10bfloat16_tE19Flash_kernel_traitsILi96ELi64ELi128ELi8ES3_EELb0ELb1ELb0ELb0ELb1ELb1ELb1EEEvNS_16Flash_bwd_paramsE:
.text._ZN5flash44flash_bwd_dq_dk_dv_loop_seqk_parallel_kernelI23Flash_bwd_kernel_traitsILi96ELi64ELi128ELi8ELi2ELi4ELi4ELb1ELb0EN7cutlass10bfloat16_tE19Flash_kernel_traitsILi96ELi64ELi128ELi8ES3_EELb0ELb1ELb0ELb0ELb1ELb1ELb1EEEvNS_16Flash_bwd_paramsE:
        /* <DEDUP_REMOVED lines=20> */
[----:B------:R-:W4:Y:S01]  /*0140*/  S2UR UR15, SR_CTAID.Z ;  /* 0x00000000000f79c3 */ /* 0x000f220000002700 */
[----:B--2---:R-:W-:-:S07]  /*0150*/  ULEA UR5, UR5, UR4, 0x18 ;  /* 0x0000000405057291 */ /* 0x004fce000f8ec03f */
[----:B------:R-:W2:Y:S01]  /*0160*/  S2UR UR13, SR_CTAID.Z ;  /* 0x00000000000d79c3 */ /* 0x000ea20000002700 */
[----:B------:R-:W-:Y:S02]  /*0170*/  UIADD3 UR6, UR5, 0x9000, URZ ;  /* 0x0000900005067890 */ /* 0x000fe4000fffe03f */
[----:B------:R-:W-:Y:S01]  /*0180*/  UIADD3 UR4, UR5, 0xf000, URZ ;  /* 0x0000f00005047890 */ /* 0x000fe2000fffe03f */
[----:B-1----:R-:W-:Y:S01]  /*0190*/  SHF.R.S32.HI R19, RZ, 0x1f, R13 ;  /* 0x0000001fff137819 */ /* 0x002fe2000001140d */
[----:B---3--:R-:W-:-:S03]  /*01a0*/  USHF.R.S32.HI UR20, URZ, 0x1f, UR14 ;  /* 0x0000001f3f147899 */ /* 0x008fc6000801140e */
[----:B------:R-:W1:Y:S01]  /*01b0*/  S2UR UR12, SR_CTAID.Y ;  /* 0x00000000000c79c3 */ /* 0x000e620000002600 */
[----:B------:R-:W-:Y:S01]  /*01c0*/  UIMAD.WIDE UR32, UR14, 0x80, URZ ;  /* 0x000000800e2078a5 */ /* 0x000fe2000f8e023f */
[CC--:B------:R-:W-:Y:S02]  /*01d0*/  LEA.HI R2, R19.reuse, R13.reuse, RZ, 0x4 ;  /* 0x0000000d13027211 */ /* 0x0c0fe400078f20ff */
[CC--:B------:R-:W-:Y:S02]  /*01e0*/  LEA.HI R18, R19.reuse, R13.reuse, RZ, 0x3 ;  /* 0x0000000d13127211 */ /* 0x0c0fe400078f18ff */
[----:B------:R-:W-:Y:S01]  /*01f0*/  LEA.HI R11, R19, R13, RZ, 0x2 ;  /* 0x0000000d130b7211 */ /* 0x000fe200078f10ff */
[----:B----4-:R-:W-:Y:S01]  /*0200*/  USHF.R.S32.HI UR19, URZ, 0x1f, UR15 ;  /* 0x0000001f3f137899 */ /* 0x010fe2000801140f */
[----:B------:R-:W-:Y:S02]  /*0210*/  LOP3.LUT R0, R2, 0xfffffff0, RZ, 0xc0, !PT ;  /* 0xfffffff002007812 */ /* 0x000fe400078ec0ff */
[----:B------:R-:W-:-:S02]  /*0220*/  SHF.R.S32.HI R6, RZ, 0x4, R2 ;  /* 0x00000004ff067819 */ /* 0x000fc40000011402 */
[----:B------:R-:W-:Y:S01]  /*0230*/  SHF.R.S32.HI R4, RZ, 0x3, R18 ;  /* 0x00000003ff047819 */ /* 0x000fe20000011412 */
[----:B------:R-:W-:Y:S01]  /*0240*/  IMAD.IADD R0, R13, 0x1, -R0 ;  /* 0x000000010d007824 */ /* 0x000fe200078e0a00 */
[----:B------:R-:W-:Y:S02]  /*0250*/  LOP3.LUT R5, R11, 0xfffffffc, RZ, 0xc0, !PT ;  /* 0xfffffffc0b057812 */ /* 0x000fe400078ec0ff */
[----:B------:R-:W-:Y:S01]  /*0260*/  LEA.HI R3, R2, R6, RZ, 0x1 ;  /* 0x0000000602037211 */ /* 0x000fe200078f08ff */
[----:B------:R-:W-:Y:S01]  /*0270*/  IMAD.SHL.U32 R2, R4, 0x40, RZ ;  /* 0x0000004004027824 */ /* 0x000fe200078e00ff */
[----:B------:R-:W-:Y:S01]  /*0280*/  SHF.R.S32.HI R17, RZ, 0x2, R11 ;  /* 0x00000002ff117819 */ /* 0x000fe2000001140b */
[----:B------:R-:W-:Y:S01]  /*0290*/  IMAD.IADD R15, R13, 0x1, -R5 ;  /* 0x000000010d0f7824 */ /* 0x000fe200078e0a05 */
[----:B------:R-:W-:Y:S01]  /*02a0*/  LOP3.LUT R8, R3, 0xfffffffe, RZ, 0xc0, !PT ;  /* 0xfffffffe03087812 */ /* 0x000fe200078ec0ff */
[----:B--2---:R-:W-:Y:S01]  /*02b0*/  USHF.R.S32.HI UR18, URZ, 0x1f, UR13 ;  /* 0x0000001f3f127899 */ /* 0x004fe2000801140d */
[----:B------:R-:W-:Y:S01]  /*02c0*/  SHF.R.S32.HI R3, RZ, 0x1f, R0 ;  /* 0x0000001fff037819 */ /* 0x000fe20000011400 */
[----:B------:R-:W-:Y:S01]  /*02d0*/  IMAD.SHL.U32 R20, R15, 0x8, RZ ;  /* 0x000000080f147824 */ /* 0x000fe200078e00ff */
[-C--:B------:R-:W-:Y:S01]  /*02e0*/  LEA.HI R5, R0, R0.reuse, RZ, 0x1 ;  /* 0x0000000000057211 */ /* 0x080fe200078f08ff */
[----:B------:R-:W-:Y:S01]  /*02f0*/  IMAD.IADD R14, R6, 0x1, -R8 ;  /* 0x00000001060e7824 */ /* 0x000fe200078e0a08 */
[----:B------:R-:W-:Y:S01]  /*0300*/  LOP3.LUT R2, R2, 0xc0, RZ, 0xc0, !PT ;  /* 0x000000c002027812 */ /* 0x000fe200078ec0ff */
[----:B-1----:R-:W-:Y:S01]  /*0310*/  USHF.R.S32.HI UR17, URZ, 0x1f, UR12 ;  /* 0x0000001f3f117899 */ /* 0x002fe2000801140c */
[----:B------:R-:W-:Y:S01]  /*0320*/  LEA.HI R16, R3, R0, RZ, 0x3 ;  /* 0x0000000003107211 */ /* 0x000fe200078f18ff */
[----:B------:R1:W-:Y:S01]  /*0330*/  STL [R1+0x38], R20 ;  /* 0x0000381401007387 */ /* 0x0003e20000100800 */
[----:B------:R-:W-:-:S02]  /*0340*/  LOP3.LUT R3, R5, 0x7fffffe, RZ, 0xc0, !PT ;  /* 0x07fffffe05037812 */ /* 0x000fc400078ec0ff */
[----:B------:R-:W-:Y:S02]  /*0350*/  SHF.R.U32.HI R7, RZ, 0x3, R2 ;  /* 0x00000003ff077819 */ /* 0x000fe40000011602 */
[----:B------:R-:W-:Y:S01]  /*0360*/  LOP3.LUT R4, R2, 0x18, R20, 0xf8, !PT ;  /* 0x0000001802047812 */ /* 0x000fe200078ef814 */
[----:B------:R-:W-:Y:S01]  /*0370*/  IMAD.IADD R21, R0, 0x1, -R3 ;  /* 0x0000000100157824 */ /* 0x000fe200078e0a03 */
[----:B------:R-:W-:Y:S02]  /*0380*/  LOP3.LUT R2, R16, 0xfffffff8, RZ, 0xc0, !PT ;  /* 0xfffffff810027812 */ /* 0x000fe400078ec0ff */
[----:B------:R-:W-:Y:S02]  /*0390*/  LOP3.LUT R3, R18, 0xfffffff8, RZ, 0xc0, !PT ;  /* 0xfffffff812037812 */ /* 0x000fe400078ec0ff */
[----:B------:R-:W-:Y:S02]  /*03a0*/  LEA.HI R9, R19, R13, RZ, 0x5 ;  /* 0x0000000d13097211 */ /* 0x000fe400078f28ff */
[----:B------:R-:W-:Y:S01]  /*03b0*/  LOP3.LUT R12, R4, R7, RZ, 0x3c, !PT ;  /* 0x00000007040c7212 */ /* 0x000fe200078e3cff */
[----:B------:R-:W-:Y:S01]  /*03c0*/  IMAD.IADD R8, R13, 0x1, -R3 ;  /* 0x000000010d087824 */ /* 0x000fe200078e0a03 */
[----:B------:R-:W-:-:S02]  /*03d0*/  SHF.R.S32.HI R23, RZ, 0x5, R9 ;  /* 0x00000005ff177819 */ /* 0x000fc40000011409 */
[--C-:B------:R-:W-:Y:S02]  /*03e0*/  SHF.R.S32.HI R7, RZ, 0x1, R5.reuse ;  /* 0x00000001ff077819 */ /* 0x100fe40000011405 */
[----:B------:R-:W-:Y:S01]  /*03f0*/  SHF.R.S32.HI R4, RZ, 0x1f, R5 ;  /* 0x0000001fff047819 */ /* 0x000fe20000011405 */
[----:B-1----:R-:W-:Y:S01]  /*0400*/  IMAD.IADD R20, R0, 0x1, -R2 ;  /* 0x0000000100147824 */ /* 0x002fe200078e0a02 */
[----:B------:R-:W-:Y:S02]  /*0410*/  LEA.HI R2, R19, R13, RZ, 0x6 ;  /* 0x0000000d13027211 */ /* 0x000fe400078f30ff */
[----:B------:R-:W-:Y:S02]  /*0420*/  SHF.R.S32.HI R0, RZ, 0x1f, R11 ;  /* 0x0000001fff007819 */ /* 0x000fe4000001140b */
[----:B------:R-:W-:Y:S02]  /*0430*/  SHF.R.S32.HI R10, RZ, 0x6, R2 ;  /* 0x00000006ff0a7819 */ /* 0x000fe40000011402 */
[----:B------:R-:W-:-:S02]  /*0440*/  LEA.HI R2, R11, R17, RZ, 0x1 ;  /* 0x000000110b027211 */ /* 0x000fc400078f08ff */
[----:B------:R-:W-:Y:S02]  /*0450*/  LEA.HI R0, R0, R17, RZ, 0x3 ;  /* 0x0000001100007211 */ /* 0x000fe400078f18ff */
[----:B------:R-:W-:Y:S02]  /*0460*/  LEA.HI R11, R8, R8, RZ, 0x1 ;  /* 0x00000008080b7211 */ /* 0x000fe400078f08ff */
[----:B------:R-:W-:Y:S02]  /*0470*/  LOP3.LUT R3, R2, 0x7fffffe, RZ, 0xc0, !PT ;  /* 0x07fffffe02037812 */ /* 0x000fe400078ec0ff */
[----:B------:R-:W-:Y:S02]  /*0480*/  LOP3.LUT R0, R0, 0xfffffff8, RZ, 0xc0, !PT ;  /* 0xfffffff800007812 */ /* 0x000fe400078ec0ff */
[----:B------:R-:W-:Y:S01]  /*0490*/  LOP3.LUT R2, R11, 0x3fffffe, RZ, 0xc0, !PT ;  /* 0x03fffffe0b027812 */ /* 0x000fe200078ec0ff */
[C---:B------:R-:W-:Y:S01]  /*04a0*/  IMAD.IADD R6, R17.reuse, 0x1, -R3 ;  /* 0x0000000111067824 */ /* 0x040fe200078e0a03 */
[----:B------:R-:W-:Y:S01]  /*04b0*/  LEA.HI R3, R4, R7, RZ, 0x2 ;  /* 0x0000000704037211 */ /* 0x000fe200078f10ff */
[----:B------:R-:W-:-:S02]  /*04c0*/  IMAD.IADD R5, R17, 0x1, -R0 ;  /* 0x0000000111057824 */ /* 0x000fc400078e0a00 */
[----:B------:R-:W-:Y:S02]  /*04d0*/  IMAD.IADD R2, R8, 0x1, -R2 ;  /* 0x0000000108027824 */ /* 0x000fe400078e0a02 */
[----:B------:R-:W-:Y:S01]  /*04e0*/  IMAD R0, R10, 0x4, R14 ;  /* 0x000000040a007824 */ /* 0x000fe200078e020e */
[----:B------:R-:W-:Y:S01]  /*04f0*/  LOP3.LUT P4, RZ, R5, 0x2, RZ, 0xc0, !PT ;  /* 0x0000000205ff7812 */ /* 0x000fe2000788c0ff */
        /* <DEDUP_REMOVED lines=9> */
[----:B------:R1:W-:Y:S01]  /*0590*/  STL [R1+0x1c], R2 ;  /* 0x00001c0201007387 */ /* 0x0003e20000100800 */
[----:B------:R-:W-:Y:S01]  /*05a0*/  SHF.R.S32.HI R0, RZ, 0x1f, R9 ;  /* 0x0000001fff007819 */ /* 0x000fe20000011409 */
[----:B------:R-:W-:Y:S01]  /*05b0*/  IMAD.IADD R22, R13, 0x1, -R3 ;  /* 0x000000010d167824 */ /* 0x000fe200078e0a03 */
[-C--:B------:R-:W-:Y:S01]  /*05c0*/  LEA.HI R3, R9, R23.reuse, RZ, 0x1 ;  /* 0x0000001709037211 */ /* 0x080fe200078f08ff */
[----:B------:R-:W-:Y:S01]  /*05d0*/  IMAD.SHL.U32 R10, R10, 0x20, RZ ;  /* 0x000000200a0a7824 */ /* 0x000fe200078e00ff */
[----:B------:R-:W-:-:S02]  /*05e0*/  LEA.HI R0, R0, R23, RZ, 0x2 ;  /* 0x0000001700007211 */ /* 0x000fc400078f10ff */
[----:B------:R-:W-:Y:S01]  /*05f0*/  STL [R1+0x44], R22 ;  /* 0x0000441601007387 */ /* 0x000fe20000100800 */
[----:B------:R-:W-:Y:S02]  /*0600*/  ISETP.NE.U32.AND P5, PT, R6, 0x1, PT ;  /* 0x000000010600780c */ /* 0x000fe40003fa5070 */
[----:B------:R-:W-:Y:S02]  /*0610*/  LOP3.LUT R4, R10, 0x6, R4, 0xf8, !PT ;  /* 0x000000060a047812 */ /* 0x000fe400078ef804 */
[----:B------:R-:W-:Y:S02]  /*0620*/  LOP3.LUT R0, R0, 0xfffffffc, RZ, 0xc0, !PT ;  /* 0xfffffffc00007812 */ /* 0x000fe400078ec0ff */
[----:B------:R-:W-:Y:S01]  /*0630*/  SEL R238, R238, 0x10, !P5 ;  /* 0x00000010eeee7807 */ /* 0x000fe20006800000 */
[----:B------:R2:W-:Y:S02]  /*0640*/  STL [R1+0x34], R4 ;  /* 0x0000340401007387 */ /* 0x0005e40000100800 */
[----:B------:R-:W-:Y:S01]  /*0650*/  IMAD.IADD R0, R23, 0x1, -R0 ;  /* 0x0000000117007824 */ /* 0x000fe200078e0a00 */
[----:B-1----:R-:W-:-:S04]  /*0660*/  LEA.HI R2, R19, R13, RZ, 0x7 ;  /* 0x0000000d13027211 */ /* 0x002fc800078f38ff */
[----:B------:R-:W-:Y:S02]  /*0670*/  SHF.R.S32.HI R13, RZ, 0x7, R2 ;  /* 0x00000007ff0d7819 */ /* 0x000fe40000011402 */
[----:B------:R-:W-:Y:S01]  /*0680*/  LOP3.LUT R2, R3, 0xfffffffe, RZ, 0xc0, !PT ;  /* 0xfffffffe03027812 */ /* 0x000fe200078ec0ff */
[----:B------:R-:W-:Y:S02]  /*0690*/  IMAD.SHL.U32 R3, R8, 0x40, RZ ;  /* 0x0000004008037824 */ /* 0x000fe400078e00ff */
[----:B------:R-:W-:Y:S02]  /*06a0*/  IMAD.SHL.U32 R8, R15, 0x2, RZ ;  /* 0x000000020f087824 */ /* 0x000fe400078e00ff */
[----:B------:R-:W-:Y:S01]  /*06b0*/  IMAD.IADD R15, R23, 0x1, -R2 ;  /* 0x00000001170f7824 */ /* 0x000fe200078e0a02 */
[----:B------:R-:W-:Y:S01]  /*06c0*/  SHF.R.S32.HI R2, RZ, 0x1, R11 ;  /* 0x00000001ff027819 */ /* 0x000fe2000001140b */
[----:B------:R-:W-:Y:S01]  /*06d0*/  IMAD R11, R0, 0x200, R8 ;  /* 0x00000200000b7824 */ /* 0x000fe200078e0208 */
[----:B------:R-:W-:-:S02]  /*06e0*/  LOP3.LUT R7, R3, 0x1c0, RZ, 0xc0, !PT ;  /* 0x000001c003077812 */ /* 0x000fc400078ec0ff */
[----:B--2---:R-:W-:Y:S01]  /*06f0*/  LOP3.LUT R4, R12, 0x3fffffe, RZ, 0xc0, !PT ;  /* 0x03fffffe0c047812 */ /* 0x004fe200078ec0ff */
[C---:B------:R-:W-:Y:S01]  /*0700*/  IMAD.SHL.U32 R6, R2.reuse, 0x40, RZ ;  /* 0x0000004002067824 */ /* 0x040fe200078e00ff */
[----:B------:R-:W-:Y:S02]  /*0710*/  SHF.R.S32.HI R3, RZ, 0x3, R16 ;  /* 0x00000003ff037819 */ /* 0x000fe40000011410 */
[----:B------:R-:W-:Y:S01]  /*0720*/  LOP3.LUT P6, RZ, R2, 0x2, RZ, 0xc0, !PT ;  /* 0x0000000202ff7812 */ /* 0x000fe200078cc0ff */
[----:B------:R-:W-:Y:S02]  /*0730*/  IMAD.SHL.U32 R2, R0, 0x10, RZ ;  /* 0x0000001000027824 */ /* 0x000fe400078e00ff */
[C---:B------:R-:W-:Y:S01]  /*0740*/  IMAD.IADD R16, R5.reuse, 0x1, -R4 ;  /* 0x0000000105107824 */ /* 0x040fe200078e0a04 */
[----:B------:R-:W-:Y:S01]  /*0750*/  R2P PR, R20, 0x6 ;  /* 0x0000000614007804 */ /* 0x000fe20000000000 */
[----:B------:R-:W-:Y:S01]  /*0760*/  IMAD.SHL.U32 R4, R5, 0x40, RZ ;  /* 0x0000004005047824 */ /* 0x000fe200078e00ff */
[----:B------:R-:W-:Y:S01]  /*0770*/  SEL R223, R228, 0xffffffe0, !P6 ;  /* 0xffffffe0e4df7807 */ /* 0x000fe20007000000 */
[----:B------:R-:W-:Y:S01]  /*0780*/  IMAD R21, R3, 0x8, R21 ;  /* 0x0000000803157824 */ /* 0x000fe200078e0215 */
[----:B------:R-:W-:Y:S01]  /*0790*/  LOP3.LUT P0, RZ, R17, 0x2, RZ, 0xc0, !PT ;  /* 0x0000000211ff7812 */ /* 0x000fe2000780c0ff */
        /* <DEDUP_REMOVED lines=8> */
[----:B------:R-:W-:Y:S01]  /*0820*/  LOP3.LUT R3, R0, 0x20, R10, 0xf8, !PT ;  /* 0x0000002000037812 */ /* 0x000fe200078ef80a */
[----:B------:R-:W-:Y:S01]  /*0830*/  IMAD.SHL.U32 R10, R14, 0x10, RZ ;  /* 0x000000100e0a7824 */ /* 0x000fe200078e00ff */
[----:B------:R-:W-:Y:S01]  /*0840*/  SHF.R.U32.HI R2, RZ, 0x3, R0 ;  /* 0x00000003ff027819 */ /* 0x000fe20000011600 */
[----:B------:R-:W-:Y:S01]  /*0850*/  IMAD R0, R13, 0x1000, R8 ;  /* 0x000010000d007824 */ /* 0x000fe200078e0208 */
[----:B------:R-:W-:-:S02]  /*0860*/  SHF.R.U32.HI R6, RZ, 0x3, R7 ;  /* 0x00000003ff067819 */ /* 0x000fc40000011607 */
[----:B------:R-:W-:Y:S01]  /*0870*/  LOP3.LUT R2, R3, R2, RZ, 0x3c, !PT ;  /* 0x0000000203027212 */ /* 0x000fe200078e3cff */
[----:B------:R-:W-:Y:S01]  /*0880*/  IMAD R0, R15, 0x400, R0 ;  /* 0x000004000f007824 */ /* 0x000fe200078e0200 */
[----:B------:R-:W-:Y:S01]  /*0890*/  LOP3.LUT R4, R5, R4, RZ, 0x3c, !PT ;  /* 0x0000000405047212 */ /* 0x000fe200078e3cff */
        /* <DEDUP_REMOVED lines=12> */
[----:B------:R-:W-:Y:S01]  /*0960*/  IMAD R5, R14, 0x200, R5 ;  /* 0x000002000e057824 */ /* 0x000fe200078e0205 */
[----:B------:R-:W-:Y:S01]  /*0970*/  LOP3.LUT R2, R2, 0xc0, RZ, 0xc0, !PT ;  /* 0x000000c002027812 */ /* 0x000fe200078ec0ff */
[C---:B------:R-:W-:Y:S01]  /*0980*/  VIADD R239, R241.reuse, 0x20 ;  /* 0x00000020f1ef7836 */ /* 0x040fe20000000000 */
[C---:B------:R-:W-:Y:S01]  /*0990*/  LOP3.LUT P3, RZ, R0.reuse, 0x2, RZ, 0xc0, !PT ;  /* 0x0000000200ff7812 */ /* 0x040fe2000786c0ff */
[----:B------:R-:W-:Y:S01]  /*09a0*/  IMAD.SHL.U32 R0, R0, 0x40, RZ ;  /* 0x0000004000007824 */ /* 0x000fe200078e00ff */
[----:B------:R-:W-:Y:S01]  /*09b0*/  LOP3.LUT R4, R4, 0x8, RZ, 0xc0, !PT ;  /* 0x0000000804047812 */ /* 0x000fe200078ec0ff */
[C---:B------:R-:W-:Y:S01]  /*09c0*/  @P4 VIADD R239, R241.reuse, 0xffffffe0 ;  /* 0xffffffe0f1ef4836 */ /* 0x040fe20000000000 */
[----:B------:R-:W-:Y:S01]  /*09d0*/  SHF.R.U32.HI R8, RZ, 0x3, R3 ;  /* 0x00000003ff087819 */ /* 0x000fe20000011603 */
[----:B------:R-:W-:Y:S01]  /*09e0*/  IMAD.IADD R240, R241, 0x1, R238 ;  /* 0x00000001f1f07824 */ /* 0x000fe200078e02ee */
[----:B------:R-:W-:Y:S01]  /*09f0*/  LOP3.LUT R0, R0, 0xc0, RZ, 0xc0, !PT ;  /* 0x000000c000007812 */ /* 0x000fe200078ec0ff */
[----:B------:R-:W-:Y:S01]  /*0a00*/  IMAD.IADD R238, R238, 0x1, R239 ;  /* 0x00000001eeee7824 */ /* 0x000fe200078e02ef */
[----:B------:R-:W-:-:S02]  /*0a10*/  SHF.R.U32.HI R6, RZ, 0x3, R2 ;  /* 0x00000003ff067819 */ /* 0x000fc40000011602 */
[----:B------:R-:W-:Y:S02]  /*0a20*/  SHF.R.U32.HI R7, RZ, 0x3, R0 ;  /* 0x00000003ff077819 */ /* 0x000fe40000011600 */
[----:B------:R-:W-:Y:S02]  /*0a30*/  LOP3.LUT R10, R9, 0x10, R10, 0xf8, !PT ;  /* 0x00000010090a7812 */ /* 0x000fe400078ef80a */
[--C-:B------:R-:W-:Y:S02]  /*0a40*/  LOP3.LUT R8, R8, R3, R4.reuse, 0x1e, !PT ;  /* 0x0000000308087212 */ /* 0x100fe400078e1e04 */
[----:B------:R-:W-:Y:S02]  /*0a50*/  LOP3.LUT R7, R7, R0, R9, 0x1e, !PT ;  /* 0x0000000007077212 */ /* 0x000fe400078e1e09 */
[----:B------:R-:W-:Y:S01]  /*0a60*/  LOP3.LUT R3, R6, R2, R4, 0x1e, !PT ;  /* 0x0000000206037212 */ /* 0x000fe200078e1e04 */
[----:B------:R-:W-:Y:S01]  /*0a70*/  IMAD.U32 R224, R224, 0x200, R8 ;  /* 0x00000200e0e07824 */ /* 0x000fe200078e0008 */
[----:B------:R-:W-:Y:S01]  /*0a80*/  SHF.R.S32.HI R0, RZ, 0x1f, R22 ;  /* 0x0000001fff007819 */ /* 0x000fe20000011416 */
[----:B------:R-:W-:Y:S01]  /*0a90*/  IMAD.IADD R7, R7, 0x1, R11 ;  /* 0x0000000107077824 */ /* 0x000fe200078e020b */
[----:B------:R-:W-:-:S02]  /*0aa0*/  LOP3.LUT R2, R6, R10, R2, 0x1e, !PT ;  /* 0x0000000a06027212 */ /* 0x000fc400078e1e02 */
[----:B------:R-:W1:Y:S01]  /*0ab0*/  LDC R6, c[0x0][0x2c4] ;  /* 0x0000b100ff067b82 */ /* 0x000e620000000800 */
[----:B------:R-:W-:Y:S02]  /*0ac0*/  LEA.HI R0, R0, R22, RZ, 0x2 ;  /* 0x0000001600007211 */ /* 0x000fe400078f10ff */
[----:B------:R-:W-:Y:S02]  /*0ad0*/  LEA R224, R224, UR4, 0x1 ;  /* 0x00000004e0e07c11 */ /* 0x000fe4000f8e08ff */
[----:B------:R-:W-:Y:S01]  /*0ae0*/  SHF.R.S32.HI R4, RZ, 0x2, R0 ;  /* 0x00000002ff047819 */ /* 0x000fe20000011400 */
[----:B------:R-:W-:Y:S01]  /*0af0*/  IMAD.SHL.U32 R0, R21, 0x20, RZ ;  /* 0x0000002015007824 */ /* 0x000fe200078e00ff */
[----:B------:R-:W-:Y:S01]  /*0b00*/  SEL R226, R226, 0x40, P2 ;  /* 0x00000040e2e27807 */ /* 0x000fe20001000000 */
[----:B------:R-:W-:Y:S01]  /*0b10*/  IMAD.IADD R225, R224, 0x1, R225 ;  /* 0x00000001e0e17824 */ /* 0x000fe200078e02e1 */
[----:B------:R-:W-:Y:S01]  /*0b20*/  LEA R222, R222, UR5, 0x1 ;  /* 0x00000005dede7c11 */ /* 0x000fe2000f8e08ff */
[C---:B------:R-:W-:Y:S01]  /*0b30*/  IMAD R9, R15.reuse, 0x10, R4 ;  /* 0x000000100f097824 */ /* 0x040fe200078e0204 */
[----:B------:R-:W-:Y:S01]  /*0b40*/  SEL R228, R228, 0xffffffe0, !P0 ;  /* 0xffffffe0e4e47807 */ /* 0x000fe20004000000 */
[----:B------:R-:W-:-:S02]  /*0b50*/  IMAD R4, R15, 0x200, R0 ;  /* 0x000002000f047824 */ /* 0x000fc400078e0200 */
[----:B------:R-:W-:Y:S01]  /*0b60*/  IMAD.IADD R229, R0, 0x1, R2 ;  /* 0x0000000100e57824 */ /* 0x000fe200078e0202 */
[----:B------:R-:W-:Y:S01]  /*0b70*/  STL [R1+0x40], R9 ;  /* 0x0000400901007387 */ /* 0x000fe20000100800 */
[----:B------:R-:W-:Y:S02]  /*0b80*/  VIADD R0, R9, 0xffffffc0 ;  /* 0xffffffc009007836 */ /* 0x000fe40000000000 */
[----:B------:R-:W-:Y:S02]  /*0b90*/  IMAD.IADD R230, R4, 0x1, R3 ;  /* 0x0000000104e67824 */ /* 0x000fe400078e0203 */
[----:B------:R-:W-:Y:S01]  /*0ba0*/  IMAD.IADD R227, R224, 0x1, R226 ;  /* 0x00000001e0e37824 */ /* 0x000fe200078e02e2 */
[----:B------:R-:W-:Y:S01]  /*0bb0*/  SHF.R.S32.HI R2, RZ, 0x1f, R0 ;  /* 0x0000001fff027819 */ /* 0x000fe20000011400 */
[----:B------:R-:W-:Y:S01]  /*0bc0*/  IMAD.IADD R223, R223, 0x1, R222 ;  /* 0x00000001dfdf7824 */ /* 0x000fe200078e02de */
[----:B-1----:R-:W-:Y:S01]  /*0bd0*/  IADD3 R3, R9, 0x1, -R6 ;  /* 0x0000000109037810 */ /* 0x002fe20007ffe806 */
[----:B------:R-:W-:Y:S01]  /*0be0*/  IMAD.IADD R226, R225, 0x1, R226 ;  /* 0x00000001e1e27824 */ /* 0x000fe200078e02e2 */
[C---:B------:R-:W-:Y:S01]  /*0bf0*/  SHF.L.U64.HI R2, R0.reuse, 0x2, R2 ;  /* 0x0000000200027819 */ /* 0x040fe20000010202 */
[----:B------:R-:W-:-:S02]  /*0c00*/  IMAD.SHL.U32 R0, R0, 0x4, RZ ;  /* 0x0000000400007824 */ /* 0x000fc400078e00ff */
[----:B------:R1:W-:Y:S04]  /*0c10*/  STL [R1+0x30], R3 ;  /* 0x0000300301007387 */ /* 0x0003e80000100800 */
[----:B------:R2:W-:Y:S04]  /*0c20*/  STL [R1+0x2c], R2 ;  /* 0x00002c0201007387 */ /* 0x0005e80000100800 */
[----:B------:R3:W-:Y:S01]  /*0c30*/  STL [R1+0x28], R0 ;  /* 0x0000280001007387 */ /* 0x0007e20000100800 */
[----:B-1----:R-:W-:Y:S02]  /*0c40*/  LEA R3, R5, UR5, 0x1 ;  /* 0x0000000505037c11 */ /* 0x002fe4000f8e08ff */
[----:B--2---:R-:W-:-:S05]  /*0c50*/  LEA R2, R7, UR6, 0x1 ;  /* 0x0000000607027c11 */ /* 0x004fca000f8e08ff */
[C---:B---3--:R-:W-:Y:S01]  /*0c60*/  VIADD R0, R2.reuse, 0x20 ;  /* 0x0000002002007836 */ /* 0x048fe20000000000 */
[----:B------:R1:W-:Y:S01]  /*0c70*/  STL [R1+0x14], R2 ;  /* 0x0000140201007387 */ /* 0x0003e20000100800 */
[----:B------:R-:W-:-:S05]  /*0c80*/  @P3 VIADD R0, R2, 0xffffffe0 ;  /* 0xffffffe002003836 */ /* 0x000fca0000000000 */
[----:B------:R1:W-:Y:S02]  /*0c90*/  STL [R1+0x18], R0 ;  /* 0x0000180001007387 */ /* 0x0003e40000100800 */
.L_x_234:
        /* <DEDUP_REMOVED lines=104> */
.L_x_227:
[----:B------:R-:W-:Y:S01]  /*1320*/  UIMAD UR29, UR14, UR24, UR15 ;  /* 0x000000180e1d72a4 */ /* 0x000fe2000f8e020f */
[----:B------:R-:W-:-:S03]  /*1330*/  ULDC UR22, c[0x0][0x2d4] ;  /* 0x0000b50000167ab9 */ /* 0x000fc60000000800 */
[----:B------:R-:W-:-:S12]  /*1340*/  UIMAD UR29, UR29, UR22, URZ ;  /* 0x000000161d1d72a4 */ /* 0x000fd8000f8e023f */
.L_x_228:
        /* <DEDUP_REMOVED lines=13> */
[----:B------:R-:W4:Y:S01]  /*1420*/  LDC.64 R18, c[0x0][0x238] ;  /* 0x00008e00ff127b82 */ /* 0x000f220000000a00 */
[----:B------:R-:W-:-:S07]  /*1430*/  UIMAD UR11, UR15, UR11, UR10 ;  /* 0x0000000b0f0b72a4 */ /* 0x000fce000f8e020a */
[----:B------:R-:W4:Y:S08]  /*1440*/  LDC.64 R8, c[0x0][0x418] ;  /* 0x00010600ff087b82 */ /* 0x000f300000000a00 */
[----:B------:R-:W2:Y:S01]  /*1450*/  LDC.64 R16, c[0x0][0x248] ;  /* 0x00009200ff107b82 */ /* 0x000ea20000000a00 */
[----:B---3--:R-:W-:-:S04]  /*1460*/  SHF.R.S32.HI R26, RZ, 0x1f, R26 ;  /* 0x0000001fff1a7819 */ /* 0x008fc8000001141a */
[----:B-1----:R-:W-:-:S04]  /*1470*/  LEA.HI R26, R26, R27, RZ, 0x2 ;  /* 0x0000001b1a1a7211 */ /* 0x002fc800078f10ff */
[----:B------:R-:W-:Y:S01]  /*1480*/  SHF.R.S32.HI R26, RZ, 0x2, R26 ;  /* 0x00000002ff1a7819 */ /* 0x000fe2000001141a */
[----:B----4-:R-:W-:-:S03]  /*1490*/  IMAD R12, R8, UR20, RZ ;  /* 0x00000014080c7c24 */ /* 0x010fc6000f8e02ff */
[----:B------:R-:W-:Y:S01]  /*14a0*/  SHF.R.S32.HI R24, RZ, 0x1f, R26 ;  /* 0x0000001fff187819 */ /* 0x000fe2000001141a */
[----:B------:R-:W-:Y:S01]  /*14b0*/  IMAD R12, R9, UR14, R12 ;  /* 0x0000000e090c7c24 */ /* 0x000fe2000f8e020c */
[----:B------:R-:W-:-:S04]  /*14c0*/  IADD3 R2, P0, R26, UR40, RZ ;  /* 0x000000281a027c10 */ /* 0x000fc8000ff1e0ff */
[----:B------:R-:W-:-:S05]  /*14d0*/  IADD3.X R13, R24, UR41, RZ, P0, !PT ;  /* 0x00000029180d7c10 */ /* 0x000fca00087fe4ff */
[----:B------:R-:W-:-:S04]  /*14e0*/  IMAD R10, R13, UR6, RZ ;  /* 0x000000060d0a7c24 */ /* 0x000fc8000f8e02ff */
[----:B------:R-:W-:Y:S01]  /*14f0*/  IMAD R10, R2, UR7, R10 ;  /* 0x00000007020a7c24 */ /* 0x000fe2000f8e020a */
[----:B------:R-:W-:Y:S01]  /*1500*/  @P1 BAR.SYNC.DEFER_BLOCKING 0x0 ;  /* 0x0000000000001b1d */ /* 0x000fe20000010000 */
[----:B--2---:R-:W-:-:S05]  /*1510*/  IMAD.MOV.U32 R28, RZ, RZ, R4 ;  /* 0x000000ffff1c7224 */ /* 0x004fca00078e0004 */
[----:B------:R-:W-:-:S03]  /*1520*/  SHF.R.S32.HI R29, RZ, 0x1f, R28 ;  /* 0x0000001fff1d7819 */ /* 0x000fc6000001141c */
[----:B------:R-:W-:Y:S02]  /*1530*/  IMAD.WIDE.U32 R4, R2, UR6, R28 ;  /* 0x0000000602047c25 */ /* 0x000fe4000f8e001c */
[----:B------:R1:W-:Y:S01]  /*1540*/  STL [R1+0x3c], R29 ;  /* 0x00003c1d01007387 */ /* 0x0003e20000100800 */
[----:B------:R-:W-:Y:S01]  /*1550*/  ULDC.64 UR6, c[0x0][0x268] ;  /* 0x00009a0000067ab9 */ /* 0x000fe20000000a00 */
[----:B------:R-:W-:Y:S02]  /*1560*/  IMAD.IADD R5, R5, 0x1, R10 ;  /* 0x0000000105057824 */ /* 0x000fe400078e020a */
[----:B------:R-:W2:Y:S01]  /*1570*/  LDL R25, [R1+0x1c] ;  /* 0x00001c0001197983 */ /* 0x000ea20000100800 */
[C---:B------:R-:W-:Y:S02]  /*1580*/  IMAD R10, R6.reuse, UR20, RZ ;  /* 0x00000014060a7c24 */ /* 0x040fe4000f8e02ff */
[----:B------:R-:W-:-:S04]  /*1590*/  IMAD.WIDE.U32 R4, R6, UR14, R4 ;  /* 0x0000000e06047c25 */ /* 0x000fc8000f8e0004 */
[C---:B------:R-:W-:Y:S02]  /*15a0*/  IMAD R6, R14.reuse, UR36, RZ ;  /* 0x000000240e067c24 */ /* 0x040fe4000f8e02ff */
[----:B------:R-:W-:Y:S02]  /*15b0*/  IMAD R7, R7, UR14, R10 ;  /* 0x0000000e07077c24 */ /* 0x000fe4000f8e020a */
[----:B------:R-:W-:-:S04]  /*15c0*/  IMAD.WIDE.U32 R10, R14, UR37, R28 ;  /* 0x000000250e0a7c25 */ /* 0x000fc8000f8e001c */
[----:B------:R-:W-:Y:S02]  /*15d0*/  IMAD R6, R15, UR37, R6 ;  /* 0x000000250f067c24 */ /* 0x000fe4000f8e0206 */
[----:B------:R-:W-:Y:S02]  /*15e0*/  IMAD.IADD R7, R5, 0x1, R7 ;  /* 0x0000000105077824 */ /* 0x000fe400078e0207 */
[----:B------:R-:W-:Y:S02]  /*15f0*/  IMAD.IADD R5, R11, 0x1, R6 ;  /* 0x000000010b057824 */ /* 0x000fe400078e0206 */
[----:B------:R-:W-:Y:S02]  /*1600*/  IMAD.MOV.U32 R6, RZ, RZ, R4 ;  /* 0x000000ffff067224 */ /* 0x000fe400078e0004 */
[----:B------:R-:W-:Y:S02]  /*1610*/  IMAD R11, R18, UR20, RZ ;  /* 0x00000014120b7c24 */ /* 0x000fe4000f8e02ff */
[----:B------:R-:W-:-:S02]  /*1620*/  IMAD.MOV.U32 R4, RZ, RZ, R10 ;  /* 0x000000ffff047224 */ /* 0x000fc400078e000a */
[----:B------:R-:W-:Y:S02]  /*1630*/  IMAD R10, R19, UR14, R11 ;  /* 0x0000000e130a7c24 */ /* 0x000fe4000f8e020b */
[----:B------:R-:W-:Y:S02]  /*1640*/  IMAD.WIDE.U32 R4, R18, UR14, R4 ;  /* 0x0000000e12047c25 */ /* 0x000fe4000f8e0004 */
[----:B------:R-:W3:Y:S02]  /*1650*/  LDC.64 R18, c[0x0][0x230] ;  /* 0x00008c00ff127b82 */ /* 0x000ee40000000a00 */
[----:B------:R-:W-:-:S04]  /*1660*/  IMAD.WIDE.U32 R8, R8, UR14, R28 ;  /* 0x0000000e08087c25 */ /* 0x000fc8000f8e001c */
[----:B------:R-:W-:Y:S02]  /*1670*/  IMAD.IADD R9, R9, 0x1, R12 ;  /* 0x0000000109097824 */ /* 0x000fe400078e020c */
[----:B------:R-:W-:Y:S02]  /*1680*/  IMAD R11, R13, UR8, RZ ;  /* 0x000000080d0b7c24 */ /* 0x000fe4000f8e02ff */
[----:B------:R-:W-:Y:S02]  /*1690*/  IMAD.WIDE.U32 R6, R21, UR15, R6 ;  /* 0x0000000f15067c25 */ /* 0x000fe4000f8e0006 */
[----:B------:R-:W4:Y:S02]  /*16a0*/  LDL R21, [R1+0x40] ;  /* 0x0000400001157983 */ /* 0x000f240000100800 */
[----:B------:R-:W-:Y:S02]  /*16b0*/  IMAD.IADD R5, R5, 0x1, R10 ;  /* 0x0000000105057824 */ /* 0x000fe400078e020a */
[----:B------:R-:W-:-:S02]  /*16c0*/  IMAD R10, R20, UR6, RZ ;  /* 0x00000006140a7c24 */ /* 0x000fc4000f8e02ff */
        /* <DEDUP_REMOVED lines=11> */
[----:B------:R-:W-:-:S04]  /*1780*/  IMAD.WIDE.U32 R10, R16, UR37, R28 ;  /* 0x00000025100a7c25 */ /* 0x000fc8000f8e001c */
[----:B------:R-:W-:Y:S02]  /*1790*/  IMAD R2, R17, UR37, R2 ;  /* 0x0000002511027c24 */ /* 0x000fe4000f8e0202 */
[----:B------:R-:W-:Y:S01]  /*17a0*/  IMAD.IADD R9, R9, 0x1, R13 ;  /* 0x0000000109097824 */ /* 0x000fe200078e020d */
[----:B------:R-:W-:Y:S01]  /*17b0*/  UIMAD UR43, UR19, UR6, URZ ;  /* 0x00000006132b72a4 */ /* 0x000fe2000f8e023f */
[----:B------:R-:W-:Y:S01]  /*17c0*/  IMAD.U32 R13, RZ, RZ, UR6 ;  /* 0x00000006ff0d7e24 */ /* 0x000fe2000f8e00ff */
[----:B------:R-:W-:Y:S01]  /*17d0*/  ULDC.64 UR8, c[0x0][0x220] ;  /* 0x0000880000087ab9 */ /* 0x000fe20000000a00 */
[----:B------:R-:W-:Y:S02]  /*17e0*/  IMAD.IADD R7, R5, 0x1, R12 ;  /* 0x0000000105077824 */ /* 0x000fe400078e020c */
[----:B------:R-:W-:Y:S02]  /*17f0*/  IMAD.MOV.U32 R6, RZ, RZ, R4 ;  /* 0x000000ffff067224 */ /* 0x000fe400078e0004 */
[----:B------:R-:W-:-:S02]  /*1800*/  IMAD.IADD R5, R11, 0x1, R2 ;  /* 0x000000010b057824 */ /* 0x000fc400078e0202 */
[----:B------:R-:W-:Y:S02]  /*1810*/  IMAD.MOV.U32 R4, RZ, RZ, R10 ;  /* 0x000000ffff047224 */ /* 0x000fe400078e000a */
[----:B------:R-:W-:-:S04]  /*1820*/  IMAD.WIDE.U32 R12, R13, UR15, R8 ;  /* 0x0000000f0d0c7c25 */ /* 0x000fc8000f8e0008 */
[C---:B---3--:R-:W-:Y:S02]  /*1830*/  IMAD R11, R18.reuse, UR20, RZ ;  /* 0x00000014120b7c24 */ /* 0x048fe4000f8e02ff */
[----:B------:R-:W-:Y:S02]  /*1840*/  IMAD.WIDE.U32 R8, R18, UR14, R4 ;  /* 0x0000000e12087c25 */ /* 0x000fe4000f8e0004 */
[----:B------:R-:W3:Y:S01]  /*1850*/  LDL R18, [R1+0x44] ;  /* 0x0000440001127983 */ /* 0x000ee20000100800 */
[----:B------:R-:W-:Y:S01]  /*1860*/  UIMAD UR43, UR15, UR7, UR43 ;  /* 0x000000070f2b72a4 */ /* 0x000fe2000f8e022b */
[-C--:B------:R-:W-:Y:S02]  /*1870*/  IMAD R2, R24, R14.reuse, RZ ;  /* 0x0000000e18027224 */ /* 0x080fe400078e02ff */
[----:B------:R-:W-:Y:S01]  /*1880*/  IMAD.WIDE.U32 R6, R26, R14, R6 ;  /* 0x0000000e1a067225 */ /* 0x000fe200078e0006 */
[----:B------:R-:W-:Y:S01]  /*1890*/  LEA R242, P2, R12, UR10, 0x1 ;  /* 0x0000000a0cf27c11 */ /* 0x000fe2000f8408ff */
[----:B------:R-:W-:-:S02]  /*18a0*/  ULDC.64 UR6, c[0x0][0x260] ;  /* 0x0000980000067ab9 */ /* 0x000fc40000000a00 */
[----:B------:R-:W-:Y:S02]  /*18b0*/  IMAD R2, R26, R15, R2 ;  /* 0x0000000f1a027224 */ /* 0x000fe400078e0202 */
[----:B------:R-:W-:Y:S01]  /*18c0*/  VIADD R5, R13, UR43 ;  /* 0x0000002b0d057c36 */ /* 0x000fe20008000000 */
[----:B------:R-:W-:Y:S01]  /*18d0*/  LEA R4, P0, R6, UR8, 0x1 ;  /* 0x0000000806047c11 */ /* 0x000fe2000f8008ff */
[----:B------:R-:W-:Y:S02]  /*18e0*/  IMAD.IADD R10, R7, 0x1, R2 ;  /* 0x00000001070a7824 */ /* 0x000fe400078e0202 */
[----:B------:R-:W-:Y:S01]  /*18f0*/  IMAD R11, R19, UR14, R11 ;  /* 0x0000000e130b7c24 */ /* 0x000fe2000f8e020b */
[----:B------:R-:W-:Y:S01]  /*1900*/  LEA.HI.X R243, R12, UR11, R5, 0x1, P2 ;  /* 0x0000000b0cf37c11 */ /* 0x000fe200090f0c05 */
[----:B------:R-:W-:Y:S01]  /*1910*/  UIADD3 UR8, UR31, -0x1, URZ ;  /* 0xffffffff1f087890 */ /* 0x000fe2000fffe03f */
[----:B------:R-:W-:Y:S01]  /*1920*/  LEA.HI.X R5, R6, UR9, R10, 0x1, P0 ;  /* 0x0000000906057c11 */ /* 0x000fe200080f0c0a */
[----:B------:R-:W-:Y:S01]  /*1930*/  IMAD.IADD R7, R9, 0x1, R11 ;  /* 0x0000000109077824 */ /* 0x000fe200078e020b */
[----:B------:R-:W-:Y:S01]  /*1940*/  LEA R10, P0, R14, R4, 0x7 ;  /* 0x000000040e0a7211 */ /* 0x000fe200078038ff */
[----:B------:R-:W-:Y:S01]  /*1950*/  IMAD R2, R20, UR6, RZ ;  /* 0x0000000614027c24 */ /* 0x000fe2000f8e02ff */
[----:B------:R-:W-:-:S02]  /*1960*/  UIADD3 UR42, UR40, UR42, URZ ;  /* 0x0000002a282a7290 */ /* 0x000fc4000fffe03f */
[----:B------:R-:W-:Y:S01]  /*1970*/  LEA.HI.X R11, R14, R5, R15, 0x7, P0 ;  /* 0x000000050e0b7211 */ /* 0x000fe200000f3c0f */
[----:B------:R-:W-:Y:S01]  /*1980*/  ULDC.64 UR10, c[0x0][0x2b0] ;  /* 0x0000ac00000a7ab9 */ /* 0x000fe20000000a00 */
[----:B------:R-:W1:Y:S01]  /*1990*/  S2R R14, SR_TID.X ;  /* 0x00000000000e7919 */ /* 0x000e620000002100 */
[----:B------:R-:W-:Y:S01]  /*19a0*/  IMAD.MOV.U32 R6, RZ, RZ, R8 ;  /* 0x000000ffff067224 */ /* 0x000fe200078e0008 */
[----:B------:R-:W-:Y:S01]  /*19b0*/  ULEA.HI UR9, UR8, UR8, URZ, 0x1 ;  /* 0x0000000808097291 */ /* 0x000fe2000f8f083f */
[----:B------:R-:W1:Y:S01]  /*19c0*/  S2R R15, SR_TID.X ;  /* 0x00000000000f7919 */ /* 0x000e620000002100 */
[C---:B------:R-:W-:Y:S02]  /*19d0*/  IMAD R2, R0.reuse, UR7, R2 ;  /* 0x0000000700027c24 */ /* 0x040fe4000f8e0202 */
[----:B------:R-:W-:Y:S01]  /*19e0*/  ULOP3.LUT UR9, UR9, 0xfffffffe, URZ, 0xc0, !UPT ;  /* 0xfffffffe09097892 */ /* 0x000fe2000f8ec03f */
[----:B------:R-:W-:Y:S01]  /*19f0*/  IMAD.WIDE.U32 R6, R0, UR6, R6 ;  /* 0x0000000600067c25 */ /* 0x000fe2000f8e0006 */
[----:B------:R-:W-:-:S02]  /*1a00*/  ULDC.64 UR6, c[0x0][0x218] ;  /* 0x0000860000067ab9 */ /* 0x000fc40000000a00 */
[----:B------:R-:W-:Y:S01]  /*1a10*/  UIADD3 UR9, UR8, -UR9, URZ ;  /* 0x8000000908097290 */ /* 0x000fe2000fffe03f */
[----:B------:R-:W-:Y:S02]  /*1a20*/  IMAD.IADD R7, R7, 0x1, R2 ;  /* 0x0000000107077824 */ /* 0x000fe400078e0202 */
[-C--:B------:R-:W-:Y:S01]  /*1a30*/  IMAD R2, R24, R16.reuse, RZ ;  /* 0x0000001018027224 */ /* 0x080fe200078e02ff */
[----:B------:R-:W-:Y:S01]  /*1a40*/  UISETP.NE.AND UP0, UPT, UR9, 0x1, UPT ;  /* 0x000000010900788c */ /* 0x000fe2000bf05270 */
[----:B------:R-:W-:-:S04]  /*1a50*/  IMAD.WIDE.U32 R8, R26, R16, R6 ;  /* 0x000000101a087225 */ /* 0x000fc800078e0006 */
[----:B------:R-:W-:Y:S01]  /*1a60*/  IMAD R2, R26, R17, R2 ;  /* 0x000000111a027224 */ /* 0x000fe200078e0202 */
[----:B------:R-:W-:-:S03]  /*1a70*/  PLOP3.LUT P0, PT, PT, PT, UP0, 0x80, 0x0 ;  /* 0x000000000000781c */ /* 0x000fc60003f0f008 */
[----:B------:R-:W-:Y:S01]  /*1a80*/  IMAD.IADD R2, R9, 0x1, R2 ;  /* 0x0000000109027824 */ /* 0x000fe200078e0202 */
[----:B------:R-:W-:Y:S01]  /*1a90*/  UIMAD.WIDE UR10, UR42, 0x4, UR10 ;  /* 0x000000042a0a78a5 */ /* 0x000fe2000f8e020a */
[----:B-1----:R-:W-:Y:S01]  /*1aa0*/  SHF.R.S32.HI R14, RZ, 0x1f, R14 ;  /* 0x0000001fff0e7819 */ /* 0x002fe2000001140e */
[----:B------:R-:W-:-:S03]  /*1ab0*/  UIMAD UR45, UR24, UR23, URZ ;  /* 0x00000017182d72a4 */ /* 0x000fc6000f8e023f */
[----:B------:R-:W-:-:S04]  /*1ac0*/  LEA.HI R14, R14, R15, RZ, 0x5 ;  /* 0x0000000f0e0e7211 */ /* 0x000fc800078f28ff */
[----:B------:R-:W-:Y:S01]  /*1ad0*/  SHF.R.S32.HI R14, RZ, 0x5, R14 ;  /* 0x00000005ff0e7819 */ /* 0x000fe2000001140e */
[----:B------:R-:W-:Y:S01]  /*1ae0*/  UMOV UR9, UR11 ;  /* 0x0000000b00097c82 */ /* 0x000fe20008000000 */
[----:B------:R-:W-:Y:S02]  /*1af0*/  UIMAD.WIDE UR42, UR14, UR22, UR40 ;  /* 0x000000160e2a72a5 */ /* 0x000fe4000f8e0228 */
[----:B------:R-:W-:Y:S02]  /*1b00*/  UIMAD.WIDE.U32 UR46, UR23, UR24, URZ ;  /* 0x00000018172e72a5 */ /* 0x000fe4000f8e003f */
[----:B------:R-:W-:-:S04]  /*1b10*/  UIADD3 UR26, UP0, UR42, UR26, URZ ;  /* 0x0000001a2a1a7290 */ /* 0x000fc8000ff1e03f */
[----:B------:R-:W-:Y:S02]  /*1b20*/  UIADD3.X UR25, UR43, UR25, URZ, UP0, !UPT ;  /* 0x000000192b197290 */ /* 0x000fe400087fe43f */
[----:B------:R-:W-:Y:S01]  /*1b30*/  UIADD3 UR29, UR40, UR29, URZ ;  /* 0x0000001d281d7290 */ /* 0x000fe2000fffe03f */
        /* <DEDUP_REMOVED lines=34> */
[----:B------:R2:W-:Y:S04]  /*1d60*/  LDGSTS.E.BYPASS.LTC128B.128 [R0+0x14000], desc[UR38][R10.64+0x80] ;  /* 0x140000800a007fae */ /* 0x0005e8000b901d66 */
[----:B------:R-:W0:Y:S04]  /*1d70*/  LDGDEPBAR ;  /* 0x00000000000079af */ /* 0x000e280000000000 */
[----:B------:R-:W-:Y:S04]  /*1d80*/  LDGSTS.E.BYPASS.LTC128B.128 [R0+0x6000], desc[UR38][R242.64] ;  /* 0x06000000f2007fae */ /* 0x000fe8000b901d66 */
[----:B------:R-:W-:Y:S01]  /*1d90*/  LDGSTS.E.BYPASS.LTC128B.128 [R0+0x7000], desc[UR38][R242.64+0x40] ;  /* 0x07000040f2007fae */ /* 0x000fe2000b901d66 */
[----:B-1----:R-:W-:-:S03]  /*1da0*/  LEA R4, P1, R8, UR6, 0x1 ;  /* 0x0000000608047c11 */ /* 0x002fc6000f8208ff */
[----:B------:R-:W-:Y:S01]  /*1db0*/  LDGSTS.E.BYPASS.LTC128B.128 [R0+0x8000], desc[UR38][R242.64+0x80] ;  /* 0x08000080f2007fae */ /* 0x000fe2000b901d66 */
[----:B------:R-:W-:Y:S02]  /*1dc0*/  LEA.HI.X R5, R8, UR7, R2, 0x1, P1 ;  /* 0x0000000708057c11 */ /* 0x000fe400088f0c02 */
[----:B------:R-:W-:Y:S02]  /*1dd0*/  SEL R2, R12, R25, !P0 ;  /* 0x000000190c027207 */ /* 0x000fe40004000000 */
[----:B------:R-:W-:Y:S02]  /*1de0*/  LEA R8, P1, R16, R4, 0x7 ;  /* 0x0000000410087211 */ /* 0x000fe400078238ff */
[----:B--2---:R-:W-:Y:S02]  /*1df0*/  LEA R10, R2, UR5, 0x1 ;  /* 0x00000005020a7c11 */ /* 0x004fe4000f8e08ff */
[----:B------:R-:W-:-:S03]  /*1e00*/  LEA.HI.X R9, R16, R5, R17, 0x7, P1 ;  /* 0x0000000510097211 */ /* 0x000fc600008f3c11 */
[----:B------:R-:W-:Y:S01]  /*1e10*/  LDGSTS.E.BYPASS.LTC128B.128 [R10], desc[UR38][R244.64] ;  /* 0x00000000f40a7fae */ /* 0x000fe2000b901d66 */
[----:B----4-:R-:W-:-:S03]  /*1e20*/  IMAD.SHL.U32 R6, R21, 0x4, RZ ;  /* 0x0000000415067824 */ /* 0x010fc600078e00ff */
[----:B------:R-:W-:Y:S01]  /*1e30*/  LDGSTS.E.BYPASS.LTC128B.128 [R10+0x1000], desc[UR38][R244.64+0x40] ;  /* 0x01000040f40a7fae */ /* 0x000fe2000b901d66 */
[----:B------:R-:W-:-:S03]  /*1e40*/  SHF.R.S32.HI R13, RZ, 0x1f, R21 ;  /* 0x0000001fff0d7819 */ /* 0x000fc60000011415 */
[----:B------:R-:W-:Y:S04]  /*1e50*/  LDGSTS.E.BYPASS.LTC128B.128 [R10+0x2000], desc[UR38][R244.64+0x80] ;  /* 0x02000080f40a7fae */ /* 0x000fe8000b901d66 */
[----:B------:R-:W-:Y:S01]  /*1e60*/  LDGSTS.E.BYPASS.LTC128B.128 [R0+0x9000], desc[UR38][R4.64] ;  /* 0x0900000004007fae */ /* 0x000fe2000b901d66 */
[----:B------:R-:W-:-:S03]  /*1e70*/  USHF.R.S32.HI UR7, URZ, 0x1f, UR23 ;  /* 0x0000001f3f077899 */ /* 0x000fc60008011417 */
[----:B------:R-:W-:Y:S01]  /*1e80*/  LDGSTS.E.BYPASS.LTC128B.128 [R0+0xb000], desc[UR38][R4.64+0x40] ;  /* 0x0b00004004007fae */ /* 0x000fe2000b901d66 */
[----:B------:R-:W-:-:S03]  /*1e90*/  USHF.L.U32 UR6, UR45, 0x6, URZ ;  /* 0x000000062d067899 */ /* 0x000fc6000800063f */
[----:B------:R1:W-:Y:S01]  /*1ea0*/  LDGSTS.E.BYPASS.LTC128B.128 [R0+0xd000], desc[UR38][R4.64+0x80] ;  /* 0x0d00008004007fae */ /* 0x0003e2000b901d66 */
[----:B------:R-:W-:-:S03]  /*1eb0*/  SHF.L.U64.HI R7, R21, 0x2, R13 ;  /* 0x0000000215077819 */ /* 0x000fc6000001020d */
[----:B------:R-:W-:Y:S01]  /*1ec0*/  LDGSTS.E.BYPASS.LTC128B.128 [R0+0xa000], desc[UR38][R8.64] ;  /* 0x0a00000008007fae */ /* 0x000fe2000b901d66 */
[----:B------:R-:W-:-:S03]  /*1ed0*/  IADD3 R6, P2, R6, UR10, RZ ;  /* 0x0000000a06067c10 */ /* 0x000fc6000ff5e0ff */
[----:B------:R-:W-:Y:S01]  /*1ee0*/  LDGSTS.E.BYPASS.LTC128B.128 [R0+0xc000], desc[UR38][R8.64+0x40] ;  /* 0x0c00004008007fae */ /* 0x000fe2000b901d66 */
[----:B------:R-:W-:-:S03]  /*1ef0*/  UIMAD UR7, UR7, UR24, URZ ;  /* 0x00000018070772a4 */ /* 0x000fc6000f8e023f */
[----:B------:R3:W-:Y:S01]  /*1f00*/  LDGSTS.E.BYPASS.LTC128B.128 [R0+0xe000], desc[UR38][R8.64+0x80] ;  /* 0x0e00008008007fae */ /* 0x0007e2000b901d66 */
[----:B------:R-:W-:Y:S01]  /*1f10*/  IADD3.X R7, R7, UR9, RZ, P2, !PT ;  /* 0x0000000907077c10 */ /* 0x000fe200097fe4ff */
[----:B------:R-:W-:Y:S01]  /*1f20*/  USHF.R.S32.HI UR11, URZ, 0x1f, UR6 ;  /* 0x0000001f3f0b7899 */ /* 0x000fe20008011406 */
[----:B------:R-:W-:Y:S01]  /*1f30*/  IMAD.U32 R2, RZ, RZ, UR27 ;  /* 0x0000001bff027e24 */ /* 0x000fe2000f8e00ff */
[----:B------:R-:W-:Y:S01]  /*1f40*/  UIMAD UR7, UR28, UR23, UR7 ;  /* 0x000000171c0772a4 */ /* 0x000fe2000f8e0207 */
[----:B------:R-:W0:Y:S02]  /*1f50*/  LDGDEPBAR ;  /* 0x00000000000079af */ /* 0x000e240000000000 */
[----:B------:R-:W-:Y:S01]  /*1f60*/  ULDC.64 UR22, c[0x0][0x478] ;  /* 0x00011e0000167ab9 */ /* 0x000fe20000000a00 */
[----:B-1----:R-:W-:Y:S01]  /*1f70*/  IMAD.U32 R4, RZ, RZ, UR30 ;  /* 0x0000001eff047e24 */ /* 0x002fe2000f8e00ff */
[----:B------:R-:W-:Y:S01]  /*1f80*/  UIADD3 UR7, UR47, UR7, URZ ;  /* 0x000000072f077290 */ /* 0x000fe2000fffe03f */
[----:B------:R-:W5:Y:S01]  /*1f90*/  LDG.E R11, desc[UR38][R6.64+0x20] ;  /* 0x00002026060b7981 */ /* 0x000f62000c1e1900 */
[----:B---3--:R-:W-:-:S03]  /*1fa0*/  IMAD R0, R14, UR45, R18 ;  /* 0x0000002d0e007c24 */ /* 0x008fc6000f8e0212 */
[----:B------:R-:W5:Y:S01]  /*1fb0*/  LDG.E R8, desc[UR38][R6.64] ;  /* 0x0000002606087981 */ /* 0x000f62000c1e1900 */
[----:B------:R-:W-:-:S04]  /*1fc0*/  DEPBAR.LE SB0, 0x1 ;  /* 0x000080400000791a */ /* 0x000fc80000000000 */
[----:B------:R-:W-:Y:S01]  /*1fd0*/  IADD3 R4, P2, P1, R0, UR6, R4 ;  /* 0x0000000600047c10 */ /* 0x000fe2000f95e004 */
[----:B------:R-:W5:Y:S01]  /*1fe0*/  LDG.E R12, desc[UR38][R6.64+0x80] ;  /* 0x00008026060c7981 */ /* 0x000f62000c1e1900 */
[----:B------:R-:W-:-:S03]  /*1ff0*/  SHF.R.S32.HI R0, RZ, 0x1f, R0 ;  /* 0x0000001fff007819 */ /* 0x000fc60000011400 */
[----:B------:R1:W5:Y:S01]  /*2000*/  LDG.E R9, desc[UR38][R6.64+0xa0] ;  /* 0x0000a02606097981 */ /* 0x000362000c1e1900 */
[----:B------:R-:W-:Y:S02]  /*2010*/  IADD3.X R0, R0, UR11, R2, P2, P1 ;  /* 0x0000000b00007c10 */ /* 0x000fe400097e2402 */
[----:B------:R-:W-:Y:S01]  /*2020*/  IADD3 R4, P1, R4, R22, RZ ;  /* 0x0000001604047210 */ /* 0x000fe20007f3e0ff */
[----:B------:R-:W-:Y:S01]  /*2030*/  UIMAD UR7, UR7, UR26, URZ ;  /* 0x0000001a070772a4 */ /* 0x000fe2000f8e023f */
[----:B------:R-:W-:Y:S03]  /*2040*/  BAR.SYNC.DEFER_BLOCKING 0x0 ;  /* 0x0000000000007b1d */ /* 0x000fe60000010000 */
[----:B------:R-:W-:Y:S01]  /*2050*/  IMAD.X R5, R0, 0x1, R23, P1 ;  /* 0x0000000100057824 */ /* 0x000fe200008e0617 */
[----:B------:R-:W-:-:S03]  /*2060*/  UIMAD UR25, UR25, UR46, UR7 ;  /* 0x0000002e191972a4 */ /* 0x000fc6000f8e0207 */
[----:B------:R-:W-:Y:S01]  /*2070*/  ULDC.64 UR6, c[0x0][0x400] ;  /* 0x0001000000067ab9 */ /* 0x000fe20000000a00 */
        /* <DEDUP_REMOVED lines=54> */
[----:B------:R-:W-:Y:S01]  /*23e0*/  STL [R1], R10 ;  /* 0x0000000a01007387 */ /* 0x000fe20000100800 */
[C---:B------:R-:W-:Y:S01]  /*23f0*/  SHF.L.U64.HI R0, R21.reuse, 0x2, R13 ;  /* 0x0000000215007819 */ /* 0x040fe2000001020d */
[----:B------:R-:W-:Y:S01]  /*2400*/  USHF.L.U32 UR50, UR45, 0x4, URZ ;  /* 0x000000042d327899 */ /* 0x000fe2000800063f */
[----:B------:R-:W-:Y:S01]  /*2410*/  SHF.L.U32 R4, R21, 0x2, RZ ;  /* 0x0000000215047819 */ /* 0x000fe200000006ff */
[----:B-----5:R-:W-:Y:S01]  /*2420*/  STL [R1+0x10], R8 ;  /* 0x0000100801007387 */ /* 0x020fe20000100800 */
[----:B------:R-:W-:Y:S01]  /*2430*/  UIADD3 UR42, UR34, UR4, URZ ;  /* 0x00000004222a7290 */ /* 0x000fe2000fffe03f */
[----:B------:R-:W-:Y:S01]  /*2440*/  VIADD R2, R229, 0x1800 ;  /* 0x00001800e5027836 */ /* 0x000fe20000000000 */
[----:B------:R-:W-:Y:S01]  /*2450*/  USHF.L.U32 UR51, UR45, 0x3, URZ ;  /* 0x000000032d337899 */ /* 0x000fe2000800063f */
[----:B------:R-:W-:Y:S01]  /*2460*/  STL [R1+0xc], R11 ;  /* 0x00000c0b01007387 */ /* 0x000fe20000100800 */
[----:B------:R-:W-:Y:S01]  /*2470*/  UIADD3 UR27, UR50, 0x40, URZ ;  /* 0x00000040321b7890 */ /* 0x000fe2000fffe03f */
[----:B------:R-:W-:Y:S01]  /*2480*/  IMAD.MOV.U32 R127, RZ, RZ, RZ ;  /* 0x000000ffff7f7224 */ /* 0x000fe200078e00ff */
[----:B------:R-:W-:Y:S01]  /*2490*/  UIADD3 UR34, UR50, 0x20, URZ ;  /* 0x0000002032227890 */ /* 0x000fe2000fffe03f */
[----:B------:R-:W-:Y:S01]  /*24a0*/  STL [R1+0x8], R12 ;  /* 0x0000080c01007387 */ /* 0x000fe20000100800 */
[----:B------:R-:W-:Y:S01]  /*24b0*/  UIADD3 UR26, UR51, UR27, URZ ;  /* 0x0000001b331a7290 */ /* 0x000fe2000fffe03f */
[----:B------:R-:W-:Y:S01]  /*24c0*/  SEL R2, R2, R229, !P0 ;  /* 0x000000e502027207 */ /* 0x000fe20004000000 */
[----:B------:R-:W-:Y:S01]  /*24d0*/  UIADD3 UR31, UR51, UR34, URZ ;  /* 0x00000022331f7290 */ /* 0x000fe2000fffe03f */
[----:B------:R-:W-:Y:S01]  /*24e0*/  STL [R1+0x4], R9 ;  /* 0x0000040901007387 */ /* 0x000fe20000100800 */
[----:B------:R-:W-:-:S02]  /*24f0*/  UIADD3 UR25, UR51, UR26, URZ ;  /* 0x0000001a33197290 */ /* 0x000fc4000fffe03f */
[----:B------:R-:W-:Y:S01]  /*2500*/  UIADD3 UR30, UR51, UR31, URZ ;  /* 0x0000001f331e7290 */ /* 0x000fe2000fffe03f */
[----:B------:R1:W-:Y:S01]  /*2510*/  STL [R1+0x24], R0 ;  /* 0x0000240001007387 */ /* 0x0003e20000100800 */
[----:B------:R-:W-:Y:S02]  /*2520*/  UIADD3 UR24, UR51, UR25, URZ ;  /* 0x0000001933187290 */ /* 0x000fe4000fffe03f */
[----:B------:R-:W-:Y:S01]  /*2530*/  UIADD3 UR29, UR51, UR30, URZ ;  /* 0x0000001e331d7290 */ /* 0x000fe2000fffe03f */
[----:B------:R2:W-:Y:S01]  /*2540*/  STL [R1+0x20], R4 ;  /* 0x0000200401007387 */ /* 0x0005e20000100800 */
[----:B------:R-:W-:Y:S01]  /*2550*/  UMOV UR7, UR23 ;  /* 0x0000001700077c82 */ /* 0x000fe20008000000 */
[----:B------:R-:W-:Y:S02]  /*2560*/  UIADD3 UR23, UR51, UR24, URZ ;  /* 0x0000001833177290 */ /* 0x000fe4000fffe03f */
[----:B------:R-:W-:Y:S02]  /*2570*/  UIADD3 UR28, UR51, UR29, URZ ;  /* 0x0000001d331c7290 */ /* 0x000fe4000fffe03f */
[----:B------:R-:W-:-:S02]  /*2580*/  UIMAD UR49, UR45, 0x18, URZ ;  /* 0x000000182d3178a4 */ /* 0x000fc4000f8e023f */
[----:B------:R-:W-:Y:S02]  /*2590*/  USHF.L.U32 UR48, UR45, 0x5, URZ ;  /* 0x000000052d307899 */ /* 0x000fe4000800063f */
[----:B------:R-:W-:Y:S02]  /*25a0*/  UIMAD UR47, UR45, 0x28, URZ ;  /* 0x000000282d2f78a4 */ /* 0x000fe4000f8e023f */
[----:B------:R-:W-:Y:S02]  /*25b0*/  UIMAD UR46, UR45, 0x30, URZ ;  /* 0x000000302d2e78a4 */ /* 0x000fe4000f8e023f */
[----:B------:R-:W-:Y:S01]  /*25c0*/  UIMAD UR45, UR45, 0x38, URZ ;  /* 0x000000382d2d78a4 */ /* 0x000fe2000f8e023f */
[----:B------:R-:W-:Y:S01]  /*25d0*/  ULDC UR41, c[0x0][0x270] ;  /* 0x00009c0000297ab9 */ /* 0x000fe20000000800 */
[----:B------:R-:W-:Y:S02]  /*25e0*/  UIADD3 UR42, -UR35, 0x80, UR42 ;  /* 0x00000080232a7890 */ /* 0x000fe4000fffe12a */
[----:B------:R-:W-:Y:S01]  /*25f0*/  UIADD3 UR11, UR51, UR23, URZ ;  /* 0x00000017330b7290 */ /* 0x000fe2000fffe03f */
[----:B-1----:R-:W-:Y:S01]  /*2600*/  VIADD R0, R230, 0x1800 ;  /* 0x00001800e6007836 */ /* 0x002fe20000000000 */
[----:B------:R-:W-:-:S04]  /*2610*/  UIADD3 UR4, UR51, UR28, URZ ;  /* 0x0000001c33047290 */ /* 0x000fc8000fffe03f */
[----:B------:R-:W-:Y:S02]  /*2620*/  SEL R0, R0, R230, !P0 ;  /* 0x000000e600007207 */ /* 0x000fe40004000000 */
[----:B------:R-:W-:Y:S01]  /*2630*/  LEA R220, R2, UR5, 0x1 ;  /* 0x0000000502dc7c11 */ /* 0x000fe2000f8e08ff */
[----:B------:R-:W-:Y:S01]  /*2640*/  ULDC UR44, c[0x0][0x39c] ;  /* 0x0000e700002c7ab9 */ /* 0x000fe20000000800 */
[----:B------:R-:W-:Y:S01]  /*2650*/  LEA R221, R0, UR5, 0x1 ;  /* 0x0000000500dd7c11 */ /* 0x000fe2000f8e08ff */
[----:B--2---:R-:W-:-:S06]  /*2660*/  ULDC UR43, c[0x0][0x2ec] ;  /* 0x0000bb00002b7ab9 */ /* 0x004fcc0000000800 */
.L_x_232:
[----:B------:R-:W0:Y:S01]  /*2670*/  LDGDEPBAR ;  /* 0x00000000000079af */ /* 0x000e220000000000 */
[----:B------:R-:W-:Y:S01]  /*2680*/  IADD3 R0, R228, R221, RZ ;  /* 0x000000dde4007210 */ /* 0x000fe20007ffe0ff */
[----:B------:R-:W-:Y:S06]  /*2690*/  USHF.L.U32 UR40, UR8, 0x6, URZ ;  /* 0x0000000608287899 */ /* 0x000fec000800063f */
[----:B------:R-:W2:Y:S01]  /*26a0*/  LDL R236, [R1+0x30] ;  /* 0x0000300001ec7983 */ /* 0x000ea20000100800 */
[----:B------:R-:W-:Y:S02]  /*26b0*/  UISETP.GT.AND UP3, UPT, UR8, UR6, UPT ;  /* 0x000000060800728c */ /* 0x000fe4000bf64270 */
[----:B------:R-:W-:Y:S01]  /*26c0*/  UISETP.GE.AND UP0, UPT, UR40, UR42, UPT ;  /* 0x0000002a2800728c */ /* 0x000fe2000bf06270 */
[----:B------:R-:W3:Y:S01]  /*26d0*/  LDL R235, [R1+0x34] ;  /* 0x0000340001eb7983 */ /* 0x000ee20000100800 */
[----:B------:R-:W-:Y:S03]  /*26e0*/  MOV R2, UR40 ;  /* 0x0000002800027c02 */ /* 0x000fe60008000f00 */
[----:B------:R-:W4:Y:S01]  /*26f0*/  LDL R234, [R1+0x10] ;  /* 0x0000100001ea7983 */ /* 0x000f220000100800 */
[----:B------:R-:W-:Y:S03]  /*2700*/  PLOP3.LUT P0, PT, PT, PT, UP0, 0x80, 0x0 ;  /* 0x000000000000781c */ /* 0x000fe60003f0f008 */
[----:B------:R-:W2:Y:S04]  /*2710*/  LDL R231, [R1+0xc] ;  /* 0x00000c0001e77983 */ /* 0x000ea80000100800 */
        /* <DEDUP_REMOVED lines=24> */
[----:B------:R-:W-:Y:S01]  /*28a0*/  STL [R1+0x48], R3 ;  /* 0x0000480301007387 */ /* 0x000fe20000100800 */
[----:B--2---:R-:W-:Y:S01]  /*28b0*/  FSETP.NEU.FTZ.AND P1, PT, R231, -INF , PT ;  /* 0xff800000e700780b */ /* 0x004fe20003f3d000 */
[----:B------:R-:W-:Y:S04]  /*28c0*/  DEPBAR.LE SB0, 0x0 ;  /* 0x000080000000791a */ /* 0x000fe80000000000 */
[----:B------:R-:W-:Y:S01]  /*28d0*/  BAR.SYNC.DEFER_BLOCKING 0x0 ;  /* 0x0000000000007b1d */ /* 0x000fe20000010000 */
[----:B----4-:R-:W-:Y:S05]  /*28e0*/  FSETP.NEU.FTZ.AND P2, PT, R234, -INF , PT ;  /* 0xff800000ea00780b */ /* 0x010fea0003f5d000 */
[----:B------:R-:W-:Y:S08]  /*28f0*/  LDSM.16.M88.4 R32, [R221] ;  /* 0x00000000dd20783b */ /* 0x000ff00000000200 */
[----:B------:R-:W1:Y:S08]  /*2900*/  LDSM.16.M88.4 R16, [R222+0x9000] ;  /* 0x00900000de10783b */ /* 0x000e700000000200 */
[----:B------:R-:W2:Y:S08]  /*2910*/  LDSM.16.M88.4 R28, [R221+0x800] ;  /* 0x00080000dd1c783b */ /* 0x000eb00000000200 */
[----:B------:R-:W4:Y:S08]  /*2920*/  LDSM.16.M88.4 R132, [R222+0x9400] ;  /* 0x00940000de84783b */ /* 0x000f300000000200 */
[----:B------:R-:W-:Y:S08]  /*2930*/  LDSM.16.M88.4 R136, [R0] ;  /* 0x000000000088783b */ /* 0x000ff00000000200 */
[----:B------:R-:W3:Y:S01]  /*2940*/  LDSM.16.M88.4 R140, [R223+0x9000] ;  /* 0x00900000df8c783b */ /* 0x000ee20000000200 */
[-C--:B-1----:R-:W-:Y:S07]  /*2950*/  HMMA.16816.F32.BF16 R4, R32, R16.reuse, RZ ;  /* 0x000000102004723c */ /* 0x082fee00000418ff */
[----:B------:R-:W1:Y:S01]  /*2960*/  LDSM.16.M88.4 R144, [R0+0x800] ;  /* 0x000800000090783b */ /* 0x000e620000000200 */
[C---:B--2---:R-:W-:Y:S07]  /*2970*/  HMMA.16816.F32.BF16 R8, R28.reuse, R16, RZ ;  /* 0x000000101c08723c */ /* 0x044fee00000418ff */
[----:B------:R-:W2:Y:S01]  /*2980*/  LDSM.16.M88.4 R148, [R223+0x9400] ;  /* 0x00940000df94783b */ /* 0x000ea20000000200 */
[-C--:B------:R-:W-:Y:S07]  /*2990*/  HMMA.16816.F32.BF16 R12, R28, R18.reuse, RZ ;  /* 0x000000121c0c723c */ /* 0x080fee00000418ff */
[----:B------:R-:W-:Y:S01]  /*29a0*/  LDSM.16.M88.4 R152, [R221+0x1000] ;  /* 0x00100000dd98783b */ /* 0x000fe20000000200 */
[C---:B------:R-:W-:Y:S07]  /*29b0*/  HMMA.16816.F32.BF16 R16, R32.reuse, R18, RZ ;  /* 0x000000122010723c */ /* 0x040fee00000418ff */
[----:B------:R-:W2:Y:S01]  /*29c0*/  LDSM.16.M88.4 R156, [R222+0xb000] ;  /* 0x00b00000de9c783b */ /* 0x000ea20000000200 */
[-C--:B----4-:R-:W-:Y:S06]  /*29d0*/  HMMA.16816.F32.BF16 R20, R32, R132.reuse, RZ ;  /* 0x000000842014723c */ /* 0x090fec00000418ff */
[C---:B------:R-:W-:Y:S01]  /*29e0*/  HMMA.16816.F32.BF16 R24, R28.reuse, R132, RZ ;  /* 0x000000841c18723c */ /* 0x040fe200000418ff */
[----:B------:R-:W-:Y:S05]  /*29f0*/  LDSM.16.M88.4 R160, [R222+0xb400] ;  /* 0x00b40000dea0783b */ /* 0x000fea0000000200 */
[-C--:B------:R-:W-:Y:S03]  /*2a00*/  HMMA.16816.F32.BF16 R28, R28, R134.reuse, RZ ;  /* 0x000000861c1c723c */ /* 0x080fe600000418ff */
[----:B------:R-:W-:Y:S03]  /*2a10*/  LDSM.16.M88.4 R164, [R0+0x1000] ;  /* 0x0010000000a4783b */ /* 0x000fe60000000200 */
[----:B------:R-:W-:Y:S05]  /*2a20*/  HMMA.16816.F32.BF16 R32, R32, R134, RZ ;  /* 0x000000862020723c */ /* 0x000fea00000418ff */
[----:B------:R-:W4:Y:S01]  /*2a30*/  LDSM.16.M88.4 R132, [R221+0x1800] ;  /* 0x00180000dd84783b */ /* 0x000f220000000200 */
[-C--:B---3--:R-:W-:Y:S06]  /*2a40*/  HMMA.16816.F32.BF16 R4, R136, R140.reuse, R4 ;  /* 0x0000008c8804723c */ /* 0x088fec0000041804 */
[C---:B-1----:R-:W-:Y:S01]  /*2a50*/  HMMA.16816.F32.BF16 R8, R144.reuse, R140, R8 ;  /* 0x0000008c9008723c */ /* 0x042fe20000041808 */
[----:B------:R-:W1:Y:S05]  /*2a60*/  LDSM.16.M88.4 R168, [R223+0xb000] ;  /* 0x00b00000dfa8783b */ /* 0x000e6a0000000200 */
[-C--:B------:R-:W-:Y:S06]  /*2a70*/  HMMA.16816.F32.BF16 R12, R144, R142.reuse, R12 ;  /* 0x0000008e900c723c */ /* 0x080fec000004180c */
[C---:B------:R-:W-:Y:S01]  /*2a80*/  HMMA.16816.F32.BF16 R16, R136.reuse, R142, R16 ;  /* 0x0000008e8810723c */ /* 0x040fe20000041810 */
[----:B------:R-:W-:Y:S05]  /*2a90*/  LDSM.16.M88.4 R140, [R223+0xb400] ;  /* 0x00b40000df8c783b */ /* 0x000fea0000000200 */
[-C--:B--2---:R-:W-:Y:S06]  /*2aa0*/  HMMA.16816.F32.BF16 R20, R136, R148.reuse, R20 ;  /* 0x000000948814723c */ /* 0x084fec0000041814 */
[C---:B------:R-:W-:Y:S06]  /*2ab0*/  HMMA.16816.F32.BF16 R24, R144.reuse, R148, R24 ;  /* 0x000000949018723c */ /* 0x040fec0000041818 */
[-C--:B------:R-:W-:Y:S01]  /*2ac0*/  HMMA.16816.F32.BF16 R28, R144, R150.reuse, R28 ;  /* 0x00000096901c723c */ /* 0x080fe2000004181c */
[----:B------:R-:W-:Y:S05]  /*2ad0*/  LDSM.16.M88.4 R144, [R221+0x2000] ;  /* 0x00200000dd90783b */ /* 0x000fea0000000200 */
[----:B------:R-:W-:Y:S03]  /*2ae0*/  HMMA.16816.F32.BF16 R32, R136, R150, R32 ;  /* 0x000000968820723c */ /* 0x000fe60000041820 */
[----:B------:R-:W2:Y:S03]  /*2af0*/  LDSM.16.M88.4 R136, [R0+0x1800] ;  /* 0x001800000088783b */ /* 0x000ea60000000200 */
[-C--:B------:R-:W-:Y:S05]  /*2b00*/  HMMA.16816.F32.BF16 R4, R152, R156.reuse, R4 ;  /* 0x0000009c9804723c */ /* 0x080fea0000041804 */
[----:B------:R-:W3:Y:S01]  /*2b10*/  LDSM.16.M88.4 R148, [R222+0xd000] ;  /* 0x00d00000de94783b */ /* 0x000ee20000000200 */
[C---:B----4-:R-:W-:Y:S06]  /*2b20*/  HMMA.16816.F32.BF16 R8, R132.reuse, R156, R8 ;  /* 0x0000009c8408723c */ /* 0x050fec0000041808 */
[-C--:B------:R-:W-:Y:S06]  /*2b30*/  HMMA.16816.F32.BF16 R12, R132, R158.reuse, R12 ;  /* 0x0000009e840c723c */ /* 0x080fec000004180c */
[C---:B------:R-:W-:Y:S01]  /*2b40*/  HMMA.16816.F32.BF16 R16, R152.reuse, R158, R16 ;  /* 0x0000009e9810723c */ /* 0x040fe20000041810 */
[----:B------:R-:W-:Y:S05]  /*2b50*/  LDSM.16.M88.4 R156, [R0+0x2000] ;  /* 0x00200000009c783b */ /* 0x000fea0000000200 */
[-C--:B------:R-:W-:Y:S06]  /*2b60*/  HMMA.16816.F32.BF16 R20, R152, R160.reuse, R20 ;  /* 0x000000a09814723c */ /* 0x080fec0000041814 */
[C---:B------:R-:W-:Y:S06]  /*2b70*/  HMMA.16816.F32.BF16 R24, R132.reuse, R160, R24 ;  /* 0x000000a08418723c */ /* 0x040fec0000041818 */
[-C--:B------:R-:W-:Y:S01]  /*2b80*/  HMMA.16816.F32.BF16 R28, R132, R162.reuse, R28 ;  /* 0x000000a2841c723c */ /* 0x080fe2000004181c */
[----:B------:R-:W4:Y:S05]  /*2b90*/  LDSM.16.M88.4 R132, [R221+0x2800] ;  /* 0x00280000dd84783b */ /* 0x000f2a0000000200 */
[----:B------:R-:W-:Y:S03]  /*2ba0*/  HMMA.16816.F32.BF16 R32, R152, R162, R32 ;  /* 0x000000a29820723c */ /* 0x000fe60000041820 */
[----:B------:R-:W4:Y:S03]  /*2bb0*/  LDSM.16.M88.4 R152, [R222+0xd400] ;  /* 0x00d40000de98783b */ /* 0x000f260000000200 */
[-C--:B-1----:R-:W-:Y:S05]  /*2bc0*/  HMMA.16816.F32.BF16 R4, R164, R168.reuse, R4 ;  /* 0x000000a8a404723c */ /* 0x082fea0000041804 */
[----:B------:R-:W1:Y:S01]  /*2bd0*/  LDSM.16.M88.4 R160, [R223+0xd000] ;  /* 0x00d00000dfa0783b */ /* 0x000e620000000200 */
[C---:B--2---:R-:W-:Y:S06]  /*2be0*/  HMMA.16816.F32.BF16 R8, R136.reuse, R168, R8 ;  /* 0x000000a88808723c */ /* 0x044fec0000041808 */
[-C--:B------:R-:W-:Y:S06]  /*2bf0*/  HMMA.16816.F32.BF16 R12, R136, R170.reuse, R12 ;  /* 0x000000aa880c723c */ /* 0x080fec000004180c */
[C---:B------:R-:W-:Y:S06]  /*2c00*/  HMMA.16816.F32.BF16 R16, R164.reuse, R170, R16 ;  /* 0x000000aaa410723c */ /* 0x040fec0000041810 */
[-C--:B------:R-:W-:Y:S06]  /*2c10*/  HMMA.16816.F32.BF16 R20, R164, R140.reuse, R20 ;  /* 0x0000008ca414723c */ /* 0x080fec0000041814 */
[C---:B------:R-:W-:Y:S01]  /*2c20*/  HMMA.16816.F32.BF16 R24, R136.reuse, R140, R24 ;  /* 0x0000008c8818723c */ /* 0x040fe20000041818 */
[----:B------:R-:W2:Y:S04]  /*2c30*/  LDL R141, [R1+0x20] ;  /* 0x00002000018d7983 */ /* 0x000ea80000100800 */
[----:B------:R-:W2:Y:S01]  /*2c40*/  LDL R140, [R1+0x24] ;  /* 0x00002400018c7983 */ /* 0x000ea20000100800 */
[-C--:B------:R-:W-:Y:S03]  /*2c50*/  HMMA.16816.F32.BF16 R28, R136, R142.reuse, R28 ;  /* 0x0000008e881c723c */ /* 0x080fe6000004181c */
[----:B------:R1:W1:Y:S03]  /*2c60*/  LDSM.16.M88.4 R136, [R0+0x2800] ;  /* 0x002800000088783b */ /* 0x0002660000000200 */
[----:B------:R-:W-:Y:S06]  /*2c70*/  HMMA.16816.F32.BF16 R32, R164, R142, R32 ;  /* 0x0000008ea420723c */ /* 0x000fec0000041820 */
[-C--:B---3--:R-:W-:Y:S06]  /*2c80*/  HMMA.16816.F32.BF16 R4, R144, R148.reuse, R4 ;  /* 0x000000949004723c */ /* 0x088fec0000041804 */
[C---:B----4-:R-:W-:Y:S06]  /*2c90*/  HMMA.16816.F32.BF16 R8, R132.reuse, R148, R8 ;  /* 0x000000948408723c */ /* 0x050fec0000041808 */
[-C--:B------:R-:W-:Y:S01]  /*2ca0*/  HMMA.16816.F32.BF16 R12, R132, R150.reuse, R12 ;  /* 0x00000096840c723c */ /* 0x080fe2000004180c */
[----:B-1----:R-:W-:Y:S05]  /*2cb0*/  MOV R0, UR16 ;  /* 0x0000001000007c02 */ /* 0x002fea0008000f00 */
[C---:B------:R-:W-:Y:S05]  /*2cc0*/  HMMA.16816.F32.BF16 R16, R144.reuse, R150, R16 ;  /* 0x000000969010723c */ /* 0x040fea0000041810 */
[----:B------:R-:W-:Y:S01]  /*2cd0*/  @!P0 LEA R0, R0, R235, 0x7 ;  /* 0x000000eb00008211 */ /* 0x000fe200078e38ff */
[-C--:B------:R-:W-:Y:S06]  /*2ce0*/  HMMA.16816.F32.BF16 R20, R144, R152.reuse, R20 ;  /* 0x000000989014723c */ /* 0x080fec0000041814 */
[C---:B------:R-:W-:Y:S06]  /*2cf0*/  HMMA.16816.F32.BF16 R24, R132.reuse, R152, R24 ;  /* 0x000000988418723c */ /* 0x040fec0000041818 */
[-C--:B------:R-:W-:Y:S06]  /*2d00*/  HMMA.16816.F32.BF16 R28, R132, R154.reuse, R28 ;  /* 0x0000009a841c723c */ /* 0x080fec000004181c */
[----:B------:R-:W-:Y:S06]  /*2d10*/  HMMA.16816.F32.BF16 R32, R144, R154, R32 ;  /* 0x0000009a9020723c */ /* 0x000fec0000041820 */
[-C--:B------:R-:W-:Y:S06]  /*2d20*/  HMMA.16816.F32.BF16 R4, R156, R160.reuse, R4 ;  /* 0x000000a09c04723c */ /* 0x080fec0000041804 */
        /* <DEDUP_REMOVED lines=19> */
[----:B------:R-:W3:Y:S01]  /*2e60*/  MUFU.TANH R57, R5 ;  /* 0x0000000500397308 */ /* 0x000ee20000002400 */
[----:B------:R-:W-:Y:S01]  /*2e70*/  FMUL.FTZ R19, R19, UR44 ;  /* 0x0000002c13137c20 */ /* 0x000fe20008410000 */
[----:B------:R-:W-:Y:S08]  /*2e80*/  FMUL.FTZ R17, R17, UR44 ;  /* 0x0000002c11117c20 */ /* 0x000ff00008410000 */
[----:B------:R4:W-:Y:S01]  /*2e90*/  MUFU.TANH R52, R16 ;  /* 0x0000001000347308 */ /* 0x0009e20000002400 */
[----:B-1----:R-:W-:Y:S05]  /*2ea0*/  FMUL.FTZ R10, R234, 1.4426950216293334961 ;  /* 0x3fb8aa3bea0a7820 */ /* 0x002fea0000410000 */
[----:B------:R-:W-:Y:S04]  /*2eb0*/  FSEL R10, R10, RZ, P2 ;  /* 0x000000ff0a0a7208 */ /* 0x000fe80001000000 */
[----:B------:R-:W-:Y:S10]  /*2ec0*/  MUFU.TANH R47, R6 ;  /* 0x00000006002f7308 */ /* 0x000ff40000002400 */
[----:B------:R1:W-:Y:S01]  /*2ed0*/  MUFU.TANH R160, R15 ;  /* 0x0000000f00a07308 */ /* 0x0003e20000002400 */
[----:B----4-:R-:W4:Y:S09]  /*2ee0*/  LDL R16, [R1+0x8] ;  /* 0x0000080001107983 */ /* 0x010f320000100800 */
[----:B------:R3:W3:Y:S10]  /*2ef0*/  MUFU.TANH R46, R7 ;  /* 0x00000007002e7308 */ /* 0x0006f40000002400 */
[----:B------:R-:W-:Y:S01]  /*2f00*/  MUFU.TANH R151, R12 ;  /* 0x0000000c00977308 */ /* 0x000fe20000002400 */
[----:B-1----:R-:W2:Y:S09]  /*2f10*/  LDL R15, [R1+0x4] ;  /* 0x00000400010f7983 */ /* 0x002eb20000100800 */
[----:B------:R1:W-:Y:S01]  /*2f20*/  MUFU.TANH R154, R9 ;  /* 0x00000009009a7308 */ /* 0x0003e20000002400 */
[----:B---3--:R-:W3:Y:S09]  /*2f30*/  LDSM.16.M88.4 R4, [R223+0xd400] ;  /* 0x00d40000df04783b */ /* 0x008ef20000000200 */
[----:B------:R-:W-:Y:S10]  /*2f40*/  MUFU.TANH R162, R11 ;  /* 0x0000000b00a27308 */ /* 0x000ff40000002400 */
[----:B------:R3:W3:Y:S01]  /*2f50*/  MUFU.TANH R150, R13 ;  /* 0x0000000d00967308 */ /* 0x0006e20000002400 */
[----:B-1----:R-:W-:Y:S01]  /*2f60*/  FMUL.FTZ R9, R231, 1.4426950216293334961 ;  /* 0x3fb8aa3be7097820 */ /* 0x002fe20000410000 */
[----:B------:R-:W-:Y:S04]  /*2f70*/  MOV R231, 0x8 ;  /* 0x0000000800e77802 */ /* 0x000fe80000000f00 */
[----:B------:R-:W-:Y:S04]  /*2f80*/  FSEL R9, R9, RZ, P1 ;  /* 0x000000ff09097208 */ /* 0x000fe80000800000 */
[----:B------:R1:W1:Y:S10]  /*2f90*/  MUFU.TANH R155, R8 ;  /* 0x00000008009b7308 */ /* 0x0002740000002400 */
[----:B------:R1:W-:Y:S01]  /*2fa0*/  MUFU.TANH R252, R17 ;  /* 0x0000001100fc7308 */ /* 0x0003e20000002400 */
[----:B---3--:R-:W-:Y:S09]  /*2fb0*/  MOV R13, R57 ;  /* 0x00000039000d7202 */ /* 0x008ff20000000f00 */
[----:B------:R3:W2:Y:S01]  /*2fc0*/  MUFU.TANH R161, R14 ;  /* 0x0000000e00a17308 */ /* 0x0006a20000002400 */
[-C--:B------:R-:W-:Y:S03]  /*2fd0*/  HMMA.16816.F32.BF16 R20, R156, R4.reuse, R20 ;  /* 0x000000049c14723c */ /* 0x080fe60000041814 */
[----:B-1----:R-:W-:Y:S03]  /*2fe0*/  MOV R8, R46 ;  /* 0x0000002e00087202 */ /* 0x002fe60000000f00 */
[C---:B------:R-:W-:Y:S03]  /*2ff0*/  HMMA.16816.F32.BF16 R24, R136.reuse, R4, R24 ;  /* 0x000000048818723c */ /* 0x040fe60000041818 */
[----:B------:R-:W-:Y:S02]  /*3000*/  MUFU.TANH R41, R18 ;  /* 0x0000001200297308 */ /* 0x000fe40000002400 */
[----:B------:R-:W-:Y:S01]  /*3010*/  MOV R17, 0x20 ;  /* 0x0000002000117802 */ /* 0x000fe20000000f00 */
[-C--:B------:R-:W-:Y:S07]  /*3020*/  HMMA.16816.F32.BF16 R28, R136, R6.reuse, R28 ;  /* 0x00000006881c723c */ /* 0x080fee000004181c */
[----:B------:R-:W-:Y:S01]  /*3030*/  MUFU.TANH R40, R19 ;  /* 0x0000001300287308 */ /* 0x000fe20000002400 */
[----:B------:R-:W-:Y:S01]  /*3040*/  @!P0 IADD3 R5, R2, UR35, R236 ;  /* 0x0000002302058c10 */ /* 0x000fe2000fffe0ec */
[----:B------:R-:W-:Y:S02]  /*3050*/  HMMA.16816.F32.BF16 R32, R156, R6, R32 ;  /* 0x000000069c20723c */ /* 0x000fe40000041820 */
[----:B---3--:R-:W-:Y:S02]  /*3060*/  MOV R14, 0x28 ;  /* 0x00000028000e7802 */ /* 0x008fe40000000f00 */
[C---:B------:R-:W-:Y:S01]  /*3070*/  @!P0 VIMNMX R12, R5.reuse, UR35, PT ;  /* 0x00000023050c8c48 */ /* 0x040fe2000bfe0100 */
[----:B------:R-:W-:Y:S01]  /*3080*/  FMUL.FTZ R20, R20, UR44 ;  /* 0x0000002c14147c20 */ /* 0x000fe20008410000 */
[----:B------:R-:W-:Y:S01]  /*3090*/  MOV R4, R58 ;  /* 0x0000003a00047202 */ /* 0x000fe20000000f00 */
[----:B------:R-:W-:Y:S01]  /*30a0*/  FMUL.FTZ R22, R22, UR44 ;  /* 0x0000002c16167c20 */ /* 0x000fe20008410000 */
[-C--:B------:R-:W-:Y:S01]  /*30b0*/  @!P0 ISETP.GE.AND P3, PT, R0, R12.reuse, PT ;  /* 0x0000000c0000820c */ /* 0x080fe20003f66270 */
[----:B------:R-:W-:Y:S02]  /*30c0*/  MUFU.TANH R251, R20 ;  /* 0x0000001400fb7308 */ /* 0x000fe40000002400 */
[----:B------:R-:W-:Y:S01]  /*30d0*/  @!P0 VIADDMNMX R11, R5, R231, UR35, PT ;  /* 0x00000023050b8e46 */ /* 0x000fe2000b8001e7 */
[----:B------:R-:W-:Y:S01]  /*30e0*/  FMUL.FTZ R21, R21, UR44 ;  /* 0x0000002c15157c20 */ /* 0x000fe20008410000 */
[----:B------:R-:W-:Y:S01]  /*30f0*/  @!P0 FSEL R4, R58, -INF , !P3 ;  /* 0xff8000003a048808 */ /* 0x000fe20005800000 */
[----:B------:R-:W-:Y:S01]  /*3100*/  FMUL.FTZ R23, R23, UR44 ;  /* 0x0000002c17177c20 */ /* 0x000fe20008410000 */
[-C--:B------:R-:W-:Y:S01]  /*3110*/  @!P0 ISETP.GE.AND P1, PT, R0, R11.reuse, PT ;  /* 0x0000000b0000820c */ /* 0x080fe20003f26270 */
[----:B------:R-:W-:Y:S01]  /*3120*/  FMUL.FTZ R24, R24, UR44 ;  /* 0x0000002c18187c20 */ /* 0x000fe20008410000 */
[----:B------:R-:W-:Y:S02]  /*3130*/  @!P0 IADD3 R2, R0, 0x1, RZ ;  /* 0x0000000100028810 */ /* 0x000fe40007ffe0ff */
[----:B------:R-:W1:Y:S01]  /*3140*/  MUFU.TANH R250, R21 ;  /* 0x0000001500fa7308 */ /* 0x000e620000002400 */
[--C-:B------:R-:W-:Y:S01]  /*3150*/  FFMA.FTZ R4, R4, UR43, -R10.reuse ;  /* 0x0000002b04047c23 */ /* 0x100fe2000801080a */
[----:B------:R-:W-:Y:S01]  /*3160*/  FMUL.FTZ R28, R28, UR44 ;  /* 0x0000002c1c1c7c20 */ /* 0x000fe20008410000 */
[----:B------:R-:W-:Y:S01]  /*3170*/  FMUL.FTZ R29, R29, UR44 ;  /* 0x0000002c1d1d7c20 */ /* 0x000fe20008410000 */
[----:B------:R-:W-:Y:S01]  /*3180*/  FMUL.FTZ R30, R30, UR44 ;  /* 0x0000002c1e1e7c20 */ /* 0x000fe20008410000 */
[----:B------:R-:W-:Y:S01]  /*3190*/  FMUL.FTZ R31, R31, UR44 ;  /* 0x0000002c1f1f7c20 */ /* 0x000fe20008410000 */
[----:B------:R-:W-:Y:S01]  /*31a0*/  FMUL.FTZ R32, R32, UR44 ;  /* 0x0000002c20207c20 */ /* 0x000fe20008410000 */
[----:B------:R-:W-:Y:S03]  /*31b0*/  FMUL.FTZ R33, R33, UR44 ;  /* 0x0000002c21217c20 */ /* 0x000fe60008410000 */
[----:B------:R3:W-:Y:S01]  /*31c0*/  MUFU.EX2 R59, R4 ;  /* 0x00000004003b7308 */ /* 0x0007e20000000800 */
[----:B------:R-:W-:Y:S01]  /*31d0*/  @!P0 ISETP.GE.AND P2, PT, R2, R12, PT ;  /* 0x0000000c0200820c */ /* 0x000fe20003f46270 */
[----:B------:R-:W-:Y:S01]  /*31e0*/  FMUL.FTZ R34, R34, UR44 ;  /* 0x0000002c22227c20 */ /* 0x000fe20008410000 */
[----:B------:R-:W-:Y:S01]  /*31f0*/  MOV R6, R150 ;  /* 0x0000009600067202 */ /* 0x000fe20000000f00 */
[----:B------:R-:W-:Y:S01]  /*3200*/  FMUL.FTZ R35, R35, UR44 ;  /* 0x0000002c23237c20 */ /* 0x000fe20008410000 */
[----:B------:R-:W-:Y:S01]  /*3210*/  @!P0 FSEL R13, R57, -INF , !P2 ;  /* 0xff800000390d8808 */ /* 0x000fe20005000000 */
[----:B------:R-:W-:Y:S01]  /*3220*/  FMUL.FTZ R25, R25, UR44 ;  /* 0x0000002c19197c20 */ /* 0x000fe20008410000 */
[----:B------:R-:W-:Y:S03]  /*3230*/  @!P0 ISETP.GE.AND P2, PT, R2, R11, PT ;  /* 0x0000000b0200820c */ /* 0x000fe60003f46270 */
[----:B------:R-:W1:Y:S01]  /*3240*/  MUFU.TANH R36, R22 ;  /* 0x0000001600247308 */ /* 0x000e620000002400 */
[----:B------:R-:W-:Y:S01]  /*3250*/  FMUL.FTZ R26, R26, UR44 ;  /* 0x0000002c1a1a7c20 */ /* 0x000fe20008410000 */
[----:B------:R-:W-:Y:S01]  /*3260*/  FFMA.FTZ R13, R13, UR43, -R10 ;  /* 0x0000002b0d0d7c23 */ /* 0x000fe2000801080a */
[----:B------:R-:W-:Y:S01]  /*3270*/  @!P0 FSEL R8, R46, -INF , !P2 ;  /* 0xff8000002e088808 */ /* 0x000fe20005000000 */
[----:B------:R-:W-:Y:S06]  /*3280*/  FMUL.FTZ R27, R27, UR44 ;  /* 0x0000002c1b1b7c20 */ /* 0x000fec0008410000 */
[----:B------:R1:W-:Y:S01]  /*3290*/  MUFU.EX2 R56, R13 ;  /* 0x0000000d00387308 */ /* 0x0003e20000000800 */
[----:B---3--:R-:W-:Y:S02]  /*32a0*/  MOV R4, R47 ;  /* 0x0000002f00047202 */ /* 0x008fe40000000f00 */
[----:B------:R-:W-:Y:S07]  /*32b0*/  @!P0 FSEL R4, R47, -INF , !P1 ;  /* 0xff8000002f048808 */ /* 0x000fee0004800000 */
[----:B------:R-:W3:Y:S01]  /*32c0*/  MUFU.TANH R3, R23 ;  /* 0x0000001700037308 */ /* 0x000ee20000002400 */
[--C-:B------:R-:W-:Y:S09]  /*32d0*/  FFMA.FTZ R4, R4, UR43, -R9.reuse ;  /* 0x0000002b04047c23 */ /* 0x100ff20008010809 */
[----:B------:R3:W-:Y:S01]  /*32e0*/  MUFU.EX2 R48, R4 ;  /* 0x0000000400307308 */ /* 0x0007e20000000800 */
[----:B-1----:R-:W-:Y:S09]  /*32f0*/  MOV R13, R154 ;  /* 0x0000009a000d7202 */ /* 0x002ff20000000f00 */
[----:B------:R-:W1:Y:S10]  /*3300*/  MUFU.TANH R147, R24 ;  /* 0x0000001800937308 */ /* 0x000e740000002400 */
[----:B------:R-:W-:Y:S01]  /*3310*/  MUFU.TANH R145, R28 ;  /* 0x0000001c00917308 */ /* 0x000fe20000002400 */
[--C-:B---3--:R-:W-:Y:S01]  /*3320*/  FFMA.FTZ R4, R8, UR43, -R9.reuse ;  /* 0x0000002b08047c23 */ /* 0x108fe20008010809 */
[C---:B------:R-:W-:Y:S02]  /*3330*/  @!P0 VIADDMNMX R8, R5.reuse, R17, UR35, PT ;  /* 0x0000002305088e46 */ /* 0x040fe4000b800111 */
[----:B------:R-:W-:Y:S02]  /*3340*/  @!P0 VIADDMNMX R5, R5, R14, UR35, PT ;  /* 0x0000002305058e46 */ /* 0x000fe4000b80010e */
[-C--:B------:R-:W-:Y:S04]  /*3350*/  @!P0 ISETP.GE.AND P3, PT, R0, R8.reuse, PT ;  /* 0x000000080000820c */ /* 0x080fe80003f66270 */
[----:B------:R-:W3:Y:S01]  /*3360*/  MUFU.TANH R146, R25 ;  /* 0x0000001900927308 */ /* 0x000ee20000002400 */
[C---:B------:R-:W-:Y:S02]  /*3370*/  @!P0 ISETP.GE.AND P4, PT, R2.reuse, R8, PT ;  /* 0x000000080200820c */ /* 0x040fe40003f86270 */
[----:B------:R-:W-:Y:S02]  /*3380*/  @!P0 ISETP.GE.AND P2, PT, R2, R5, PT ;  /* 0x000000050200820c */ /* 0x000fe40003f46270 */
[----:B------:R-:W-:Y:S02]  /*3390*/  @!P0 FSEL R13, R154, -INF , !P4 ;  /* 0xff8000009a0d8808 */ /* 0x000fe40006000000 */
[----:B------:R-:W-:Y:S03]  /*33a0*/  MOV R14, R155 ;  /* 0x0000009b000e7202 */ /* 0x000fe60000000f00 */
[----:B------:R4:W-:Y:S01]  /*33b0*/  MUFU.EX2 R45, R4 ;  /* 0x00000004002d7308 */ /* 0x0009e20000000800 */
[----:B------:R-:W-:Y:S02]  /*33c0*/  @!P0 FSEL R14, R155, -INF , !P3 ;  /* 0xff8000009b0e8808 */ /* 0x000fe40005800000 */
[-C--:B------:R-:W-:Y:S07]  /*33d0*/  @!P0 ISETP.GE.AND P3, PT, R0, R5.reuse, PT ;  /* 0x000000050000820c */ /* 0x080fee0003f66270 */
[----:B------:R-:W3:Y:S10]  /*33e0*/  MUFU.TANH R153, R26 ;  /* 0x0000001a00997308 */ /* 0x000ef40000002400 */
[----:B------:R-:W-:Y:S10]  /*33f0*/  MUFU.TANH R144, R29 ;  /* 0x0000001d00907308 */ /* 0x000ff40000002400 */
[----:B------:R-:W3:Y:S10]  /*3400*/  MUFU.TANH R152, R27 ;  /* 0x0000001b00987308 */ /* 0x000ef40000002400 */
[----:B------:R-:W3:Y:S10]  /*3410*/  MUFU.TANH R246, R32 ;  /* 0x0000002000f67308 */ /* 0x000ef40000002400 */
[----:B------:R-:W3:Y:S10]  /*3420*/  MUFU.TANH R247, R33 ;  /* 0x0000002100f77308 */ /* 0x000ef40000002400 */
[----:B------:R-:W-:Y:S10]  /*3430*/  MUFU.TANH R249, R34 ;  /* 0x0000002200f97308 */ /* 0x000ff40000002400 */
[----:B------:R-:W-:Y:S10]  /*3440*/  MUFU.TANH R248, R35 ;  /* 0x0000002300f87308 */ /* 0x000ff40000002400 */
[----:B------:R-:W3:Y:S10]  /*3450*/  MUFU.TANH R149, R30 ;  /* 0x0000001e00957308 */ /* 0x000ef40000002400 */
[----:B------:R-:W3:Y:S01]  /*3460*/  MUFU.TANH R148, R31 ;  /* 0x0000001f00947308 */ /* 0x000ee20000002400 */
[C---:B----4-:R-:W-:Y:S01]  /*3470*/  FMUL.FTZ R4, R16.reuse, 1.4426950216293334961 ;  /* 0x3fb8aa3b10047820 */ /* 0x050fe20000410000 */
[----:B------:R-:W-:Y:S04]  /*3480*/  FSETP.NEU.FTZ.AND P1, PT, R16, -INF , PT ;  /* 0xff8000001000780b */ /* 0x000fe80003f3d000 */
[----:B------:R-:W-:Y:S05]  /*3490*/  FSEL R4, R4, RZ, P1 ;  /* 0x000000ff04047208 */ /* 0x000fea0000800000 */
[--C-:B------:R-:W-:Y:S01]  /*34a0*/  FFMA.FTZ R2, R14, UR43, -R4.reuse ;  /* 0x0000002b0e027c23 */ /* 0x100fe20008010804 */
[----:B------:R-:W-:Y:S01]  /*34b0*/  FFMA.FTZ R13, R13, UR43, -R4 ;  /* 0x0000002b0d0d7c23 */ /* 0x000fe20008010804 */
[----:B------:R-:W-:Y:S02]  /*34c0*/  MOV R14, R164 ;  /* 0x000000a4000e7202 */ /* 0x000fe40000000f00 */
[----:B------:R4:W-:Y:S01]  /*34d0*/  MUFU.EX2 R231, R2 ;  /* 0x0000000200e77308 */ /* 0x0009e20000000800 */
[----:B------:R-:W-:Y:S02]  /*34e0*/  @!P0 FSEL R14, R164, -INF , !P3 ;  /* 0xff800000a40e8808 */ /* 0x000fe40005800000 */
[C---:B--2---:R-:W-:Y:S01]  /*34f0*/  FSETP.NEU.FTZ.AND P1, PT, R15.reuse, -INF , PT ;  /* 0xff8000000f00780b */ /* 0x044fe20003f3d000 */
[----:B------:R-:W-:Y:S06]  /*3500*/  FMUL.FTZ R15, R15, 1.4426950216293334961 ;  /* 0x3fb8aa3b0f0f7820 */ /* 0x000fec0000410000 */
[----:B------:R2:W3:Y:S01]  /*3510*/  MUFU.EX2 R171, R13 ;  /* 0x0000000d00ab7308 */ /* 0x0004e20000000800 */
[----:B----4-:R-:W-:Y:S02]  /*3520*/  FSEL R2, R15, RZ, P1 ;  /* 0x000000ff0f027208 */ /* 0x010fe40000800000 */
[----:B------:R-:W-:Y:S02]  /*3530*/  MOV R15, R162 ;  /* 0x000000a2000f7202 */ /* 0x000fe40000000f00 */
[----:B------:R-:W-:Y:S01]  /*3540*/  @!P0 FSEL R15, R162, -INF , !P2 ;  /* 0xff800000a20f8808 */ /* 0x000fe20005000000 */
[--C-:B--2---:R-:W-:Y:S01]  /*3550*/  FFMA.FTZ R13, R14, UR43, -R2.reuse ;  /* 0x0000002b0e0d7c23 */ /* 0x104fe20008010802 */
[----:B------:R-:W-:Y:S03]  /*3560*/  @!P0 IADD3 R14, R0, 0x8, RZ ;  /* 0x00000008000e8810 */ /* 0x000fe60007ffe0ff */
[----:B------:R2:W-:Y:S01]  /*3570*/  MUFU.EX2 R237, R13 ;  /* 0x0000000d00ed7308 */ /* 0x0005e20000000800 */
[C---:B------:R-:W-:Y:S02]  /*3580*/  @!P0 ISETP.GE.AND P1, PT, R14.reuse, R8, PT ;  /* 0x000000080e00820c */ /* 0x040fe40003f26270 */
[----:B------:R-:W-:Y:S01]  /*3590*/  @!P0 ISETP.GE.AND P2, PT, R14, R5, PT ;  /* 0x000000050e00820c */ /* 0x000fe20003f46270 */
[----:B--2---:R-:W-:Y:S01]  /*35a0*/  FFMA.FTZ R13, R15, UR43, -R2 ;  /* 0x0000002b0f0d7c23 */ /* 0x004fe20008010802 */
[----:B------:R-:W-:Y:S02]  /*35b0*/  MOV R15, R151 ;  /* 0x00000097000f7202 */ /* 0x000fe40000000f00 */
[----:B------:R-:W-:Y:S03]  /*35c0*/  @!P0 FSEL R15, R151, -INF , !P1 ;  /* 0xff800000970f8808 */ /* 0x000fe60004800000 */
[----:B------:R2:W-:Y:S02]  /*35d0*/  MUFU.EX2 R236, R13 ;  /* 0x0000000d00ec7308 */ /* 0x0005e40000000800 */
[--C-:B------:R-:W-:Y:S01]  /*35e0*/  FFMA.FTZ R7, R15, UR43, -R4.reuse ;  /* 0x0000002b0f077c23 */ /* 0x100fe20008010804 */
[----:B------:R-:W-:Y:S07]  /*35f0*/  MOV R15, R160 ;  /* 0x000000a0000f7202 */ /* 0x000fee0000000f00 */
[----:B------:R4:W-:Y:S01]  /*3600*/  MUFU.EX2 R168, R7 ;  /* 0x0000000700a87308 */ /* 0x0009e20000000800 */
[----:B--2---:R-:W-:Y:S04]  /*3610*/  @!P0 IADD3 R13, R0, 0x9, RZ ;  /* 0x00000009000d8810 */ /* 0x004fe80007ffe0ff */
        /* <DEDUP_REMOVED lines=9> */
[--C-:B--2---:R-:W-:Y:S01]  /*36b0*/  FFMA.FTZ R6, R7, UR43, -R2.reuse ;  /* 0x0000002b07067c23 */ /* 0x104fe20008010802 */
[----:B------:R-:W-:Y:S05]  /*36c0*/  MOV R7, R252 ;  /* 0x000000fc00077202 */ /* 0x000fea0000000f00 */
[----:B------:R2:W-:Y:S02]  /*36d0*/  MUFU.EX2 R235, R6 ;  /* 0x0000000600eb7308 */ /* 0x0005e40000000800 */
[----:B--2---:R-:W-:Y:S01]  /*36e0*/  FFMA.FTZ R6, R15, UR43, -R2 ;  /* 0x0000002b0f067c23 */ /* 0x004fe20008010802 */
[----:B------:R-:W-:Y:S07]  /*36f0*/  MOV R15, R250 ;  /* 0x000000fa000f7202 */ /* 0x000fee0000000f00 */
[----:B------:R2:W-:Y:S02]  /*3700*/  MUFU.EX2 R234, R6 ;  /* 0x0000000600ea7308 */ /* 0x0005e40000000800 */
[----:B--2---:R-:W-:Y:S02]  /*3710*/  MOV R6, R52 ;  /* 0x0000003400067202 */ /* 0x004fe40000000f00 */
[----:B------:R-:W-:Y:S02]  /*3720*/  @!P0 FSEL R6, R52, -INF , !P1 ;  /* 0xff80000034068808 */ /* 0x000fe40004800000 */
[----:B------:R-:W-:Y:S03]  /*3730*/  @!P0 ISETP.GE.AND P1, PT, R13, R12, PT ;  /* 0x0000000c0d00820c */ /* 0x000fe60003f26270 */
[--C-:B------:R-:W-:Y:S01]  /*3740*/  FFMA.FTZ R6, R6, UR43, -R10.reuse ;  /* 0x0000002b06067c23 */ /* 0x100fe2000801080a */
[----:B------:R-:W-:Y:S02]  /*3750*/  @!P0 FSEL R7, R252, -INF , !P1 ;  /* 0xff800000fc078808 */ /* 0x000fe40004800000 */
[----:B------:R-:W-:Y:S01]  /*3760*/  @!P0 ISETP.GE.AND P1, PT, R14, R11, PT ;  /* 0x0000000b0e00820c */ /* 0x000fe20003f26270 */
[----:B------:R2:W-:Y:S01]  /*3770*/  MUFU.EX2 R55, R6 ;  /* 0x0000000600377308 */ /* 0x0005e20000000800 */
[----:B------:R-:W-:Y:S01]  /*3780*/  MOV R14, R251 ;  /* 0x000000fb000e7202 */ /* 0x000fe20000000f00 */
[--C-:B------:R-:W-:Y:S08]  /*3790*/  FFMA.FTZ R7, R7, UR43, -R10.reuse ;  /* 0x0000002b07077c23 */ /* 0x100ff0000801080a */
[----:B------:R4:W3:Y:S01]  /*37a0*/  MUFU.EX2 R54, R7 ;  /* 0x0000000700367308 */ /* 0x0008e20000000800 */
[----:B--2---:R-:W-:Y:S02]  /*37b0*/  MOV R6, R41 ;  /* 0x0000002900067202 */ /* 0x004fe40000000f00 */
[----:B------:R-:W-:Y:S02]  /*37c0*/  @!P0 FSEL R6, R41, -INF , !P1 ;  /* 0xff80000029068808 */ /* 0x000fe40004800000 */
[-C--:B------:R-:W-:Y:S02]  /*37d0*/  @!P0 ISETP.GE.AND P1, PT, R13, R11.reuse, PT ;  /* 0x0000000b0d00820c */ /* 0x080fe40003f26270 */
[----:B------:R-:W-:Y:S01]  /*37e0*/  MOV R13, R40 ;  /* 0x00000028000d7202 */ /* 0x000fe20000000f00 */
[--C-:B------:R-:W-:Y:S01]  /*37f0*/  FFMA.FTZ R6, R6, UR43, -R9.reuse ;  /* 0x0000002b06067c23 */ /* 0x100fe20008010809 */
[----:B------:R-:W-:Y:S02]  /*3800*/  @!P0 FSEL R13, R40, -INF , !P1 ;  /* 0xff800000280d8808 */ /* 0x000fe40004800000 */
[C---:B----4-:R-:W-:Y:S01]  /*3810*/  @!P0 IADD3 R7, R0.reuse, 0x10, RZ ;  /* 0x0000001000078810 */ /* 0x050fe20007ffe0ff */
[----:B------:R2:W-:Y:S02]  /*3820*/  MUFU.EX2 R44, R6 ;  /* 0x00000006002c7308 */ /* 0x0005e40000000800 */
[--C-:B------:R-:W-:Y:S01]  /*3830*/  FFMA.FTZ R13, R13, UR43, -R9.reuse ;  /* 0x0000002b0d0d7c23 */ /* 0x100fe20008010809 */
[-C--:B------:R-:W-:Y:S04]  /*3840*/  @!P0 ISETP.GE.AND P1, PT, R7, R12.reuse, PT ;  /* 0x0000000c0700820c */ /* 0x080fe80003f26270 */
[----:B------:R-:W-:Y:S03]  /*3850*/  @!P0 FSEL R14, R251, -INF , !P1 ;  /* 0xff800000fb0e8808 */ /* 0x000fe60004800000 */
[----:B------:R4:W3:Y:S01]  /*3860*/  MUFU.EX2 R43, R13 ;  /* 0x0000000d002b7308 */ /* 0x0008e20000000800 */
[----:B--2---:R-:W-:Y:S04]  /*3870*/  @!P0 IADD3 R6, R0, 0x11, RZ ;  /* 0x0000001100068810 */ /* 0x004fe80007ffe0ff */
[----:B------:R-:W-:Y:S01]  /*3880*/  @!P0 ISETP.GE.AND P1, PT, R6, R12, PT ;  /* 0x0000000c0600820c */ /* 0x000fe20003f26270 */
[--C-:B----4-:R-:W-:Y:S03]  /*3890*/  FFMA.FTZ R13, R14, UR43, -R10.reuse ;  /* 0x0000002b0e0d7c23 */ /* 0x110fe6000801080a */
[----:B------:R-:W-:Y:S02]  /*38a0*/  @!P0 FSEL R15, R250, -INF , !P1 ;  /* 0xff800000fa0f8808 */ /* 0x000fe40004800000 */
[-C--:B------:R-:W-:Y:S01]  /*38b0*/  @!P0 ISETP.GE.AND P1, PT, R7, R11.reuse, PT ;  /* 0x0000000b0700820c */ /* 0x080fe20003f26270 */
[----:B------:R2:W-:Y:S02]  /*38c0*/  MUFU.EX2 R53, R13 ;  /* 0x0000000d00357308 */ /* 0x0005e40000000800 */
[----:B------:R-:W-:Y:S08]  /*38d0*/  FFMA.FTZ R14, R15, UR43, -R10 ;  /* 0x0000002b0f0e7c23 */ /* 0x000ff0000801080a */
[----:B------:R4:W-:Y:S01]  /*38e0*/  MUFU.EX2 R51, R14 ;  /* 0x0000000e00337308 */ /* 0x0009e20000000800 */
[----:B--2---:R-:W-:Y:S02]  /*38f0*/  MOV R13, R36 ;  /* 0x00000024000d7202 */ /* 0x004fe40000000f00 */
[----:B------:R-:W-:Y:S02]  /*3900*/  @!P0 FSEL R13, R36, -INF , !P1 ;  /* 0xff800000240d8808 */ /* 0x000fe40004800000 */
[----:B------:R-:W-:Y:S03]  /*3910*/  @!P0 ISETP.GE.AND P1, PT, R6, R11, PT ;  /* 0x0000000b0600820c */ /* 0x000fe60003f26270 */
[--C-:B------:R-:W-:Y:S01]  /*3920*/  FFMA.FTZ R13, R13, UR43, -R9.reuse ;  /* 0x0000002b0d0d7c23 */ /* 0x100fe20008010809 */
[----:B----4-:R-:W-:Y:S02]  /*3930*/  MOV R14, R3 ;  /* 0x00000003000e7202 */ /* 0x010fe40000000f00 */
[----:B------:R-:W-:Y:S01]  /*3940*/  @!P0 FSEL R14, R3, -INF , !P1 ;  /* 0xff800000030e8808 */ /* 0x000fe20004800000 */
[----:B------:R1:W-:Y:S01]  /*3950*/  MUFU.EX2 R42, R13 ;  /* 0x0000000d002a7308 */ /* 0x0003e20000000800 */
[-C--:B------:R-:W-:Y:S03]  /*3960*/  @!P0 ISETP.GE.AND P1, PT, R7, R8.reuse, PT ;  /* 0x000000080700820c */ /* 0x080fe60003f26270 */
[--C-:B------:R-:W-:Y:S06]  /*3970*/  FFMA.FTZ R14, R14, UR43, -R9.reuse ;  /* 0x0000002b0e0e7c23 */ /* 0x100fec0008010809 */
[----:B------:R3:W-:Y:S01]  /*3980*/  MUFU.EX2 R39, R14 ;  /* 0x0000000e00277308 */ /* 0x0007e20000000800 */
[----:B-1----:R-:W-:Y:S02]  /*3990*/  MOV R13, R147 ;  /* 0x00000093000d7202 */ /* 0x002fe40000000f00 */
[----:B------:R-:W-:Y:S02]  /*39a0*/  @!P0 FSEL R13, R147, -INF , !P1 ;  /* 0xff800000930d8808 */ /* 0x000fe40004800000 */
[----:B------:R-:W-:Y:S03]  /*39b0*/  @!P0 ISETP.GE.AND P1, PT, R6, R8, PT ;  /* 0x000000080600820c */ /* 0x000fe60003f26270 */
[----:B------:R-:W-:Y:S01]  /*39c0*/  FFMA.FTZ R13, R13, UR43, -R4 ;  /* 0x0000002b0d0d7c23 */ /* 0x000fe20008010804 */
[----:B---3--:R-:W-:Y:S02]  /*39d0*/  MOV R14, R146 ;  /* 0x00000092000e7202 */ /* 0x008fe40000000f00 */
[----:B------:R-:W-:Y:S01]  /*39e0*/  @!P0 FSEL R14, R146, -INF , !P1 ;  /* 0xff800000920e8808 */ /* 0x000fe20004800000 */
[----:B------:R1:W-:Y:S01]  /*39f0*/  MUFU.EX2 R163, R13 ;  /* 0x0000000d00a37308 */ /* 0x0003e20000000800 */
[----:B------:R-:W-:Y:S02]  /*3a00*/  @!P0 ISETP.GE.AND P1, PT, R7, R5, PT ;  /* 0x000000050700820c */ /* 0x000fe40003f26270 */
[----:B------:R-:W-:Y:S02]  /*3a10*/  MOV R7, R153 ;  /* 0x0000009900077202 */ /* 0x000fe40000000f00 */
[----:B------:R-:W-:Y:S02]  /*3a20*/  @!P0 FSEL R7, R153, -INF , !P1 ;  /* 0xff80000099078808 */ /* 0x000fe40004800000 */
[-C--:B------:R-:W-:Y:S02]  /*3a30*/  @!P0 ISETP.GE.AND P1, PT, R6, R5.reuse, PT ;  /* 0x000000050600820c */ /* 0x080fe40003f26270 */
[C---:B------:R-:W-:Y:S01]  /*3a40*/  @!P0 IADD3 R6, R0.reuse, 0x18, RZ ;  /* 0x0000001800068810 */ /* 0x040fe20007ffe0ff */
[----:B------:R-:W-:Y:S01]  /*3a50*/  FFMA.FTZ R7, R7, UR43, -R2 ;  /* 0x0000002b07077c23 */ /* 0x000fe20008010802 */
[----:B------:R-:W-:Y:S02]  /*3a60*/  @!P0 IADD3 R0, R0, 0x19, RZ ;  /* 0x0000001900008810 */ /* 0x000fe40007ffe0ff */
[----:B------:R-:W-:Y:S01]  /*3a70*/  @!P0 ISETP.GE.AND P2, PT, R6, R5, PT ;  /* 0x000000050600820c */ /* 0x000fe20003f46270 */
[----:B------:R-:W-:Y:S01]  /*3a80*/  MUFU.EX2 R170, R7 ;  /* 0x0000000700aa7308 */ /* 0x000fe20000000800 */
[----:B-1----:R-:W-:Y:S01]  /*3a90*/  FFMA.FTZ R13, R14, UR43, -R4 ;  /* 0x0000002b0e0d7c23 */ /* 0x002fe20008010804 */
[----:B------:R-:W-:Y:S08]  /*3aa0*/  MOV R14, R145 ;  /* 0x00000091000e7202 */ /* 0x000ff00000000f00 */
[----:B------:R1:W-:Y:S02]  /*3ab0*/  MUFU.EX2 R159, R13 ;  /* 0x0000000d009f7308 */ /* 0x0003e40000000800 */
[----:B-1----:R-:W-:Y:S02]  /*3ac0*/  MOV R13, R152 ;  /* 0x00000098000d7202 */ /* 0x002fe40000000f00 */
[----:B------:R-:W-:Y:S02]  /*3ad0*/  @!P0 FSEL R13, R152, -INF , !P1 ;  /* 0xff800000980d8808 */ /* 0x000fe40004800000 */
[-C--:B------:R-:W-:Y:S03]  /*3ae0*/  @!P0 ISETP.GE.AND P1, PT, R6, R8.reuse, PT ;  /* 0x000000080600820c */ /* 0x080fe60003f26270 */
[----:B------:R-:W-:Y:S01]  /*3af0*/  FFMA.FTZ R7, R13, UR43, -R2 ;  /* 0x0000002b0d077c23 */ /* 0x000fe20008010802 */
[----:B------:R-:W-:Y:S02]  /*3b00*/  @!P0 FSEL R14, R145, -INF , !P1 ;  /* 0xff800000910e8808 */ /* 0x000fe40004800000 */
[----:B------:R-:W-:Y:S01]  /*3b10*/  @!P0 ISETP.GE.AND P1, PT, R0, R8, PT ;  /* 0x000000080000820c */ /* 0x000fe20003f26270 */
[----:B------:R1:W-:Y:S02]  /*3b20*/  MUFU.EX2 R169, R7 ;  /* 0x0000000700a97308 */ /* 0x0003e40000000800 */
[--C-:B------:R-:W-:Y:S08]  /*3b30*/  FFMA.FTZ R8, R14, UR43, -R4.reuse ;  /* 0x0000002b0e087c23 */ /* 0x100ff00008010804 */
[----:B------:R2:W-:Y:S01]  /*3b40*/  MUFU.EX2 R158, R8 ;  /* 0x00000008009e7308 */ /* 0x0005e20000000800 */
[----:B-1----:R-:W-:Y:S02]  /*3b50*/  MOV R7, R144 ;  /* 0x0000009000077202 */ /* 0x002fe40000000f00 */
[----:B------:R-:W-:Y:S02]  /*3b60*/  @!P0 FSEL R7, R144, -INF , !P1 ;  /* 0xff80000090078808 */ /* 0x000fe40004800000 */
[----:B------:R-:W-:Y:S03]  /*3b70*/  @!P0 ISETP.GE.AND P1, PT, R6, R12, PT ;  /* 0x0000000c0600820c */ /* 0x000fe60003f26270 */
[----:B------:R-:W-:Y:S01]  /*3b80*/  FFMA.FTZ R4, R7, UR43, -R4 ;  /* 0x0000002b07047c23 */ /* 0x000fe20008010804 */
[----:B--2---:R-:W-:Y:S02]  /*3b90*/  MOV R8, R246 ;  /* 0x000000f600087202 */ /* 0x004fe40000000f00 */
[----:B------:R-:W-:Y:S01]  /*3ba0*/  @!P0 FSEL R8, R246, -INF , !P1 ;  /* 0xff800000f6088808 */ /* 0x000fe20004800000 */
[----:B------:R1:W-:Y:S01]  /*3bb0*/  MUFU.EX2 R157, R4 ;  /* 0x00000004009d7308 */ /* 0x0003e20000000800 */
[----:B------:R-:W-:Y:S03]  /*3bc0*/  @!P0 ISETP.GE.AND P1, PT, R0, R12, PT ;  /* 0x0000000c0000820c */ /* 0x000fe60003f26270 */
[--C-:B------:R-:W-:Y:S06]  /*3bd0*/  FFMA.FTZ R7, R8, UR43, -R10.reuse ;  /* 0x0000002b08077c23 */ /* 0x100fec000801080a */
[----:B------:R2:W-:Y:S01]  /*3be0*/  MUFU.EX2 R50, R7 ;  /* 0x0000000700327308 */ /* 0x0005e20000000800 */
[----:B-1----:R-:W-:Y:S02]  /*3bf0*/  MOV R4, R247 ;  /* 0x000000f700047202 */ /* 0x002fe40000000f00 */
[----:B------:R-:W-:Y:S02]  /*3c00*/  @!P0 FSEL R4, R247, -INF , !P1 ;  /* 0xff800000f7048808 */ /* 0x000fe40004800000 */
[----:B------:R-:W-:Y:S02]  /*3c10*/  @!P0 ISETP.GE.AND P1, PT, R6, R11, PT ;  /* 0x0000000b0600820c */ /* 0x000fe40003f26270 */
[----:B------:R-:W-:Y:S01]  /*3c20*/  MOV R6, R149 ;  /* 0x0000009500067202 */ /* 0x000fe20000000f00 */
[----:B------:R-:W-:Y:S01]  /*3c30*/  FFMA.FTZ R10, R4, UR43, -R10 ;  /* 0x0000002b040a7c23 */ /* 0x000fe2000801080a */
[----:B--2---:R-:W-:Y:S02]  /*3c40*/  MOV R7, R249 ;  /* 0x000000f900077202 */ /* 0x004fe40000000f00 */
[----:B------:R-:W-:Y:S01]  /*3c50*/  @!P0 FSEL R7, R249, -INF , !P1 ;  /* 0xff800000f9078808 */ /* 0x000fe20004800000 */
[----:B------:R-:W1:Y:S01]  /*3c60*/  MUFU.EX2 R49, R10 ;  /* 0x0000000a00317308 */ /* 0x000e620000000800 */
[----:B------:R-:W-:Y:S02]  /*3c70*/  @!P0 ISETP.GE.AND P1, PT, R0, R11, PT ;  /* 0x0000000b0000820c */ /* 0x000fe40003f26270 */
[----:B------:R-:W-:Y:S01]  /*3c80*/  MOV R4, R248 ;  /* 0x000000f800047202 */ /* 0x000fe20000000f00 */
[--C-:B------:R-:W-:Y:S01]  /*3c90*/  FFMA.FTZ R7, R7, UR43, -R9.reuse ;  /* 0x0000002b07077c23 */ /* 0x100fe20008010809 */
[----:B------:R-:W-:Y:S02]  /*3ca0*/  @!P0 FSEL R4, R248, -INF , !P1 ;  /* 0xff800000f8048808 */ /* 0x000fe40004800000 */
[----:B------:R-:W-:Y:S03]  /*3cb0*/  @!P0 ISETP.GE.AND P1, PT, R0, R5, PT ;  /* 0x000000050000820c */ /* 0x000fe60003f26270 */
[----:B------:R-:W-:Y:S01]  /*3cc0*/  MUFU.EX2 R38, R7 ;  /* 0x0000000700267308 */ /* 0x000fe20000000800 */
[----:B------:R-:W-:Y:S01]  /*3cd0*/  F2FP.BF16.F32.PACK_AB R0, R56, R59 ;  /* 0x0000003b3800723e */ /* 0x000fe200000010ff */
[----:B------:R-:W-:Y:S01]  /*3ce0*/  FFMA.FTZ R9, R4, UR43, -R9 ;  /* 0x0000002b04097c23 */ /* 0x000fe20008010809 */
[----:B------:R-:W-:Y:S02]  /*3cf0*/  F2FP.BF16.F32.PACK_AB R4, R45, R48 ;  /* 0x000000302d04723e */ /* 0x000fe400000010ff */
[----:B------:R-:W-:Y:S01]  /*3d00*/  @!P0 FSEL R6, R149, -INF , !P2 ;  /* 0xff80000095068808 */ /* 0x000fe20005000000 */
[----:B------:R2:W-:Y:S01]  /*3d10*/  STS [R241+0x13000], R0 ;  /* 0x01300000f1007388 */ /* 0x0005e20000000800 */
[----:B------:R-:W-:Y:S03]  /*3d20*/  MOV R5, R148 ;  /* 0x0000009400057202 */ /* 0x000fe60000000f00 */
[----:B------:R-:W3:Y:S01]  /*3d30*/  MUFU.EX2 R37, R9 ;  /* 0x0000000900257308 */ /* 0x000ee20000000800 */
[----:B------:R-:W-:Y:S01]  /*3d40*/  @!P0 FSEL R5, R148, -INF , !P1 ;  /* 0xff80000094058808 */ /* 0x000fe20004800000 */
[----:B------:R4:W-:Y:S01]  /*3d50*/  STS [R241+0x13400], R4 ;  /* 0x01340004f1007388 */ /* 0x0009e20000000800 */
[--C-:B------:R-:W-:Y:S01]  /*3d60*/  FFMA.FTZ R6, R6, UR43, -R2.reuse ;  /* 0x0000002b06067c23 */ /* 0x100fe20008010802 */
[----:B------:R-:W-:Y:S02]  /*3d70*/  IADD3 R142, P0, R141, UR22, RZ ;  /* 0x000000168d8e7c10 */ /* 0x000fe4000ff1e0ff */
[----:B------:R-:W-:Y:S01]  /*3d80*/  FFMA.FTZ R2, R5, UR43, -R2 ;  /* 0x0000002b05027c23 */ /* 0x000fe20008010802 */
[----:B------:R-:W-:Y:S03]  /*3d90*/  F2FP.BF16.F32.PACK_AB R5, R171, R231 ;  /* 0x000000e7ab05723e */ /* 0x000fe600000010ff */
[----:B------:R1:W-:Y:S01]  /*3da0*/  MUFU.EX2 R166, R6 ;  /* 0x0000000600a67308 */ /* 0x0003e20000000800 */
[----:B------:R-:W-:Y:S02]  /*3db0*/  IADD3.X R143, R140, UR7, RZ, P0, !PT ;  /* 0x000000078c8f7c10 */ /* 0x000fe400087fe4ff */
[----:B------:R-:W-:Y:S03]  /*3dc0*/  PLOP3.LUT P1, PT, PT, PT, UP3, 0x80, 0x0 ;  /* 0x000000000000781c */ /* 0x000fe60003f2f038 */
[----:B------:R-:W3:Y:S04]  /*3dd0*/  LDG.E R141, desc[UR38][R142.64] ;  /* 0x000000268e8d7981 */ /* 0x000ee8000c1e1900 */
[----:B------:R4:W3:Y:S01]  /*3de0*/  MUFU.EX2 R165, R2 ;  /* 0x0000000200a57308 */ /* 0x0008e20000000800 */
[----:B------:R-:W3:Y:S01]  /*3df0*/  LDG.E R140, desc[UR38][R142.64+0x20] ;  /* 0x000020268e8c7981 */ /* 0x000ee2000c1e1900 */
[----:B--2---:R-:W-:Y:S02]  /*3e00*/  F2FP.BF16.F32.PACK_AB R0, R54, R55 ;  /* 0x000000373600723e */ /* 0x004fe400000010ff */
[----:B-1----:R-:W-:Y:S02]  /*3e10*/  F2FP.BF16.F32.PACK_AB R6, R43, R44 ;  /* 0x0000002c2b06723e */ /* 0x002fe400000010ff */
[----:B----4-:R-:W-:Y:S01]  /*3e20*/  F2FP.BF16.F32.PACK_AB R4, R236, R237 ;  /* 0x000000edec04723e */ /* 0x010fe200000010ff */
[----:B------:R1:W-:Y:S04]  /*3e30*/  STS [R240+0x13000], R0 ;  /* 0x01300000f0007388 */ /* 0x0003e80000000800 */
[----:B------:R2:W-:Y:S01]  /*3e40*/  STS [R240+0x13400], R6 ;  /* 0x01340006f0007388 */ /* 0x0005e20000000800 */
[----:B------:R-:W-:Y:S03]  /*3e50*/  F2FP.BF16.F32.PACK_AB R2, R49, R50 ;  /* 0x000000323102723e */ /* 0x000fe600000010ff */
[----:B------:R4:W-:Y:S04]  /*3e60*/  STS [R241+0x14000], R5 ;  /* 0x01400005f1007388 */ /* 0x0009e80000000800 */
[----:B------:R4:W-:Y:S01]  /*3e70*/  STS [R241+0x14400], R4 ;  /* 0x01440004f1007388 */ /* 0x0009e20000000800 */
[----:B-1----:R-:W-:Y:S02]  /*3e80*/  F2FP.BF16.F32.PACK_AB R0, R167, R168 ;  /* 0x000000a8a700723e */ /* 0x002fe400000010ff */
[----:B--2---:R-:W-:Y:S03]  /*3e90*/  F2FP.BF16.F32.PACK_AB R6, R234, R235 ;  /* 0x000000ebea06723e */ /* 0x004fe600000010ff */
[----:B------:R3:W-:Y:S01]  /*3ea0*/  STS [R240+0x14000], R0 ;  /* 0x01400000f0007388 */ /* 0x0007e20000000800 */
[----:B----4-:R-:W-:Y:S03]  /*3eb0*/  F2FP.BF16.F32.PACK_AB R5, R51, R53 ;  /* 0x000000353305723e */ /* 0x010fe600000010ff */
[----:B------:R1:W-:Y:S01]  /*3ec0*/  STS [R240+0x14400], R6 ;  /* 0x01440006f0007388 */ /* 0x0003e20000000800 */
[----:B------:R-:W-:Y:S03]  /*3ed0*/  F2FP.BF16.F32.PACK_AB R4, R39, R42 ;  /* 0x0000002a2704723e */ /* 0x000fe600000010ff */
[----:B------:R2:W-:Y:S04]  /*3ee0*/  STS [R239+0x13000], R5 ;  /* 0x01300005ef007388 */ /* 0x0005e80000000800 */
[----:B------:R4:W-:Y:S04]  /*3ef0*/  STS [R239+0x13400], R4 ;  /* 0x01340004ef007388 */ /* 0x0009e80000000800 */
[----:B------:R4:W-:Y:S01]  /*3f00*/  STS [R238+0x13000], R2 ;  /* 0x01300002ee007388 */ /* 0x0009e20000000800 */
[----:B---3--:R-:W-:Y:S02]  /*3f10*/  F2FP.BF16.F32.PACK_AB R0, R37, R38 ;  /* 0x000000262500723e */ /* 0x008fe400000010ff */
[----:B-1----:R-:W-:Y:S03]  /*3f20*/  F2FP.BF16.F32.PACK_AB R6, R159, R163 ;  /* 0x000000a39f06723e */ /* 0x002fe600000010ff */
[----:B------:R1:W-:Y:S01]  /*3f30*/  STS [R238+0x13400], R0 ;  /* 0x01340000ee007388 */ /* 0x0003e20000000800 */
[----:B--2---:R-:W-:Y:S03]  /*3f40*/  F2FP.BF16.F32.PACK_AB R5, R169, R170 ;  /* 0x000000aaa905723e */ /* 0x004fe600000010ff */
[----:B------:R-:W-:Y:S01]  /*3f50*/  STS [R239+0x14000], R6 ;  /* 0x01400006ef007388 */ /* 0x000fe20000000800 */
[----:B----4-:R-:W-:Y:S03]  /*3f60*/  F2FP.BF16.F32.PACK_AB R4, R157, R158 ;  /* 0x0000009e9d04723e */ /* 0x010fe600000010ff */
[----:B------:R-:W-:Y:S01]  /*3f70*/  STS [R239+0x14400], R5 ;  /* 0x01440005ef007388 */ /* 0x000fe20000000800 */
[----:B------:R-:W-:Y:S03]  /*3f80*/  F2FP.BF16.F32.PACK_AB R2, R165, R166 ;  /* 0x000000a6a502723e */ /* 0x000fe600000010ff */
[----:B------:R-:W-:Y:S04]  /*3f90*/  STS [R238+0x14000], R4 ;  /* 0x01400004ee007388 */ /* 0x000fe80000000800 */
[----:B------:R2:W-:Y:S01]  /*3fa0*/  STS [R238+0x14400], R2 ;  /* 0x01440002ee007388 */ /* 0x0005e20000000800 */
[----:B-1----:R-:W-:Y:S05]  /*3fb0*/  LEA R0, R230, UR5, 0x1 ;  /* 0x00000005e6007c11 */ /* 0x002fea000f8e08ff */
[----:B------:R-:W1:Y:S08]  /*3fc0*/  LDSM.16.M88.4 R32, [R0+0x6000] ;  /* 0x006000000020783b */ /* 0x000e700000000200 */
[----:B------:R-:W3:Y:S01]  /*3fd0*/  LDSM.16.M88.4 R28, [R0+0x6800] ;  /* 0x00680000001c783b */ /* 0x000ee20000000200 */
[----:B--2---:R-:W-:Y:S07]  /*3fe0*/  IADD3 R2, R0, R228, RZ ;  /* 0x000000e400027210 */ /* 0x004fee0007ffe0ff */
        /* <DEDUP_REMOVED lines=45> */
[-C--:B------:R-:W-:Y:S06]  /*42c0*/  HMMA.16816.F32.BF16 R20, R136, R208.reuse, R20 ;  /* 0x000000d08814723c */ /* 0x080fec0000041814 */
[C---:B------:R-:W-:Y:S06]  /*42d0*/  HMMA.16816.F32.BF16 R24, R132.reuse, R208, R24 ;  /* 0x000000d08418723c */ /* 0x040fec0000041818 */
[-C--:B------:R-:W-:Y:S01]  /*42e0*/  HMMA.16816.F32.BF16 R28, R132, R210.reuse, R28 ;  /* 0x000000d2841c723c */ /* 0x080fe2000004181c */
[----:B------:R-:W1:Y:S05]  /*42f0*/  LDSM.16.M88.4 R132, [R2+0x8000] ;  /* 0x008000000284783b */ /* 0x000e6a0000000200 */
[----:B------:R-:W-:Y:S03]  /*4300*/  HMMA.16816.F32.BF16 R32, R136, R210, R32 ;  /* 0x000000d28820723c */ /* 0x000fe60000041820 */
[----:B------:R3:W4:Y:S08]  /*4310*/  LDSM.16.M88.4 R136, [R2+0x8800] ;  /* 0x008800000288783b */ /* 0x0007300000000200 */
[----:B---3--:R2:W5:Y:S01]  /*4320*/  LDG.E R2, desc[UR38][R142.64+0x80] ;  /* 0x000080268e027981 */ /* 0x008562000c1e1900 */
[-C--:B-1----:R-:W-:Y:S06]  /*4330*/  HMMA.16816.F32.BF16 R4, R132, R212.reuse, R4 ;  /* 0x000000d48404723c */ /* 0x082fec0000041804 */
[C---:B----4-:R-:W-:Y:S06]  /*4340*/  HMMA.16816.F32.BF16 R8, R136.reuse, R212, R8 ;  /* 0x000000d48808723c */ /* 0x050fec0000041808 */
[-C--:B------:R-:W-:Y:S06]  /*4350*/  HMMA.16816.F32.BF16 R12, R136, R214.reuse, R12 ;  /* 0x000000d6880c723c */ /* 0x080fec000004180c */
[C---:B------:R-:W-:Y:S06]  /*4360*/  HMMA.16816.F32.BF16 R16, R132.reuse, R214, R16 ;  /* 0x000000d68410723c */ /* 0x040fec0000041810 */
[----:B------:R-:W-:Y:S01]  /*4370*/  FADD.FTZ R4, -R141, R4 ;  /* 0x000000048d047221 */ /* 0x000fe20000010100 */
[-C--:B------:R-:W-:Y:S04]  /*4380*/  HMMA.16816.F32.BF16 R20, R132, R216.reuse, R20 ;  /* 0x000000d88414723c */ /* 0x080fe80000041814 */
[----:B------:R-:W-:Y:S02]  /*4390*/  FMUL.FTZ R156, R59, R4 ;  /* 0x000000043b9c7220 */ /* 0x000fe40000410000 */
[C---:B------:R-:W-:Y:S01]  /*43a0*/  HMMA.16816.F32.BF16 R24, R136.reuse, R216, R24 ;  /* 0x000000d88818723c */ /* 0x040fe20000041818 */
[----:B------:R2:W5:Y:S04]  /*43b0*/  LDL.LU R59, [R1+0xa8] ;  /* 0x0000a800013b7983 */ /* 0x0005680000300800 */
[----:B------:R-:W-:Y:S01]  /*43c0*/  FFMA.FTZ R4, -R57, R57, 1 ;  /* 0x3f80000039047423 */ /* 0x000fe20000010139 */
[-C--:B------:R-:W-:Y:S05]  /*43d0*/  HMMA.16816.F32.BF16 R28, R136, R218.reuse, R28 ;  /* 0x000000da881c723c */ /* 0x080fea000004181c */
[----:B------:R-:W-:Y:S01]  /*43e0*/  FMUL.FTZ R4, R4, UR44 ;  /* 0x0000002c04047c20 */ /* 0x000fe20008410000 */
[----:B------:R-:W-:Y:S05]  /*43f0*/  HMMA.16816.F32.BF16 R32, R132, R218, R32 ;  /* 0x000000da8420723c */ /* 0x000fea0000041820 */
[C---:B------:R-:W-:Y:S01]  /*4400*/  FADD.FTZ R136, -R141.reuse, R5 ;  /* 0x000000058d887221 */ /* 0x040fe20000010100 */
[----:B------:R-:W-:Y:S01]  /*4410*/  FFMA.FTZ R5, -R58, R58, 1 ;  /* 0x3f8000003a057423 */ /* 0x000fe2000001013a */
[----:B------:R-:W-:Y:S01]  /*4420*/  FADD.FTZ R16, -R141, R16 ;  /* 0x000000108d107221 */ /* 0x000fe20000010100 */
[----:B------:R2:W5:Y:S03]  /*4430*/  LDL.LU R58, [R1+0xa4] ;  /* 0x0000a400013a7983 */ /* 0x0005660000300800 */
[----:B------:R-:W-:Y:S01]  /*4440*/  FMUL.FTZ R136, R56, R136 ;  /* 0x0000008838887220 */ /* 0x000fe20000410000 */
[----:B------:R2:W5:Y:S01]  /*4450*/  LDL.LU R57, [R1+0xa0] ;  /* 0x0000a00001397983 */ /* 0x0005620000300800 */
[----:B------:R-:W-:Y:S01]  /*4460*/  FMUL.FTZ R5, R5, UR44 ;  /* 0x0000002c05057c20 */ /* 0x000fe20008410000 */
[----:B------:R-:W-:Y:S01]  /*4470*/  FMUL.FTZ R16, R55, R16 ;  /* 0x0000001037107220 */ /* 0x000fe20000410000 */
[C---:B------:R-:W-:Y:S01]  /*4480*/  FADD.FTZ R17, -R141.reuse, R17 ;  /* 0x000000118d117221 */ /* 0x040fe20000010100 */
[----:B------:R2:W5:Y:S01]  /*4490*/  LDL.LU R56, [R1+0x9c] ;  /* 0x00009c0001387983 */ /* 0x0005620000300800 */
[----:B------:R-:W-:Y:S01]  /*44a0*/  FMUL.FTZ R5, R156, R5 ;  /* 0x000000059c057220 */ /* 0x000fe20000410000 */
[----:B------:R-:W-:Y:S01]  /*44b0*/  FMUL.FTZ R4, R136, R4 ;  /* 0x0000000488047220 */ /* 0x000fe20000410000 */
[----:B------:R-:W-:Y:S01]  /*44c0*/  FADD.FTZ R133, -R141, R20 ;  /* 0x000000148d857221 */ /* 0x000fe20000010100 */
[----:B------:R2:W5:Y:S01]  /*44d0*/  LDL.LU R55, [R1+0x98] ;  /* 0x0000980001377983 */ /* 0x0005620000300800 */
[----:B------:R-:W-:Y:S01]  /*44e0*/  FMUL.FTZ R20, R54, R17 ;  /* 0x0000001136147220 */ /* 0x000fe20000410000 */
[----:B------:R-:W-:Y:S01]  /*44f0*/  FFMA.FTZ R17, -R52, R52, 1 ;  /* 0x3f80000034117423 */ /* 0x000fe20000010134 */
[----:B------:R-:W-:Y:S01]  /*4500*/  FMUL.FTZ R133, R53, R133 ;  /* 0x0000008535857220 */ /* 0x000fe20000410000 */
[----:B------:R2:W5:Y:S01]  /*4510*/  LDL.LU R54, [R1+0x94] ;  /* 0x0000940001367983 */ /* 0x0005620000300800 */
[----:B------:R-:W-:Y:S01]  /*4520*/  F2FP.BF16.F32.PACK_AB R4, R4, R5 ;  /* 0x000000050404723e */ /* 0x000fe200000010ff */
[----:B------:R-:W-:Y:S01]  /*4530*/  FFMA.FTZ R5, -R252, R252, 1 ;  /* 0x3f800000fc057423 */ /* 0x000fe200000101fc */
[C---:B------:R-:W-:Y:S01]  /*4540*/  FADD.FTZ R21, -R141.reuse, R21 ;  /* 0x000000158d157221 */ /* 0x040fe20000010100 */
[----:B------:R2:W5:Y:S01]  /*4550*/  LDL.LU R53, [R1+0x90] ;  /* 0x0000900001357983 */ /* 0x0005620000300800 */
[----:B------:R-:W-:Y:S01]  /*4560*/  FADD.FTZ R33, -R141, R33 ;  /* 0x000000218d217221 */ /* 0x000fe20000010100 */
[----:B------:R-:W-:Y:S01]  /*4570*/  FMUL.FTZ R5, R5, UR44 ;  /* 0x0000002c05057c20 */ /* 0x000fe20008410000 */
[----:B------:R-:W-:Y:S01]  /*4580*/  FMUL.FTZ R134, R51, R21 ;  /* 0x0000001533867220 */ /* 0x000fe20000410000 */
[----:B------:R2:W5:Y:S01]  /*4590*/  LDL.LU R52, [R1+0x8c] ;  /* 0x00008c0001347983 */ /* 0x0005620000300800 */
[----:B------:R-:W-:Y:S01]  /*45a0*/  FFMA.FTZ R21, -R250, R250, 1 ;  /* 0x3f800000fa157423 */ /* 0x000fe200000101fa */
[----:B------:R-:W-:Y:S01]  /*45b0*/  FMUL.FTZ R5, R20, R5 ;  /* 0x0000000514057220 */ /* 0x000fe20000410000 */
[----:B------:R-:W-:Y:S01]  /*45c0*/  FADD.FTZ R20, -R141, R32 ;  /* 0x000000208d147221 */ /* 0x000fe20000010100 */
[----:B------:R2:W5:Y:S01]  /*45d0*/  LDL.LU R51, [R1+0x88] ;  /* 0x0000880001337983 */ /* 0x0005620000300800 */
[----:B------:R-:W-:Y:S01]  /*45e0*/  FMUL.FTZ R17, R17, UR44 ;  /* 0x0000002c11117c20 */ /* 0x000fe20008410000 */
[----:B------:R-:W-:Y:S01]  /*45f0*/  FMUL.FTZ R21, R21, UR44 ;  /* 0x0000002c15157c20 */ /* 0x000fe20008410000 */
[----:B------:R-:W-:Y:S01]  /*4600*/  FFMA.FTZ R132, -R251, R251, 1 ;  /* 0x3f800000fb847423 */ /* 0x000fe200000101fb */
[----:B------:R-:W-:Y:S01]  /*4610*/  FMUL.FTZ R20, R50, R20 ;  /* 0x0000001432147220 */ /* 0x000fe20000410000 */
[----:B------:R-:W-:Y:S01]  /*4620*/  FMUL.FTZ R17, R16, R17 ;  /* 0x0000001110117220 */ /* 0x000fe20000410000 */
[----:B------:R2:W5:Y:S01]  /*4630*/  LDL.LU R50, [R1+0x84] ;  /* 0x0000840001327983 */ /* 0x0005620000300800 */
[----:B------:R-:W-:Y:S01]  /*4640*/  FFMA.FTZ R16, -R246, R246, 1 ;  /* 0x3f800000f6107423 */ /* 0x000fe200000101f6 */
[----:B------:R-:W-:Y:S01]  /*4650*/  FMUL.FTZ R21, R134, R21 ;  /* 0x0000001586157220 */ /* 0x000fe20000410000 */
[----:B------:R-:W-:Y:S01]  /*4660*/  FMUL.FTZ R132, R132, UR44 ;  /* 0x0000002c84847c20 */ /* 0x000fe20008410000 */
[----:B------:R-:W-:Y:S01]  /*4670*/  FMUL.FTZ R134, R49, R33 ;  /* 0x0000002131867220 */ /* 0x000fe20000410000 */
[----:B------:R-:W-:Y:S01]  /*4680*/  FADD.FTZ R6, -R140, R6 ;  /* 0x000000068c067221 */ /* 0x000fe20000010100 */
[----:B------:R2:W5:Y:S01]  /*4690*/  LDL.LU R49, [R1+0x80] ;  /* 0x0000800001317983 */ /* 0x0005620000300800 */
[----:B------:R-:W-:Y:S01]  /*46a0*/  FMUL.FTZ R16, R16, UR44 ;  /* 0x0000002c10107c20 */ /* 0x000fe20008410000 */
[----:B------:R-:W-:Y:S01]  /*46b0*/  FMUL.FTZ R132, R133, R132 ;  /* 0x0000008485847220 */ /* 0x000fe20000410000 */
[----:B------:R-:W-:Y:S01]  /*46c0*/  FMUL.FTZ R133, R48, R6 ;  /* 0x0000000630857220 */ /* 0x000fe20000410000 */
[----:B------:R-:W-:Y:S01]  /*46d0*/  FADD.FTZ R33, -R140, R7 ;  /* 0x000000078c217221 */ /* 0x000fe20000010100 */
[----:B------:R2:W5:Y:S01]  /*46e0*/  LDL.LU R48, [R1+0x7c] ;  /* 0x00007c0001307983 */ /* 0x0005620000300800 */
[----:B------:R-:W-:Y:S01]  /*46f0*/  FMUL.FTZ R16, R20, R16 ;  /* 0x0000001014107220 */ /* 0x000fe20000410000 */
[----:B------:R-:W-:Y:S01]  /*4700*/  FFMA.FTZ R7, -R47, R47, 1 ;  /* 0x3f8000002f077423 */ /* 0x000fe2000001012f */
[----:B------:R-:W-:Y:S01]  /*4710*/  FFMA.FTZ R32, -R46, R46, 1 ;  /* 0x3f8000002e207423 */ /* 0x000fe2000001012e */
[----:B------:R2:W5:Y:S01]  /*4720*/  LDL.LU R47, [R1+0x78] ;  /* 0x00007800012f7983 */ /* 0x0005620000300800 */
[----:B------:R-:W-:Y:S01]  /*4730*/  FFMA.FTZ R20, -R247, R247, 1 ;  /* 0x3f800000f7147423 */ /* 0x000fe200000101f7 */
[----:B------:R-:W-:Y:S01]  /*4740*/  FMUL.FTZ R33, R45, R33 ;  /* 0x000000212d217220 */ /* 0x000fe20000410000 */
[----:B------:R-:W-:Y:S01]  /*4750*/  FMUL.FTZ R7, R7, UR44 ;  /* 0x0000002c07077c20 */ /* 0x000fe20008410000 */
[----:B------:R2:W5:Y:S01]  /*4760*/  LDL.LU R46, [R1+0x74] ;  /* 0x00007400012e7983 */ /* 0x0005620000300800 */
[----:B------:R-:W-:Y:S01]  /*4770*/  FMUL.FTZ R32, R32, UR44 ;  /* 0x0000002c20207c20 */ /* 0x000fe20008410000 */
        /* <DEDUP_REMOVED lines=15> */
[----:B------:R-:W-:Y:S01]  /*4870*/  FFMA.FTZ R18, -R41, R41, 1 ;  /* 0x3f80000029127423 */ /* 0x000fe20000010129 */
[----:B------:R-:W-:Y:S01]  /*4880*/  FADD.FTZ R23, -R140, R23 ;  /* 0x000000178c177221 */ /* 0x000fe20000010100 */
[----:B------:R-:W-:Y:S01]  /*4890*/  FMUL.FTZ R16, R43, R16 ;  /* 0x000000102b107220 */ /* 0x000fe20000410000 */
[----:B------:R-:W-:Y:S01]  /*48a0*/  FFMA.FTZ R22, -R36, R36, 1 ;  /* 0x3f80000024167423 */ /* 0x000fe20000010124 */
[----:B------:R2:W5:Y:S01]  /*48b0*/  LDL.LU R43, [R1+0x68] ;  /* 0x00006800012b7983 */ /* 0x0005620000300800 */
[----:B------:R-:W-:Y:S01]  /*48c0*/  FFMA.FTZ R19, -R3, R3, 1 ;  /* 0x3f80000003137423 */ /* 0x000fe20000010103 */
[----:B------:R-:W-:Y:S01]  /*48d0*/  F2FP.BF16.F32.PACK_AB R21, R21, R132 ;  /* 0x000000841515723e */ /* 0x000fe200000010ff */
[----:B------:R-:W-:Y:S01]  /*48e0*/  FMUL.FTZ R132, R39, R23 ;  /* 0x0000001727847220 */ /* 0x000fe20000410000 */
[----:B------:R2:W5:Y:S01]  /*48f0*/  LDL.LU R42, [R1+0x64] ;  /* 0x00006400012a7983 */ /* 0x0005620000300800 */
[C---:B------:R-:W-:Y:S01]  /*4900*/  FADD.FTZ R34, -R140.reuse, R34 ;  /* 0x000000228c227221 */ /* 0x040fe20000010100 */
[----:B------:R-:W-:Y:S01]  /*4910*/  FADD.FTZ R35, -R140, R35 ;  /* 0x000000238c237221 */ /* 0x000fe20000010100 */
[----:B------:R-:W-:Y:S01]  /*4920*/  FMUL.FTZ R18, R18, UR44 ;  /* 0x0000002c12127c20 */ /* 0x000fe20008410000 */
[----:B------:R2:W5:Y:S01]  /*4930*/  LDL.LU R41, [R1+0x60] ;  /* 0x0000600001297983 */ /* 0x0005620000300800 */
[----:B------:R-:W-:Y:S01]  /*4940*/  FMUL.FTZ R17, R17, UR44 ;  /* 0x0000002c11117c20 */ /* 0x000fe20008410000 */
[----:B------:R-:W-:Y:S01]  /*4950*/  FFMA.FTZ R32, -R249, R249, 1 ;  /* 0x3f800000f9207423 */ /* 0x000fe200000101f9 */
[----:B------:R-:W-:Y:S01]  /*4960*/  FMUL.FTZ R18, R7, R18 ;  /* 0x0000001207127220 */ /* 0x000fe20000410000 */
[----:B------:R2:W5:Y:S01]  /*4970*/  LDL.LU R40, [R1+0x5c] ;  /* 0x00005c0001287983 */ /* 0x0005620000300800 */
[----:B------:R-:W-:Y:S01]  /*4980*/  FMUL.FTZ R7, R38, R34 ;  /* 0x0000002226077220 */ /* 0x000fe20000410000 */
[----:B------:R-:W-:Y:S01]  /*4990*/  FMUL.FTZ R17, R16, R17 ;  /* 0x0000001110117220 */ /* 0x000fe20000410000 */
[----:B------:R-:W-:Y:S01]  /*49a0*/  FMUL.FTZ R16, R37, R35 ;  /* 0x0000002325107220 */ /* 0x000fe20000410000 */
[----:B------:R2:W5:Y:S01]  /*49b0*/  LDL.LU R39, [R1+0x58] ;  /* 0x0000580001277983 */ /* 0x0005620000300800 */
[----:B------:R-:W-:Y:S01]  /*49c0*/  FFMA.FTZ R23, -R248, R248, 1 ;  /* 0x3f800000f8177423 */ /* 0x000fe200000101f8 */
[----:B------:R-:W-:Y:S01]  /*49d0*/  FMUL.FTZ R22, R22, UR44 ;  /* 0x0000002c16167c20 */ /* 0x000fe20008410000 */
[----:B------:R-:W-:Y:S01]  /*49e0*/  FMUL.FTZ R19, R19, UR44 ;  /* 0x0000002c13137c20 */ /* 0x000fe20008410000 */
[----:B------:R2:W5:Y:S01]  /*49f0*/  LDL.LU R38, [R1+0x54] ;  /* 0x0000540001267983 */ /* 0x0005620000300800 */
[----:B------:R-:W-:Y:S01]  /*4a00*/  FMUL.FTZ R32, R32, UR44 ;  /* 0x0000002c20207c20 */ /* 0x000fe20008410000 */
[----:B------:R-:W-:Y:S01]  /*4a10*/  FMUL.FTZ R23, R23, UR44 ;  /* 0x0000002c17177c20 */ /* 0x000fe20008410000 */
[----:B------:R-:W-:Y:S01]  /*4a20*/  FMUL.FTZ R22, R33, R22 ;  /* 0x0000001621167220 */ /* 0x000fe20000410000 */
[----:B------:R2:W5:Y:S01]  /*4a30*/  LDL.LU R37, [R1+0x50] ;  /* 0x0000500001257983 */ /* 0x0005620000300800 */
[----:B------:R-:W-:Y:S01]  /*4a40*/  FMUL.FTZ R19, R132, R19 ;  /* 0x0000001384137220 */ /* 0x000fe20000410000 */
[----:B------:R-:W-:Y:S01]  /*4a50*/  FMUL.FTZ R32, R7, R32 ;  /* 0x0000002007207220 */ /* 0x000fe20000410000 */
[----:B------:R-:W-:Y:S01]  /*4a60*/  FMUL.FTZ R23, R16, R23 ;  /* 0x0000001710177220 */ /* 0x000fe20000410000 */
[----:B------:R2:W5:Y:S04]  /*4a70*/  LDL.LU R36, [R1+0x4c] ;  /* 0x00004c0001247983 */ /* 0x0005680000300800 */
[----:B------:R2:W5:Y:S01]  /*4a80*/  LDL.LU R3, [R1+0x48] ;  /* 0x0000480001037983 */ /* 0x0005620000300800 */
[----:B------:R-:W-:Y:S05]  /*4a90*/  @!P1 BRA `(.L_x_230) ;  /* 0x0000000000509947 */ /* 0x000fea0003800000 */
[----:B------:R-:W3:Y:S01]  /*4aa0*/  LDL.LU R133, [R1] ;  /* 0x0000000001857983 */ /* 0x000ee20000300800 */
[----:B------:R-:W1:Y:S01]  /*4ab0*/  LDC R7, c[0x0][0x240] ;  /* 0x00009000ff077b82 */ /* 0x000e620000000800 */
[----:B------:R-:W-:Y:S04]  /*4ac0*/  ULOP3.LUT UR40, UR8, 0x1, URZ, 0xc0, !UPT ;  /* 0x0000000108287892 */ /* 0x000fe8000f8ec03f */
[----:B------:R-:W-:Y:S04]  /*4ad0*/  UISETP.NE.U32.AND UP0, UPT, UR40, 0x1, UPT ;  /* 0x000000012800788c */ /* 0x000fe8000bf05070 */
[----:B------:R-:W-:Y:S06]  /*4ae0*/  USEL UR40, UR21, 0x3000, !UP0 ;  /* 0x0000300015287887 */ /* 0x000fec000c000000 */
[----:B------:R-:W-:Y:S01]  /*4af0*/  VIADD R221, R221, UR40 ;  /* 0x00000028dddd7c36 */ /* 0x000fe20008000000 */
[----:B---3--:R-:W-:Y:S01]  /*4b00*/  IADD3 R133, R133, UR40, RZ ;  /* 0x0000002885857c10 */ /* 0x008fe2000fffe0ff */
[----:B-1----:R-:W-:Y:S04]  /*4b10*/  IMAD.U32 R7, R7, -0x40, RZ ;  /* 0xffffffc007077824 */ /* 0x002fe800078e00ff */
[----:B------:R1:W-:Y:S01]  /*4b20*/  STL [R1], R133 ;  /* 0x0000008501007387 */ /* 0x0003e20000100800 */
        /* <DEDUP_REMOVED lines=11> */
.L_x_230:
[----:B------:R3:W-:Y:S01]  /*4be0*/  STS [R241+0xf000], R4 ;  /* 0x00f00004f1007388 */ /* 0x0007e20000000800 */
[C---:B-----5:R-:W-:Y:S01]  /*4bf0*/  FADD.FTZ R8, -R2.reuse, R8 ;  /* 0x0000000802087221 */ /* 0x060fe20000010100 */
[----:B------:R-:W-:Y:S01]  /*4c00*/  FADD.FTZ R9, -R2, R9 ;  /* 0x0000000902097221 */ /* 0x000fe20000010100 */
[----:B------:R-:W-:Y:S01]  /*4c10*/  FFMA.FTZ R7, -R154, R154, 1 ;  /* 0x3f8000009a077423 */ /* 0x000fe2000001019a */
[----:B------:R4:W-:Y:S01]  /*4c20*/  STS [R241+0xf400], R5 ;  /* 0x00f40005f1007388 */ /* 0x0009e20000000800 */
[C---:B------:R-:W-:Y:S01]  /*4c30*/  FADD.FTZ R25, -R2.reuse, R25 ;  /* 0x0000001902197221 */ /* 0x040fe20000010100 */
[C---:B------:R-:W-:Y:S01]  /*4c40*/  FADD.FTZ R29, -R2.reuse, R29 ;  /* 0x0000001d021d7221 */ /* 0x040fe20000010100 */
[C---:B------:R-:W-:Y:S01]  /*4c50*/  FADD.FTZ R13, -R2.reuse, R13 ;  /* 0x0000000d020d7221 */ /* 0x040fe20000010100 */
[----:B------:R2:W-:Y:S01]  /*4c60*/  STS [R240+0xf000], R6 ;  /* 0x00f00006f0007388 */ /* 0x0005e20000000800 */
[C---:B------:R-:W-:Y:S01]  /*4c70*/  FADD.FTZ R24, -R2.reuse, R24 ;  /* 0x0000001802187221 */ /* 0x040fe20000010100 */
[C---:B------:R-:W-:Y:S01]  /*4c80*/  FADD.FTZ R28, -R2.reuse, R28 ;  /* 0x0000001c021c7221 */ /* 0x040fe20000010100 */
[----:B------:R-:W-:Y:S01]  /*4c90*/  FADD.FTZ R12, -R2, R12 ;  /* 0x0000000c020c7221 */ /* 0x000fe20000010100 */
[----:B------:R-:W-:Y:S01]  /*4ca0*/  FMUL.FTZ R9, R171, R9 ;  /* 0x00000009ab097220 */ /* 0x000fe20000410000 */
[----:B------:R-:W-:Y:S01]  /*4cb0*/  FMUL.FTZ R7, R7, UR44 ;  /* 0x0000002c07077c20 */ /* 0x000fe20008410000 */
[----:B------:R-:W-:Y:S01]  /*4cc0*/  FFMA.FTZ R2, -R144, R144, 1 ;  /* 0x3f80000090027423 */ /* 0x000fe20000010190 */
[----:B------:R-:W-:Y:S01]  /*4cd0*/  FMUL.FTZ R29, R157, R29 ;  /* 0x0000001d9d1d7220 */ /* 0x000fe20000410000 */
[----:B------:R-:W-:Y:S01]  /*4ce0*/  FMUL.FTZ R13, R167, R13 ;  /* 0x0000000da70d7220 */ /* 0x000fe20000410000 */
[----:B------:R-:W-:Y:S01]  /*4cf0*/  FMUL.FTZ R9, R9, R7 ;  /* 0x0000000709097220 */ /* 0x000fe20000410000 */
[----:B------:R-:W-:Y:S01]  /*4d00*/  FMUL.FTZ R2, R2, UR44 ;  /* 0x0000002c02027c20 */ /* 0x000fe20008410000 */
[----:B------:R-:W-:Y:S01]  /*4d10*/  FMUL.FTZ R12, R168, R12 ;  /* 0x0000000ca80c7220 */ /* 0x000fe20000410000 */
[----:B------:R-:W-:Y:S01]  /*4d20*/  FFMA.FTZ R7, -R147, R147, 1 ;  /* 0x3f80000093077423 */ /* 0x000fe20000010193 */
[----:B------:R-:W-:Y:S01]  /*4d30*/  FMUL.FTZ R24, R163, R24 ;  /* 0x00000018a3187220 */ /* 0x000fe20000410000 */
[C---:B------:R-:W-:Y:S01]  /*4d40*/  FADD.FTZ R10, -R0.reuse, R10 ;  /* 0x0000000a000a7221 */ /* 0x040fe20000010100 */
[----:B------:R-:W-:Y:S01]  /*4d50*/  FADD.FTZ R15, -R0, R15 ;  /* 0x0000000f000f7221 */ /* 0x000fe20000010100 */
[----:B------:R-:W-:Y:S01]  /*4d60*/  FMUL.FTZ R7, R7, UR44 ;  /* 0x0000002c07077c20 */ /* 0x000fe20008410000 */
[----:B---3--:R-:W-:Y:S01]  /*4d70*/  F2FP.BF16.F32.PACK_AB R4, R17, R18 ;  /* 0x000000121104723e */ /* 0x008fe200000010ff */
[----:B------:R-:W-:Y:S01]  /*4d80*/  FMUL.FTZ R18, R231, R8 ;  /* 0x00000008e7127220 */ /* 0x000fe20000410000 */
[----:B------:R-:W-:Y:S01]  /*4d90*/  FFMA.FTZ R8, -R155, R155, 1 ;  /* 0x3f8000009b087423 */ /* 0x000fe2000001019b */
[----:B------:R-:W-:Y:S01]  /*4da0*/  FMUL.FTZ R24, R24, R7 ;  /* 0x0000000718187220 */ /* 0x000fe20000410000 */
[----:B----4-:R-:W-:Y:S01]  /*4db0*/  FFMA.FTZ R5, -R150, R150, 1 ;  /* 0x3f80000096057423 */ /* 0x010fe20000010196 */
[----:B------:R3:W-:Y:S01]  /*4dc0*/  STS [R240+0xf400], R4 ;  /* 0x00f40004f0007388 */ /* 0x0007e20000000800 */
[----:B------:R-:W-:Y:S01]  /*4dd0*/  FMUL.FTZ R8, R8, UR44 ;  /* 0x0000002c08087c20 */ /* 0x000fe20008410000 */
[----:B------:R-:W-:Y:S01]  /*4de0*/  FMUL.FTZ R28, R158, R28 ;  /* 0x0000001c9e1c7220 */ /* 0x000fe20000410000 */
[----:B--2---:R-:W-:Y:S01]  /*4df0*/  FFMA.FTZ R6, -R151, R151, 1 ;  /* 0x3f80000097067423 */ /* 0x004fe20000010197 */
[----:B------:R-:W-:Y:S01]  /*4e00*/  FMUL.FTZ R5, R5, UR44 ;  /* 0x0000002c05057c20 */ /* 0x000fe20008410000 */
[----:B------:R-:W-:Y:S01]  /*4e10*/  FMUL.FTZ R18, R18, R8 ;  /* 0x0000000812127220 */ /* 0x000fe20000410000 */
[----:B------:R-:W-:Y:S01]  /*4e20*/  FMUL.FTZ R8, R29, R2 ;  /* 0x000000021d087220 */ /* 0x000fe20000410000 */
[----:B------:R-:W-:Y:S01]  /*4e30*/  FMUL.FTZ R6, R6, UR44 ;  /* 0x0000002c06067c20 */ /* 0x000fe20008410000 */
[----:B------:R-:W-:Y:S01]  /*4e40*/  FMUL.FTZ R13, R13, R5 ;  /* 0x000000050d0d7220 */ /* 0x000fe20000410000 */
[----:B------:R-:W-:Y:S01]  /*4e50*/  FFMA.FTZ R5, -R145, R145, 1 ;  /* 0x3f80000091057423 */ /* 0x000fe20000010191 */
[----:B------:R-:W-:Y:S01]  /*4e60*/  F2FP.BF16.F32.PACK_AB R2, R9, R18 ;  /* 0x000000120902723e */ /* 0x000fe200000010ff */
[----:B------:R-:W-:Y:S01]  /*4e70*/  FMUL.FTZ R12, R12, R6 ;  /* 0x000000060c0c7220 */ /* 0x000fe20000410000 */
[----:B------:R-:W-:Y:S01]  /*4e80*/  FMUL.FTZ R15, R234, R15 ;  /* 0x0000000fea0f7220 */ /* 0x000fe20000410000 */
[----:B------:R-:W-:Y:S01]  /*4e90*/  FMUL.FTZ R5, R5, UR44 ;  /* 0x0000002c05057c20 */ /* 0x000fe20008410000 */
[----:B------:R-:W-:Y:S01]  /*4ea0*/  FADD.FTZ R11, -R0, R11 ;  /* 0x0000000b000b7221 */ /* 0x000fe20000010100 */
[----:B------:R2:W-:Y:S01]  /*4eb0*/  STS [R241+0x10000], R2 ;  /* 0x01000002f1007388 */ /* 0x0005e20000000800 */
[----:B------:R-:W-:Y:S01]  /*4ec0*/  F2FP.BF16.F32.PACK_AB R7, R13, R12 ;  /* 0x0000000c0d07723e */ /* 0x000fe200000010ff */
[----:B------:R-:W-:Y:S01]  /*4ed0*/  FMUL.FTZ R12, R237, R10 ;  /* 0x0000000aed0c7220 */ /* 0x000fe20000410000 */
[----:B------:R-:W-:Y:S01]  /*4ee0*/  FFMA.FTZ R10, -R164, R164, 1 ;  /* 0x3f800000a40a7423 */ /* 0x000fe200000101a4 */
[----:B------:R-:W-:Y:S01]  /*4ef0*/  FFMA.FTZ R9, -R162, R162, 1 ;  /* 0x3f800000a2097423 */ /* 0x000fe200000101a2 */
[----:B------:R-:W-:Y:S01]  /*4f00*/  FMUL.FTZ R28, R28, R5 ;  /* 0x000000051c1c7220 */ /* 0x000fe20000410000 */
[----:B------:R-:W-:Y:S01]  /*4f10*/  FMUL.FTZ R11, R236, R11 ;  /* 0x0000000bec0b7220 */ /* 0x000fe20000410000 */
[----:B------:R-:W-:Y:S01]  /*4f20*/  FMUL.FTZ R10, R10, UR44 ;  /* 0x0000002c0a0a7c20 */ /* 0x000fe20008410000 */
[----:B------:R-:W-:Y:S01]  /*4f30*/  FMUL.FTZ R9, R9, UR44 ;  /* 0x0000002c09097c20 */ /* 0x000fe20008410000 */
[----:B------:R-:W-:Y:S01]  /*4f40*/  FADD.FTZ R14, -R0, R14 ;  /* 0x0000000e000e7221 */ /* 0x000fe20000010100 */
[----:B---3--:R-:W-:Y:S01]  /*4f50*/  FFMA.FTZ R4, -R160, R160, 1 ;  /* 0x3f800000a0047423 */ /* 0x008fe200000101a0 */
[----:B------:R-:W-:Y:S01]  /*4f60*/  FFMA.FTZ R5, -R161, R161, 1 ;  /* 0x3f800000a1057423 */ /* 0x000fe200000101a1 */
[----:B------:R-:W-:Y:S01]  /*4f70*/  FADD.FTZ R30, -R0, R30 ;  /* 0x0000001e001e7221 */ /* 0x000fe20000010100 */
[----:B------:R-:W-:Y:S01]  /*4f80*/  FMUL.FTZ R12, R12, R10 ;  /* 0x0000000a0c0c7220 */ /* 0x000fe20000410000 */
[----:B------:R-:W-:Y:S01]  /*4f90*/  FMUL.FTZ R4, R4, UR44 ;  /* 0x0000002c04047c20 */ /* 0x000fe20008410000 */
[----:B------:R-:W-:Y:S01]  /*4fa0*/  FMUL.FTZ R11, R11, R9 ;  /* 0x000000090b0b7220 */ /* 0x000fe20000410000 */
[----:B------:R-:W-:Y:S01]  /*4fb0*/  FMUL.FTZ R14, R235, R14 ;  /* 0x0000000eeb0e7220 */ /* 0x000fe20000410000 */
[----:B------:R-:W-:Y:S01]  /*4fc0*/  FMUL.FTZ R5, R5, UR44 ;  /* 0x0000002c05057c20 */ /* 0x000fe20008410000 */
[----:B------:R-:W-:Y:S01]  /*4fd0*/  FMUL.FTZ R15, R15, R4 ;  /* 0x000000040f0f7220 */ /* 0x000fe20000410000 */
[----:B------:R-:W-:Y:S01]  /*4fe0*/  FFMA.FTZ R4, -R149, R149, 1 ;  /* 0x3f80000095047423 */ /* 0x000fe20000010195 */
[----:B------:R-:W-:Y:S01]  /*4ff0*/  FMUL.FTZ R30, R166, R30 ;  /* 0x0000001ea61e7220 */ /* 0x000fe20000410000 */
[----:B------:R-:W-:Y:S01]  /*5000*/  FMUL.FTZ R14, R14, R5 ;  /* 0x000000050e0e7220 */ /* 0x000fe20000410000 */
[----:B------:R-:W-:Y:S01]  /*5010*/  FFMA.FTZ R9, -R153, R153, 1 ;  /* 0x3f80000099097423 */ /* 0x000fe20000010199 */
[----:B------:R-:W-:Y:S01]  /*5020*/  FMUL.FTZ R4, R4, UR44 ;  /* 0x0000002c04047c20 */ /* 0x000fe20008410000 */
[----:B------:R-:W-:Y:S01]  /*5030*/  FADD.FTZ R27, -R0, R27 ;  /* 0x0000001b001b7221 */ /* 0x000fe20000010100 */
[----:B------:R-:W-:Y:S01]  /*5040*/  FFMA.FTZ R5, -R152, R152, 1 ;  /* 0x3f80000098057423 */ /* 0x000fe20000010198 */
[----:B------:R-:W-:Y:S01]  /*5050*/  FFMA.FTZ R6, -R146, R146, 1 ;  /* 0x3f80000092067423 */ /* 0x000fe20000010192 */
[----:B------:R-:W-:Y:S01]  /*5060*/  FMUL.FTZ R30, R30, R4 ;  /* 0x000000041e1e7220 */ /* 0x000fe20000410000 */
[----:B------:R-:W-:Y:S01]  /*5070*/  F2FP.BF16.F32.PACK_AB R4, R11, R12 ;  /* 0x0000000c0b04723e */ /* 0x000fe200000010ff */
[C---:B------:R-:W-:Y:S01]  /*5080*/  FADD.FTZ R26, -R0.reuse, R26 ;  /* 0x0000001a001a7221 */ /* 0x040fe20000010100 */
[----:B--2---:R-:W-:Y:S01]  /*5090*/  F2FP.BF16.F32.PACK_AB R2, R15, R14 ;  /* 0x0000000e0f02723e */ /* 0x004fe200000010ff */
[----:B------:R-:W-:Y:S01]  /*50a0*/  FADD.FTZ R31, -R0, R31 ;  /* 0x0000001f001f7221 */ /* 0x000fe20000010100 */
[----:B------:R-:W-:Y:S01]  /*50b0*/  FMUL.FTZ R10, R9, UR44 ;  /* 0x0000002c090a7c20 */ /* 0x000fe20008410000 */
[----:B------:R-:W-:Y:S01]  /*50c0*/  STS [R241+0x10400], R4 ;  /* 0x01040004f1007388 */ /* 0x000fe20000000800 */
        /* <DEDUP_REMOVED lines=11> */
[----:B------:R2:W-:Y:S01]  /*5180*/  STS [R240+0x10400], R2 ;  /* 0x01040002f0007388 */ /* 0x0005e20000000800 */
[----:B------:R-:W-:Y:S01]  /*5190*/  FMUL.FTZ R26, R26, R10 ;  /* 0x0000000a1a1a7220 */ /* 0x000fe20000410000 */
[----:B------:R-:W-:Y:S01]  /*51a0*/  FMUL.FTZ R0, R27, R9 ;  /* 0x000000091b007220 */ /* 0x000fe20000410000 */
[----:B------:R-:W-:Y:S01]  /*51b0*/  F2FP.BF16.F32.PACK_AB R16, R23, R32 ;  /* 0x000000201710723e */ /* 0x000fe200000010ff */
[----:B------:R-:W-:Y:S01]  /*51c0*/  STS [R239+0xf000], R21 ;  /* 0x00f00015ef007388 */ /* 0x000fe20000000800 */
[----:B------:R-:W-:Y:S01]  /*51d0*/  FMUL.FTZ R5, R31, R5 ;  /* 0x000000051f057220 */ /* 0x000fe20000410000 */
[----:B------:R-:W-:Y:S01]  /*51e0*/  F2FP.BF16.F32.PACK_AB R6, R6, R24 ;  /* 0x000000180606723e */ /* 0x000fe200000010ff */
[----:B------:R-:W2:Y:S01]  /*51f0*/  LDC R140, c[0x0][0x2dc] ;  /* 0x0000b700ff8c7b82 */ /* 0x000ea20000000800 */
        /* <DEDUP_REMOVED lines=8> */
[----:B------:R-:W-:Y:S01]  /*5280*/  STS [R238+0x10000], R8 ;  /* 0x01000008ee007388 */ /* 0x000fe20000000800 */
[----:B--2---:R-:W-:Y:S03]  /*5290*/  IMAD R2, R140, UR41, RZ ;  /* 0x000000298c027c24 */ /* 0x004fe6000f8e02ff */
[----:B------:R-:W-:Y:S01]  /*52a0*/  STS [R238+0x10400], R5 ;  /* 0x01040005ee007388 */ /* 0x000fe20000000800 */
[----:B------:R-:W-:Y:S01]  /*52b0*/  BAR.SYNC.DEFER_BLOCKING 0x0 ;  /* 0x0000000000007b1d */ /* 0x000fe20000010000 */
[----:B------:R-:W-:Y:S04]  /*52c0*/  LEA R2, -R2, RZ, 0x6 ;  /* 0x000000ff02027211 */ /* 0x000fe800078e31ff */
[C---:B------:R-:W-:Y:S04]  /*52d0*/  LEA R232, P0, R2.reuse, R232, 0x2 ;  /* 0x000000e802e87211 */ /* 0x040fe800078010ff */
[----:B------:R-:W-:Y:S02]  /*52e0*/  LEA.HI.X.SX32 R233, R2, R233, 0x2, P0 ;  /* 0x000000e902e97211 */ /* 0x000fe400000f16ff */
[----:B---3--:R-:W-:Y:S01]  /*52f0*/  LEA R0, R229, UR5, 0x1 ;  /* 0x00000005e5007c11 */ /* 0x008fe2000f8e08ff */
[----:B------:R-:W-:Y:S04]  /*5300*/  LDSM.16.MT88.4 R4, [R3+0x13000] ;  /* 0x013000000304783b */ /* 0x000fe80000004200 */
[----:B------:R-:W2:Y:S04]  /*5310*/  LDSM.16.MT88.4 R8, [R0+0x6000] ;  /* 0x006000000008783b */ /* 0x000ea80000004200 */
[----:B------:R-:W3:Y:S04]  /*5320*/  LDSM.16.MT88.4 R12, [R3+0x15000] ;  /* 0x01500000030c783b */ /* 0x000ee80000004200 */
[----:B------:R-:W4:Y:S04]  /*5330*/  LDSM.16.MT88.4 R16, [R0+0x7000] ;  /* 0x007000000010783b */ /* 0x000f280000004200 */
[----:B------:R-:W4:Y:S04]  /*5340*/  LDSM.16.MT88.4 R20, [R0+0x8000] ;  /* 0x008000000014783b */ /* 0x000f280000004200 */
[----:B------:R-:W-:Y:S04]  /*5350*/  LDSM.16.MT88.4 R24, [R3+0x13800] ;  /* 0x013800000318783b */ /* 0x000fe80000004200 */
[----:B------:R-:W4:Y:S04]  /*5360*/  LDSM.16.MT88.4 R28, [R0+0x6400] ;  /* 0x00640000001c783b */ /* 0x000f280000004200 */
[----:B------:R-:W4:Y:S04]  /*5370*/  LDSM.16.MT88.4 R32, [R3+0x15800] ;  /* 0x015800000320783b */ /* 0x000f280000004200 */
[----:B-1----:R-:W1:Y:S04]  /*5380*/  LDSM.16.MT88.4 R132, [R0+0x7400] ;  /* 0x007400000084783b */ /* 0x002e680000004200 */
        /* <DEDUP_REMOVED lines=16> */
[----:B------:R-:W2:Y:S04]  /*5490*/  LDSM.16.MT88.4 R4, [R3+0x14000] ;  /* 0x014000000304783b */ /* 0x000ea80000004200 */
[----:B------:R-:W3:Y:S01]  /*54a0*/  LDSM.16.MT88.4 R20, [R0+0x8800] ;  /* 0x008800000014783b */ /* 0x000ee20000004200 */
[-C--:B------:R-:W-:Y:S06]  /*54b0*/  HMMA.16816.F32.BF16 R36, R24, R28.reuse, R36 ;  /* 0x0000001c1824723c */ /* 0x080fec0000041824 */
[C---:B------:R-:W-:Y:S06]  /*54c0*/  HMMA.16816.F32.BF16 R40, R32.reuse, R28, R40 ;  /* 0x0000001c2028723c */ /* 0x040fec0000041828 */
[-C--:B------:R-:W-:Y:S06]  /*54d0*/  HMMA.16816.F32.BF16 R44, R32, R30.reuse, R44 ;  /* 0x0000001e202c723c */ /* 0x080fec000004182c */
[C---:B------:R-:W-:Y:S01]  /*54e0*/  HMMA.16816.F32.BF16 R48, R24.reuse, R30, R48 ;  /* 0x0000001e1830723c */ /* 0x040fe20000041830 */
[----:B------:R-:W-:Y:S05]  /*54f0*/  LDSM.16.MT88.4 R28, [R3+0x14800] ;  /* 0x01480000031c783b */ /* 0x000fea0000004200 */
[-C--:B-1----:R-:W-:Y:S06]  /*5500*/  HMMA.16816.F32.BF16 R52, R24, R132.reuse, R52 ;  /* 0x000000841834723c */ /* 0x082fec0000041834 */
        /* <DEDUP_REMOVED lines=9> */
[----:B------:R-:W4:Y:S04]  /*55a0*/  LDSM.16.MT88.4 R24, [R0+0x7c00] ;  /* 0x007c00000018783b */ /* 0x000f280000004200 */
[----:B------:R-:W4:Y:S01]  /*55b0*/  LDSM.16.MT88.4 R136, [R0+0x8c00] ;  /* 0x008c00000088783b */ /* 0x000f220000004200 */
[-C--:B--2---:R-:W-:Y:S01]  /*55c0*/  HMMA.16816.F32.BF16 R36, R4, R8.reuse, R36 ;  /* 0x000000080424723c */ /* 0x084fe20000041824 */
        /* <DEDUP_REMOVED lines=42> */
.L_x_231:
[----:B------:R-:W2:Y:S01]  /*5870*/  LDL R164, [R1+0x28] ;  /* 0x0000280001a47983 */ /* 0x000ea20000100800 */
[----:B------:R-:W-:Y:S02]  /*5880*/  ULOP3.LUT UR40, UR8, 0x1, URZ, 0xc0, !UPT ;  /* 0x0000000108287892 */ /* 0x000fe4000f8ec03f */
[----:B------:R-:W-:Y:S01]  /*5890*/  UISETP.GT.AND UP2, UPT, UR8, UR6, UPT ;  /* 0x000000060800728c */ /* 0x000fe2000bf44270 */
[----:B------:R-:W3:Y:S01]  /*58a0*/  LDL R163, [R1+0x2c] ;  /* 0x00002c0001a37983 */ /* 0x000ee20000100800 */
[----:B------:R-:W-:Y:S02]  /*58b0*/  UISETP.NE.U32.AND UP0, UPT, UR40, 0x1, UPT ;  /* 0x000000012800788c */ /* 0x000fe4000bf05070 */
[----:B------:R-:W-:Y:S01]  /*58c0*/  UIADD3 UR8, UR8, -0x1, URZ ;  /* 0xffffffff08087890 */ /* 0x000fe2000fffe03f */
[----:B-1----:R-:W4:Y:S04]  /*58d0*/  LDL R2, [R1+0x4] ;  /* 0x0000040001027983 */ /* 0x002f280000100800 */
[----:B------:R-:W-:Y:S04]  /*58e0*/  LDSM.16.M88.4 R24, [R224] ;  /* 0x00000000e018783b */ /* 0x000fe80000000200 */
[----:B------:R-:W1:Y:S04]  /*58f0*/  LDSM.16.MT88.4 R8, [R0+0x9000] ;  /* 0x009000000008783b */ /* 0x000e680000004200 */
[----:B------:R-:W5:Y:S04]  /*5900*/  LDL R160, [R1+0x8] ;  /* 0x0000080001a07983 */ /* 0x000f680000100800 */
[----:B------:R-:W1:Y:S04]  /*5910*/  LDSM.16.MT88.4 R16, [R0+0xb000] ;  /* 0x00b000000010783b */ /* 0x000e680000004200 */
[----:B------:R-:W5:Y:S04]  /*5920*/  LDL R161, [R1+0xc] ;  /* 0x00000c0001a17983 */ /* 0x000f680000100800 */
[----:B------:R-:W5:Y:S04]  /*5930*/  LDL R162, [R1+0x10] ;  /* 0x0000100001a27983 */ /* 0x000f680000100800 */
[----:B------:R-:W1:Y:S04]  /*5940*/  LDSM.16.MT88.4 R28, [R0+0xd000] ;  /* 0x00d00000001c783b */ /* 0x000e680000004200 */
[----:B------:R-:W-:Y:S04]  /*5950*/  LDSM.16.M88.4 R32, [R225] ;  /* 0x00000000e120783b */ /* 0x000fe80000000200 */
[----:B------:R-:W1:Y:S04]  /*5960*/  LDSM.16.MT88.4 R132, [R0+0x9400] ;  /* 0x009400000084783b */ /* 0x000e680000004200 */
[----:B------:R-:W1:Y:S04]  /*5970*/  LDSM.16.MT88.4 R136, [R0+0xb400] ;  /* 0x00b400000088783b */ /* 0x000e680000004200 */
[----:B------:R-:W1:Y:S02]  /*5980*/  LDSM.16.MT88.4 R140, [R0+0xd400] ;  /* 0x00d40000008c783b */ /* 0x000e640000004200 */
[C---:B-1----:R-:W-:Y:S02]  /*5990*/  HMMA.16816.F32.BF16 R4, R24.reuse, R8, RZ ;  /* 0x000000081804723c */ /* 0x042fe400000418ff */
[----:B------:R-:W-:Y:S04]  /*59a0*/  LDSM.16.M88.4 R144, [R227] ;  /* 0x00000000e390783b */ /* 0x000fe80000000200 */
[----:B------:R-:W1:Y:S01]  /*59b0*/  LDSM.16.MT88.4 R148, [R0+0x9800] ;  /* 0x009800000094783b */ /* 0x000e620000004200 */
[C---:B------:R-:W-:Y:S03]  /*59c0*/  HMMA.16816.F32.BF16 R8, R24.reuse, R10, RZ ;  /* 0x0000000a1808723c */ /* 0x040fe600000418ff */
[----:B------:R-:W1:Y:S03]  /*59d0*/  LDSM.16.MT88.4 R152, [R0+0xb800] ;  /* 0x00b800000098783b */ /* 0x000e660000004200 */
[C---:B------:R-:W-:Y:S01]  /*59e0*/  HMMA.16816.F32.BF16 R12, R24.reuse, R16, RZ ;  /* 0x00000010180c723c */ /* 0x040fe200000418ff */
[----:B------:R-:W-:Y:S05]  /*59f0*/  LDSM.16.MT88.4 R156, [R0+0xbc00] ;  /* 0x00bc0000009c783b */ /* 0x000fea0000004200 */
        /* <DEDUP_REMOVED lines=10> */
[C---:B------:R-:W-:Y:S06]  /*5aa0*/  HMMA.16816.F32.BF16 R20, R32.reuse, R140, R20 ;  /* 0x0000008c2014723c */ /* 0x040fec0000041814 */
[----:B------:R-:W-:Y:S01]  /*5ab0*/  HMMA.16816.F32.BF16 R24, R32, R142, R24 ;  /* 0x0000008e2018723c */ /* 0x000fe20000041818 */
[----:B------:R-:W1:Y:S04]  /*5ac0*/  LDSM.16.MT88.4 R32, [R0+0xdc00] ;  /* 0x00dc00000020783b */ /* 0x000e680000004200 */
[----:B------:R-:W-:Y:S01]  /*5ad0*/  LDSM.16.M88.4 R140, [R224+0x2000] ;  /* 0x00200000e08c783b */ /* 0x000fe20000000200 */
[C---:B-1----:R-:W-:Y:S06]  /*5ae0*/  HMMA.16816.F32.BF16 R4, R144.reuse, R148, R4 ;  /* 0x000000949004723c */ /* 0x042fec0000041804 */
        /* <DEDUP_REMOVED lines=37> */
[----:B------:R2:W5:Y:S04]  /*5d40*/  LDSM.16.MT88.4 R32, [R0+0xec00] ;  /* 0x00ec00000020783b */ /* 0x0005680000004200 */
[----:B------:R-:W-:Y:S01]  /*5d50*/  LDSM.16.MT88.4 R136, [R220+0x2400] ;  /* 0x00240000dc88783b */ /* 0x000fe20000004200 */
[C---:B-1----:R-:W-:Y:S06]  /*5d60*/  HMMA.16816.F32.BF16 R4, R132.reuse, R148, R4 ;  /* 0x000000948404723c */ /* 0x042fec0000041804 */
[C---:B------:R-:W-:Y:S06]  /*5d70*/  HMMA.16816.F32.BF16 R8, R132.reuse, R150, R8 ;  /* 0x000000968408723c */ /* 0x040fec0000041808 */
[C---:B------:R-:W-:Y:S06]  /*5d80*/  HMMA.16816.F32.BF16 R12, R132.reuse, R152, R12 ;  /* 0x00000098840c723c */ /* 0x040fec000004180c */
[C---:B------:R-:W-:Y:S01]  /*5d90*/  HMMA.16816.F32.BF16 R16, R132.reuse, R154, R16 ;  /* 0x0000009a8410723c */ /* 0x040fe20000041810 */
[----:B--2---:R-:W-:Y:S05]  /*5da0*/  IMAD.U32 R0, RZ, RZ, UR51 ;  /* 0x00000033ff007e24 */ /* 0x004fea000f8e00ff */
[C---:B------:R-:W-:Y:S06]  /*5db0*/  HMMA.16816.F32.BF16 R20, R132.reuse, R28, R20 ;  /* 0x0000001c8414723c */ /* 0x040fec0000041814 */
[----:B------:R-:W-:Y:S05]  /*5dc0*/  HMMA.16816.F32.BF16 R24, R132, R30, R24 ;  /* 0x0000001e8418723c */ /* 0x000fea0000041818 */
[----:B------:R-:W-:Y:S01]  /*5dd0*/  @P1 IADD3 R28, P0, R164, UR10, RZ ;  /* 0x0000000aa41c1c10 */ /* 0x000fe2000ff1e0ff */
[C---:B------:R-:W-:Y:S01]  /*5de0*/  HMMA.16816.F32.BF16 R4, R140.reuse, R144, R4 ;  /* 0x000000908c04723c */ /* 0x040fe20000041804 */
[----:B------:R-:W-:Y:S01]  /*5df0*/  IMAD.U32 R132, RZ, RZ, UR50 ;  /* 0x00000032ff847e24 */ /* 0x000fe2000f8e00ff */
[----:B------:R-:W-:Y:S03]  /*5e00*/  @UP3 UIADD3 UR10, UP1, UR10, -0x100, URZ ;  /* 0xffffff000a0a3890 */ /* 0x000fe6000ff3e03f */
[----:B---3--:R-:W-:Y:S01]  /*5e10*/  @P1 IADD3.X R29, R163, UR9, RZ, P0, !PT ;  /* 0x00000009a31d1c10 */ /* 0x008fe200087fe4ff */
[C---:B------:R-:W-:Y:S01]  /*5e20*/  HMMA.16816.F32.BF16 R8, R140.reuse, R146, R8 ;  /* 0x000000928c08723c */ /* 0x040fe20000041808 */
[----:B------:R-:W-:Y:S01]  /*5e30*/  IMAD.U32 R30, RZ, RZ, UR49 ;  /* 0x00000031ff1e7e24 */ /* 0x000fe2000f8e00ff */
[----:B------:R-:W-:Y:S01]  /*5e40*/  LDSM.16.MT88.4 R144, [R220+0x1c00] ;  /* 0x001c0000dc90783b */ /* 0x000fe20000004200 */
[----:B------:R-:W-:Y:S02]  /*5e50*/  @UP3 UIADD3.X UR9, UR9, -0x1, URZ, UP1, !UPT ;  /* 0xffffffff09093890 */ /* 0x000fe40008ffe43f */
[----:B------:R-:W-:Y:S01]  /*5e60*/  IMAD.U32 R31, RZ, RZ, UR50 ;  /* 0x00000032ff1f7e24 */ /* 0x000fe2000f8e00ff */
[C---:B------:R-:W-:Y:S01]  /*5e70*/  HMMA.16816.F32.BF16 R12, R140.reuse, R156, R12 ;  /* 0x0000009c8c0c723c */ /* 0x040fe2000004180c */
[----:B----4-:R-:W2:Y:S04]  /*5e80*/  @P1 LDG.E R2, desc[UR38][R28.64+0xa0] ;  /* 0x0000a0261c021981 */ /* 0x010ea8000c1e1900 */
[----:B-----5:R-:W3:Y:S01]  /*5e90*/  @P1 LDG.E R160, desc[UR38][R28.64+0x80] ;  /* 0x000080261ca01981 */ /* 0x020ee2000c1e1900 */
[C---:B------:R-:W-:Y:S03]  /*5ea0*/  HMMA.16816.F32.BF16 R16, R140.reuse, R158, R16 ;  /* 0x0000009e8c10723c */ /* 0x040fe60000041810 */
[----:B------:R-:W4:Y:S02]  /*5eb0*/  @P1 LDG.E R161, desc[UR38][R28.64+0x20] ;  /* 0x000020261ca11981 */ /* 0x000f24000c1e1900 */
[-C--:B------:R-:W-:Y:S01]  /*5ec0*/  LEA R30, P0, R30, R232.reuse, 0x2 ;  /* 0x000000e81e1e7211 */ /* 0x080fe200078010ff */
[C---:B------:R-:W-:Y:S01]  /*5ed0*/  HMMA.16816.F32.BF16 R20, R140.reuse, R32, R20 ;  /* 0x000000208c14723c */ /* 0x040fe20000041814 */
[----:B------:R1:W5:Y:S04]  /*5ee0*/  @P1 LDG.E R162, desc[UR38][R28.64] ;  /* 0x000000261ca21981 */ /* 0x000368000c1e1900 */
[----:B------:R1:W-:Y:S01]  /*5ef0*/  REDG.E.ADD.F32.FTZ.RN.STRONG.GPU desc[UR38][R232.64], R4 ;  /* 0x00000004e80079a6 */ /* 0x0003e2000c10f3a6 */
[----:B------:R-:W-:Y:S01]  /*5f00*/  HMMA.16816.F32.BF16 R24, R140, R34, R24 ;  /* 0x000000228c18723c */ /* 0x000fe20000041818 */
[----:B------:R-:W-:Y:S02]  /*5f10*/  IMAD.U32 R32, RZ, RZ, UR48 ;  /* 0x00000030ff207e24 */ /* 0x000fe4000f8e00ff */
[----:B------:R-:W-:Y:S02]  /*5f20*/  LDSM.16.MT88.4 R140, [R220+0x1800] ;  /* 0x00180000dc8c783b */ /* 0x000fe40000004200 */
[----:B-1----:R-:W-:Y:S06]  /*5f30*/  IMAD.U32 R28, RZ, RZ, UR51 ;  /* 0x00000033ff1c7e24 */ /* 0x002fec000f8e00ff */
[-C--:B------:R-:W-:Y:S01]  /*5f40*/  LEA R28, P2, R28, R232.reuse, 0x2 ;  /* 0x000000e81c1c7211 */ /* 0x080fe200078410ff */
[----:B------:R-:W-:Y:S03]  /*5f50*/  IMAD.U32 R4, RZ, RZ, UR45 ;  /* 0x0000002dff047e24 */ /* 0x000fe6000f8e00ff */
[-C--:B------:R-:W-:Y:S01]  /*5f60*/  LEA.HI.X.SX32 R29, R0, R233.reuse, 0x2, P2 ;  /* 0x000000e9001d7211 */ /* 0x080fe200010f16ff */
[----:B------:R-:W-:Y:S04]  /*5f70*/  IMAD.U32 R0, RZ, RZ, UR48 ;  /* 0x00000030ff007e24 */ /* 0x000fe8000f8e00ff */
[----:B------:R1:W-:Y:S02]  /*5f80*/  REDG.E.ADD.F32.FTZ.RN.STRONG.GPU desc[UR38][R28.64], R5 ;  /* 0x000000051c0079a6 */ /* 0x0003e4000c10f3a6 */
[----:B-1----:R-:W-:Y:S02]  /*5f90*/  IMAD.U32 R5, RZ, RZ, UR47 ;  /* 0x0000002fff057e24 */ /* 0x002fe4000f8e00ff */
[----:B--2---:R1:W-:Y:S04]  /*5fa0*/  @P1 STL [R1+0x4], R2 ;  /* 0x0000040201001387 */ /* 0x0043e80000100800 */
[----:B---3--:R-:W-:Y:S04]  /*5fb0*/  @P1 STL [R1+0x8], R160 ;  /* 0x000008a001001387 */ /* 0x008fe80000100800 */
[----:B----4-:R-:W-:Y:S04]  /*5fc0*/  @P1 STL [R1+0xc], R161 ;  /* 0x00000ca101001387 */ /* 0x010fe80000100800 */
[----:B-----5:R-:W-:Y:S01]  /*5fd0*/  @P1 STL [R1+0x10], R162 ;  /* 0x000010a201001387 */ /* 0x020fe20000100800 */
[-C--:B------:R-:W-:Y:S04]  /*5fe0*/  LEA R132, P1, R132, R232.reuse, 0x2 ;  /* 0x000000e884847211 */ /* 0x080fe800078210ff */
[-C--:B------:R-:W-:Y:S05]  /*5ff0*/  LEA.HI.X.SX32 R133, R31, R233.reuse, 0x2, P1 ;  /* 0x000000e91f857211 */ /* 0x080fea00008f16ff */
[----:B------:R2:W-:Y:S01]  /*6000*/  REDG.E.ADD.F32.FTZ.RN.STRONG.GPU desc[UR38][R132.64], R6 ;  /* 0x00000006840079a6 */ /* 0x0005e2000c10f3a6 */
[----:B-1----:R-:W-:Y:S03]  /*6010*/  IMAD.U32 R2, RZ, RZ, UR49 ;  /* 0x00000031ff027e24 */ /* 0x002fe6000f8e00ff */
[----:B------:R-:W-:Y:S02]  /*6020*/  LDSM.16.MT88.4 R132, [R220+0x1400] ;  /* 0x00140000dc84783b */ /* 0x000fe40000004200 */
[-C--:B------:R-:W-:Y:S01]  /*6030*/  LEA.HI.X.SX32 R31, R2, R233.reuse, 0x2, P0 ;  /* 0x000000e9021f7211 */ /* 0x080fe200000f16ff */
[----:B------:R-:W-:Y:S01]  /*6040*/  IMAD.U32 R2, RZ, RZ, UR46 ;  /* 0x0000002eff027e24 */ /* 0x000fe2000f8e00ff */
[-C--:B------:R-:W-:Y:S03]  /*6050*/  LEA R32, P0, R32, R232.reuse, 0x2 ;  /* 0x000000e820207211 */ /* 0x080fe600078010ff */
[----:B------:R1:W-:Y:S01]  /*6060*/  REDG.E.ADD.F32.FTZ.RN.STRONG.GPU desc[UR38][R30.64], R7 ;  /* 0x000000071e0079a6 */ /* 0x0003e2000c10f3a6 */
[-C--:B------:R-:W-:Y:S01]  /*6070*/  LEA.HI.X.SX32 R33, R0, R233.reuse, 0x2, P0 ;  /* 0x000000e900217211 */ /* 0x080fe200000f16ff */
[----:B------:R-:W-:Y:S01]  /*6080*/  IMAD.U32 R0, RZ, RZ, UR45 ;  /* 0x0000002dff007e24 */ /* 0x000fe2000f8e00ff */
[-C--:B------:R-:W-:Y:S03]  /*6090*/  LEA R4, P0, R4, R232.reuse, 0x2 ;  /* 0x000000e804047211 */ /* 0x080fe600078010ff */
[----:B------:R3:W-:Y:S04]  /*60a0*/  REDG.E.ADD.F32.FTZ.RN.STRONG.GPU desc[UR38][R32.64], R8 ;  /* 0x00000008200079a6 */ /* 0x0007e8000c10f3a6 */
[----:B------:R-:W-:Y:S01]  /*60b0*/  LDSM.16.MT88.4 R32, [R3+0x11800] ;  /* 0x011800000320783b */ /* 0x000fe20000004200 */
[----:B--2---:R-:W-:Y:S05]  /*60c0*/  IMAD.U32 R6, RZ, RZ, UR46 ;  /* 0x0000002eff067e24 */ /* 0x004fea000f8e00ff */
[-C--:B------:R-:W-:Y:S01]  /*60d0*/  LEA R6, P1, R6, R232.reuse, 0x2 ;  /* 0x000000e806067211 */ /* 0x080fe200078210ff */
[----:B-1----:R-:W-:Y:S03]  /*60e0*/  IMAD.U32 R30, RZ, RZ, UR47 ;  /* 0x0000002fff1e7e24 */ /* 0x002fe6000f8e00ff */
[-C--:B------:R-:W-:Y:S01]  /*60f0*/  LEA.HI.X.SX32 R7, R2, R233.reuse, 0x2, P1 ;  /* 0x000000e902077211 */ /* 0x080fe200008f16ff */
[----:B------:R-:W-:Y:S01]  /*6100*/  IMAD.U32 R2, RZ, RZ, UR31 ;  /* 0x0000001fff027e24 */ /* 0x000fe2000f8e00ff */
[-C--:B------:R-:W-:Y:S01]  /*6110*/  LEA R30, P2, R30, R232.reuse, 0x2 ;  /* 0x000000e81e1e7211 */ /* 0x080fe200078410ff */
[----:B---3--:R-:W-:Y:S03]  /*6120*/  IMAD.U32 R8, RZ, RZ, UR34 ;  /* 0x00000022ff087e24 */ /* 0x008fe6000f8e00ff */
[-C--:B------:R-:W-:Y:S02]  /*6130*/  LEA.HI.X.SX32 R31, R5, R233.reuse, 0x2, P2 ;  /* 0x000000e9051f7211 */ /* 0x080fe400010f16ff */
[-C--:B------:R-:W-:Y:S01]  /*6140*/  LEA.HI.X.SX32 R5, R0, R233.reuse, 0x2, P0 ;  /* 0x000000e900057211 */ /* 0x080fe200000f16ff */
[----:B------:R-:W-:Y:S01]  /*6150*/  IMAD.U32 R0, RZ, RZ, UR30 ;  /* 0x0000001eff007e24 */ /* 0x000fe2000f8e00ff */
[-C--:B------:R-:W-:Y:S01]  /*6160*/  LEA R8, P2, R8, R232.reuse, 0x2 ;  /* 0x000000e808087211 */ /* 0x080fe200078410ff */
[----:B------:R-:W-:Y:S04]  /*6170*/  REDG.E.ADD.F32.FTZ.RN.STRONG.GPU desc[UR38][R30.64], R9 ;  /* 0x000000091e0079a6 */ /* 0x000fe8000c10f3a6 */
[----:B------:R1:W-:Y:S04]  /*6180*/  REDG.E.ADD.F32.FTZ.RN.STRONG.GPU desc[UR38][R6.64], R10 ;  /* 0x0000000a060079a6 */ /* 0x0003e8000c10f3a6 */
[----:B------:R2:W-:Y:S04]  /*6190*/  REDG.E.ADD.F32.FTZ.RN.STRONG.GPU desc[UR38][R4.64], R11 ;  /* 0x0000000b040079a6 */ /* 0x0005e8000c10f3a6 */
[----:B------:R3:W-:Y:S04]  /*61a0*/  REDG.E.ADD.F32.FTZ.RN.STRONG.GPU desc[UR38][R232.64+0x80], R12 ;  /* 0x0000800ce80079a6 */ /* 0x0007e8000c10f3a6 */
[----:B------:R-:W-:Y:S01]  /*61b0*/  REDG.E.ADD.F32.FTZ.RN.STRONG.GPU desc[UR38][R28.64+0x80], R13 ;  /* 0x0000800d1c0079a6 */ /* 0x000fe2000c10f3a6 */
[----:B-1----:R-:W-:Y:S02]  /*61c0*/  IMAD.U32 R6, RZ, RZ, UR31 ;  /* 0x0000001fff067e24 */ /* 0x002fe4000f8e00ff */
[----:B------:R-:W-:Y:S02]  /*61d0*/  IMAD.U32 R10, RZ, RZ, UR29 ;  /* 0x0000001dff0a7e24 */ /* 0x000fe4000f8e00ff */
[----:B--2---:R-:W-:Y:S01]  /*61e0*/  IMAD.U32 R5, RZ, RZ, UR34 ;  /* 0x00000022ff057e24 */ /* 0x004fe2000f8e00ff */
[-C--:B------:R-:W-:Y:S01]  /*61f0*/  LEA R6, P1, R6, R232.reuse, 0x2 ;  /* 0x000000e806067211 */ /* 0x080fe200078210ff */
[----:B------:R-:W-:Y:S02]  /*6200*/  IMAD.U32 R4, RZ, RZ, UR30 ;  /* 0x0000001eff047e24 */ /* 0x000fe4000f8e00ff */
[----:B---3--:R-:W-:Y:S01]  /*6210*/  IMAD.U32 R12, RZ, RZ, UR26 ;  /* 0x0000001aff0c7e24 */ /* 0x008fe2000f8e00ff */
        /* <DEDUP_REMOVED lines=100> */
[----:B-----5:R-:W-:Y:S01]  /*6860*/  IMAD.MOV.U32 R220, RZ, RZ, R0 ;  /* 0x000000ffffdc7224 */ /* 0x020fe200078e0000 */
        /* <DEDUP_REMOVED lines=24> */
.L_x_229:
[----:B------:R-:W2:Y:S01]  /*69f0*/  LDL R28, [R1+0x14] ;  /* 0x00001400011c7983 */ /* 0x000ea20000100800 */
[----:B------:R-:W-:-:S03]  /*6a00*/  ULDC UR4, c[0x0][0x390] ;  /* 0x0000e40000047ab9 */ /* 0x000fc60000000800 */
[----:B------:R-:W3:Y:S04]  /*6a10*/  LDL R27, [R1+0x18] ;  /* 0x00001800011b7983 */ /* 0x000ee80000100800 */
[----:B------:R-:W4:Y:S04]  /*6a20*/  LDL.64 R30, [R1+0x38] ;  /* 0x00003800011e7983 */ /* 0x000f280000100a00 */
        /* <DEDUP_REMOVED lines=69> */
[----:B------:R-:W-:Y:S01]  /*6e80*/  ULDC.64 UR6, c[0x0][0x3f0] ;  /* 0x0000fc0000067ab9 */ /* 0x000fe20000000a00 */
        /* <DEDUP_REMOVED lines=28> */
[----:B------:R-:W-:Y:S01]  /*7050*/  F2FP.BF16.F32.PACK_AB R78, R79, R78 ;  /* 0x0000004e4f4e723e */ /* 0x000fe200000010ff */
[----:B------:R-:W1:Y:S01]  /*7060*/  S2R R65, SR_TID.X ;  /* 0x0000000000417919 */ /* 0x000e620000002100 */
[----:B--2---:R-:W-:Y:S04]  /*7070*/  STS [R28], R25 ;  /* 0x000000191c007388 */ /* 0x004fe80000000800 */
[----:B------:R-:W-:Y:S04]  /*7080*/  STS [R28+0x200], R24 ;  /* 0x000200181c007388 */ /* 0x000fe80000000800 */
[----:B---3--:R-:W-:Y:S04]  /*7090*/  STS [R27], R21 ;  /* 0x000000151b007388 */ /* 0x008fe80000000800 */
[----:B------:R-:W-:Y:S04]  /*70a0*/  STS [R27+0x200], R20 ;  /* 0x000200141b007388 */ /* 0x000fe80000000800 */
[----:B------:R-:W-:Y:S04]  /*70b0*/  STS [R28+0x1000], R23 ;  /* 0x001000171c007388 */ /* 0x000fe80000000800 */
[----:B------:R-:W-:Y:S04]  /*70c0*/  STS [R28+0x1200], R22 ;  /* 0x001200161c007388 */ /* 0x000fe80000000800 */
[----:B------:R-:W-:Y:S04]  /*70d0*/  STS [R27+0x1000], R19 ;  /* 0x001000131b007388 */ /* 0x000fe80000000800 */
[----:B------:R2:W-:Y:S04]  /*70e0*/  STS [R27+0x1200], R18 ;  /* 0x001200121b007388 */ /* 0x0005e80000000800 */
[----:B------:R-:W-:Y:S04]  /*70f0*/  STS [R28+0x2000], R17 ;  /* 0x002000111c007388 */ /* 0x000fe80000000800 */
[----:B------:R3:W-:Y:S04]  /*7100*/  STS [R28+0x2200], R16 ;  /* 0x002200101c007388 */ /* 0x0007e80000000800 */
[----:B------:R-:W-:Y:S04]  /*7110*/  STS [R27+0x2000], R13 ;  /* 0x0020000d1b007388 */ /* 0x000fe80000000800 */
[----:B------:R1:W-:Y:S04]  /*7120*/  STS [R27+0x2200], R12 ;  /* 0x0022000c1b007388 */ /* 0x0003e80000000800 */
[----:B------:R-:W-:Y:S04]  /*7130*/  STS [R28+0x3000], R15 ;  /* 0x0030000f1c007388 */ /* 0x000fe80000000800 */
[----:B------:R4:W-:Y:S01]  /*7140*/  STS [R28+0x3200], R14 ;  /* 0x0032000e1c007388 */ /* 0x0009e20000000800 */
[----:B--2---:R-:W2:Y:S03]  /*7150*/  LDC.64 R18, c[0x0][0x450] ;  /* 0x00011400ff127b82 */ /* 0x004ea60000000a00 */
[----:B------:R-:W-:Y:S04]  /*7160*/  STS [R27+0x3000], R11 ;  /* 0x0030000b1b007388 */ /* 0x000fe80000000800 */
[----:B------:R4:W-:Y:S01]  /*7170*/  STS [R27+0x3200], R10 ;  /* 0x0032000a1b007388 */ /* 0x0009e20000000800 */
[----:B---3--:R-:W3:Y:S03]  /*7180*/  LDC.64 R16, c[0x0][0x458] ;  /* 0x00011600ff107b82 */ /* 0x008ee60000000a00 */
[----:B------:R-:W-:Y:S04]  /*7190*/  STS [R28+0x4000], R9 ;  /* 0x004000091c007388 */ /* 0x000fe80000000800 */
[----:B------:R2:W-:Y:S01]  /*71a0*/  STS [R28+0x4200], R8 ;  /* 0x004200081c007388 */ /* 0x0005e20000000800 */
[----:B-1----:R-:W1:Y:S03]  /*71b0*/  LDC.64 R12, c[0x0][0x470] ;  /* 0x00011c00ff0c7b82 */ /* 0x002e660000000a00 */
[----:B------:R3:W-:Y:S04]  /*71c0*/  STS [R27+0x4000], R5 ;  /* 0x004000051b007388 */ /* 0x0007e80000000800 */
[----:B------:R3:W-:Y:S01]  /*71d0*/  STS [R27+0x4200], R4 ;  /* 0x004200041b007388 */ /* 0x0007e20000000800 */
[----:B----4-:R-:W4:Y:S03]  /*71e0*/  LDC.64 R14, c[0x0][0x440] ;  /* 0x00011000ff0e7b82 */ /* 0x010f260000000a00 */
[----:B------:R-:W-:Y:S04]  /*71f0*/  STS [R28+0x5000], R7 ;  /* 0x005000071c007388 */ /* 0x000fe80000000800 */
[----:B------:R-:W-:Y:S01]  /*7200*/  STS [R28+0x5200], R6 ;  /* 0x005200061c007388 */ /* 0x000fe20000000800 */
[----:B------:R-:W1:Y:S03]  /*7210*/  LDC.64 R10, c[0x0][0x468] ;  /* 0x00011a00ff0a7b82 */ /* 0x000e660000000a00 */
[----:B------:R-:W-:Y:S04]  /*7220*/  STS [R27+0x5000], R2 ;  /* 0x005000021b007388 */ /* 0x000fe80000000800 */
[----:B------:R3:W-:Y:S01]  /*7230*/  STS [R27+0x5200], R0 ;  /* 0x005200001b007388 */ /* 0x0007e20000000800 */
[----:B--2---:R-:W2:Y:S03]  /*7240*/  LDC.64 R8, c[0x0][0x438] ;  /* 0x00010e00ff087b82 */ /* 0x004ea60000000a00 */
        /* <DEDUP_REMOVED lines=8> */
[----:B---3--:R-:W-:-:S03]  /*72d0*/  SHF.R.S32.HI R5, RZ, 0x1f, R30 ;  /* 0x0000001fff057819 */ /* 0x008fc6000001141e */
[----:B------:R-:W-:Y:S01]  /*72e0*/  STS [R28+0x8000], R52 ;  /* 0x008000341c007388 */ /* 0x000fe20000000800 */
[----:B------:R-:W-:-:S03]  /*72f0*/  MOV R4, R30 ;  /* 0x0000001e00047202 */ /* 0x000fc60000000f00 */
[----:B------:R-:W-:Y:S01]  /*7300*/  STS [R28+0x8200], R54 ;  /* 0x008200361c007388 */ /* 0x000fe20000000800 */
[----:B------:R-:W-:-:S03]  /*7310*/  IMAD R0, R18, UR36, RZ ;  /* 0x0000002412007c24 */ /* 0x000fc6000f8e02ff */
[----:B------:R3:W-:Y:S04]  /*7320*/  STS [R27+0x8000], R64 ;  /* 0x008000401b007388 */ /* 0x0007e80000000800 */
[----:B------:R-:W-:Y:S04]  /*7330*/  STS [R27+0x8200], R66 ;  /* 0x008200421b007388 */ /* 0x000fe80000000800 */
[----:B------:R-:W-:Y:S01]  /*7340*/  STS [R28+0x9000], R56 ;  /* 0x009000381c007388 */ /* 0x000fe20000000800 */
[----:B------:R-:W-:-:S03]  /*7350*/  IMAD R0, R19, UR37, R0 ;  /* 0x0000002513007c24 */ /* 0x000fc6000f8e0200 */
[----:B------:R-:W-:Y:S01]  /*7360*/  STS [R28+0x9200], R58 ;  /* 0x0092003a1c007388 */ /* 0x000fe20000000800 */
[----:B------:R-:W-:-:S03]  /*7370*/  IMAD.WIDE.U32 R6, R18, UR37, R4 ;  /* 0x0000002512067c25 */ /* 0x000fc6000f8e0004 */
[----:B------:R-:W-:Y:S04]  /*7380*/  STS [R27+0x9000], R60 ;  /* 0x0090003c1b007388 */ /* 0x000fe80000000800 */
[----:B------:R-:W-:Y:S04]  /*7390*/  STS [R27+0x9200], R62 ;  /* 0x0092003e1b007388 */ /* 0x000fe80000000800 */
[----:B------:R-:W-:Y:S01]  /*73a0*/  STS [R28+0xa000], R68 ;  /* 0x00a000441c007388 */ /* 0x000fe20000000800 */
[----:B---3--:R-:W3:Y:S03]  /*73b0*/  S2R R64, SR_TID.X ;  /* 0x0000000000407919 */ /* 0x008ee60000002100 */
[----:B------:R-:W-:Y:S01]  /*73c0*/  STS [R28+0xa200], R70 ;  /* 0x00a200461c007388 */ /* 0x000fe20000000800 */
[----:B------:R-:W-:-:S03]  /*73d0*/  IADD3 R7, R7, R0, RZ ;  /* 0x0000000007077210 */ /* 0x000fc60007ffe0ff */
[----:B------:R-:W-:Y:S01]  /*73e0*/  STS [R27+0xa000], R80 ;  /* 0x00a000501b007388 */ /* 0x000fe20000000800 */
[----:B--2---:R-:W-:-:S03]  /*73f0*/  IMAD R0, R8, UR17, RZ ;  /* 0x0000001108007c24 */ /* 0x004fc6000f8e02ff */
[----:B------:R-:W-:Y:S04]  /*7400*/  STS [R27+0xa200], R82 ;  /* 0x00a200521b007388 */ /* 0x000fe80000000800 */
[----:B------:R-:W-:Y:S04]  /*7410*/  STS [R28+0xb000], R72 ;  /* 0x00b000481c007388 */ /* 0x000fe80000000800 */
[----:B------:R-:W-:Y:S04]  /*7420*/  STS [R28+0xb200], R74 ;  /* 0x00b2004a1c007388 */ /* 0x000fe80000000800 */
[----:B------:R-:W-:Y:S01]  /*7430*/  STS [R27+0xb000], R76 ;  /* 0x00b0004c1b007388 */ /* 0x000fe20000000800 */
[----:B------:R-:W-:-:S03]  /*7440*/  IMAD R9, R9, UR12, R0 ;  /* 0x0000000c09097c24 */ /* 0x000fc6000f8e0200 */
[----:B------:R-:W-:Y:S01]  /*7450*/  STS [R27+0xb200], R78 ;  /* 0x00b2004e1b007388 */ /* 0x000fe20000000800 */
[----:B------:R-:W-:-:S04]  /*7460*/  IMAD.WIDE.U32 R6, R8, UR12, R6 ;  /* 0x0000000c08067c25 */ /* 0x000fc8000f8e0006 */
[----:B------:R-:W-:Y:S01]  /*7470*/  IMAD R0, R16, UR36, RZ ;  /* 0x0000002410007c24 */ /* 0x000fe2000f8e02ff */
[----:B------:R-:W-:Y:S01]  /*7480*/  IADD3 R7, R7, R9, RZ ;  /* 0x0000000907077210 */ /* 0x000fe20007ffe0ff */
[----:B-1----:R-:W-:Y:S02]  /*7490*/  IMAD R2, R10, UR18, RZ ;  /* 0x000000120a027c24 */ /* 0x002fe4000f8e02ff */
[----:B------:R-:W-:-:S04]  /*74a0*/  IMAD.WIDE.U32 R4, R16, UR37, R4 ;  /* 0x0000002510047c25 */ /* 0x000fc8000f8e0004 */
[----:B------:R-:W-:Y:S02]  /*74b0*/  IMAD R0, R17, UR37, R0 ;  /* 0x0000002511007c24 */ /* 0x000fe4000f8e0200 */
[----:B------:R-:W-:Y:S02]  /*74c0*/  IMAD R2, R11, UR13, R2 ;  /* 0x0000000d0b027c24 */ /* 0x000fe4000f8e0202 */
[----:B------:R-:W-:Y:S01]  /*74d0*/  IMAD.WIDE.U32 R6, R10, UR13, R6 ;  /* 0x0000000d0a067c25 */ /* 0x000fe2000f8e0006 */
[----:B------:R-:W-:-:S03]  /*74e0*/  IADD3 R5, R5, R0, RZ ;  /* 0x0000000005057210 */ /* 0x000fc60007ffe0ff */
[----:B----4-:R-:W-:Y:S01]  /*74f0*/  IMAD R0, R14, UR17, RZ ;  /* 0x000000110e007c24 */ /* 0x010fe2000f8e02ff */
[----:B------:R-:W-:-:S03]  /*7500*/  IADD3 R7, R7, R2, RZ ;  /* 0x0000000207077210 */ /* 0x000fc60007ffe0ff */
[----:B------:R-:W-:Y:S01]  /*7510*/  IMAD R2, R15, UR12, R0 ;  /* 0x0000000c0f027c24 */ /* 0x000fe2000f8e0200 */
[----:B------:R-:W-:Y:S01]  /*7520*/  LEA R0, R26, UR5, 0x1 ;  /* 0x000000051a007c11 */ /* 0x000fe2000f8e08ff */
[----:B------:R-:W-:Y:S01]  /*7530*/  BAR.SYNC.DEFER_BLOCKING 0x0 ;  /* 0x0000000000007b1d */ /* 0x000fe20000010000 */
[----:B------:R-:W-:Y:S01]  /*7540*/  IMAD.WIDE.U32 R4, R14, UR12, R4 ;  /* 0x0000000c0e047c25 */ /* 0x000fe2000f8e0004 */
[----:B---3--:R-:W-:-:S03]  /*7550*/  SHF.R.S32.HI R64, RZ, 0x1f, R64 ;  /* 0x0000001fff407819 */ /* 0x008fc60000011440 */
        /* <DEDUP_REMOVED lines=49> */
.L_x_226:
        /* <DEDUP_REMOVED lines=11> */
.L_x_233:
[----:B------:R-:W-:Y:S05]  /*7920*/  EXIT ;  /* 0x000000000000794d */ /* 0x000fea0003800000 */
.L_x_235:
        /* <DEDUP_REMOVED lines=13> */
.L_x_676:


//--------------------- .text._ZN5flash44flash_bwd_dq_dk_dv_loop_seqk_parallel_kernelI23Flash_bwd_kernel_traitsILi96ELi64ELi128ELi8ELi2ELi4ELi4ELb1ELb0EN7cutlass10bfloat16_tE19Flash_kernel_traitsILi96ELi64ELi128ELi8ES3_EELb1ELb1ELb0ELb0ELb0ELb1ELb0EEEvNS_16Flash_bwd_paramsE --------------------------
	.section	.text._ZN5flash44flash_bwd_dq_dk_dv_loop_seqk_parallel_kernelI23Flash_bwd_kernel_traitsILi96ELi64ELi128ELi8ELi2ELi4ELi4ELb1ELb0EN7cutlass10bfloat16_tE19Flash_kernel_traitsILi96ELi64ELi128ELi8ES3_EELb1ELb1ELb0ELb0ELb0ELb1ELb0EEEvNS_16Flash_bwd_paramsE,"ax",@progbits
	.align	128
        .global         _ZN5flash44flash_bwd_dq_dk_dv_loop_seqk_parallel_kernelI23Flash_bwd_kernel_traitsILi96ELi64ELi128ELi8ELi2ELi4ELi4ELb1ELb0EN7cutlass10bfloat16_tE19Flash_kernel_traitsILi96ELi64ELi128ELi8ES3_EELb1ELb1ELb0ELb0ELb0ELb1ELb0EEEvNS_16Flash_bwd_paramsE
        .type           _ZN5flash44flash_bwd_dq_dk_dv_loop_seqk_parallel_kernelI23Flash_bwd_kernel_traitsILi96ELi64ELi128ELi8ELi2ELi4ELi4ELb1ELb0EN7cutlass10bfloat16_tE19Flash_kernel_traitsILi96ELi64ELi128ELi8ES3_EELb1ELb1ELb0ELb0ELb0ELb1ELb0EEEvNS_16Flash_bwd_paramsE,@function
        .size           _ZN5flash44flash_bwd_dq_dk_dv_loop_seqk_parallel_kernelI23Flash_bwd_kernel_traitsILi96ELi64ELi128ELi8ELi2ELi4ELi4ELb1ELb0EN7cutlass10bfloat16_tE19Flash_kernel_traitsILi96ELi64ELi128ELi8ES3_EELb1ELb1ELb0ELb0ELb0ELb1ELb0EEEvNS_16Flash_bwd_paramsE,(.L_x_677 - _ZN5flash44flash_bwd_dq_dk_dv_loop_seqk_parallel_kernelI23Flash_bwd_kernel_traitsILi96ELi64ELi128ELi8ELi2ELi4ELi4ELb1ELb0EN7cutlass10bfloat16_tE19Flash_kernel_traitsILi96ELi64ELi128ELi8ES3_EELb1ELb1ELb0ELb0ELb0ELb1ELb0EEEvNS_16Flash_bwd_paramsE)
        .other          _ZN5flash44flash_bwd_dq_dk_dv_loop_seqk_parallel_kernelI23Flash_bwd_kernel_traitsILi96ELi64ELi128ELi8ELi2ELi4ELi4ELb1ELb0EN7cutlass10bfloat16_tE19Flash_kernel_traitsILi96ELi64ELi128ELi8ES3_EELb1ELb1ELb0ELb0ELb0ELb1ELb0EEEvNS_16Flash_bwd_paramsE,@"STO_CUDA_ENTRY STV_DEFAULT"
_ZN5flash44flash_bwd_dq_dk_dv_loop_seqk_parallel_kernelI23Flash_bwd_kernel_traitsILi96ELi64ELi128ELi8ELi2ELi4ELi4ELb1ELb0EN7cutlass10bfloat16_tE19Flash_kernel_traitsILi96ELi64ELi128ELi8ES3_EELb1ELb1ELb0ELb0ELb0ELb1ELb0EEEvNS_16Flash_bwd_paramsE:
.text._ZN5flash44flash_bwd_dq_dk_dv_loop_seqk_parallel_kernelI23Flash_bwd_kernel_traitsILi96ELi64ELi128ELi8ELi2ELi4ELi4ELb1ELb0EN7cutlass10bfloat16_tE19Flash_kernel_traitsILi96ELi64ELi128ELi8ES3_EELb1ELb1ELb0ELb0ELb0ELb1ELb0EEEvNS_16Flash_bwd_paramsE:
        /* <DEDUP_REMOVED lines=14> */
[----:B------:R-:W3:Y:S01]  /*00e0*/  S2UR UR59, SR_CTAID.Z ;  /* 0x00000000003b79c3 */ /* 0x000ee20000002700 */
[----:B------:R-:W-:Y:S01]  /*00f0*/  UMOV UR5, 0x400 ;  /* 0x0000040000057882 */ /* 0x000fe20000000000 */
[----:B------:R-:W-:Y:S02]  /*0100*/  IMAD.MOV.U32 R227, RZ, RZ, 0x20 ;  /* 0x00000020ffe37424 */ /* 0x000fe400078e00ff */
[----:B------:R-:W-:-:S04]  /*0110*/  IMAD.MOV.U32 R235, RZ, RZ, -0x10 ;  /* 0xfffffff0ffeb7424 */ /* 0x000fc800078e00ff */
[----:B------:R-:W4:Y:S08]  /*0120*/  S2UR UR4, SR_CgaCtaId ;  /* 0x00000000000479c3 */ /* 0x000f300000008800 */
[----:B------:R-:W5:Y:S01]  /*0130*/  S2UR UR49, SR_CTAID.Y ;  /* 0x00000000003179c3 */ /* 0x000f620000002600 */
[----:B---3--:R-:W-:Y:S01]  /*0140*/  USHF.R.S32.HI UR6, URZ, 0x1f, UR59 ;  /* 0x0000001f3f067899 */ /* 0x008fe2000801143b */
[----:B--2---:R-:W-:Y:S01]  /*0150*/  SHF.R.S32.HI R3, RZ, 0x1f, R10 ;  /* 0x0000001fff037819 */ /* 0x004fe2000001140a */
[----:B----4-:R-:W-:-:S03]  /*0160*/  ULEA UR4, UR4, UR5, 0x18 ;  /* 0x0000000504047291 */ /* 0x010fc6000f8ec03f */
[CC--:B------:R-:W-:Y:S01]  /*0170*/  LEA.HI R4, R3.reuse, R10.reuse, RZ, 0x4 ;  /* 0x0000000a03047211 */ /* 0x0c0fe200078f20ff */
[----:B------:R-:W-:Y:S01]  /*0180*/  UIADD3 UR5, UR4, 0xf000, URZ ;  /* 0x0000f00004057890 */ /* 0x000fe2000fffe03f */
[CC--:B------:R-:W-:Y:S02]  /*0190*/  LEA.HI R2, R3.reuse, R10.reuse, RZ, 0x5 ;  /* 0x0000000a03027211 */ /* 0x0c0fe400078f28ff */
[----:B-1----:R-:W-:Y:S01]  /*01a0*/  SHF.R.S32.HI R0, RZ, 0x4, R4 ;  /* 0x00000004ff007819 */ /* 0x002fe20000011404 */
[----:B-----5:R-:W-:Y:S01]  /*01b0*/  USHF.L.U32 UR7, UR49, 0x7, URZ ;  /* 0x0000000731077899 */ /* 0x020fe2000800063f */
[CC--:B------:R-:W-:Y:S02]  /*01c0*/  LEA.HI R5, R3.reuse, R10.reuse, RZ, 0x2 ;  /* 0x0000000a03057211 */ /* 0x0c0fe400078f10ff */
[CC--:B------:R-:W-:Y:S02]  /*01d0*/  LEA.HI R18, R3.reuse, R10.reuse, RZ, 0x3 ;  /* 0x0000000a03127211 */ /* 0x0c0fe400078f18ff */
[----:B------:R-:W-:-:S02]  /*01e0*/  LEA.HI R12, R3, R10, RZ, 0x6 ;  /* 0x0000000a030c7211 */ /* 0x000fc400078f30ff */
[----:B------:R-:W-:Y:S02]  /*01f0*/  LEA.HI R15, R3, R10, RZ, 0x7 ;  /* 0x0000000a030f7211 */ /* 0x000fe400078f38ff */
[----:B------:R-:W-:Y:S02]  /*0200*/  LOP3.LUT R3, R2, 0xffffffe0, RZ, 0xc0, !PT ;  /* 0xffffffe002037812 */ /* 0x000fe400078ec0ff */
[C---:B------:R-:W-:Y:S02]  /*0210*/  LOP3.LUT R6, R4.reuse, 0xfffffff0, RZ, 0xc0, !PT ;  /* 0xfffffff004067812 */ /* 0x040fe400078ec0ff */
[----:B------:R-:W-:Y:S01]  /*0220*/  LEA.HI R4, R4, R0, RZ, 0x1 ;  /* 0x0000000004047211 */ /* 0x000fe200078f08ff */
[----:B------:R-:W-:Y:S01]  /*0230*/  IMAD.IADD R3, R10, 0x1, -R3 ;  /* 0x000000010a037824 */ /* 0x000fe200078e0a03 */
[----:B------:R-:W-:Y:S01]  /*0240*/  LOP3.LUT R7, R18, 0xfffffff8, RZ, 0xc0, !PT ;  /* 0xfffffff812077812 */ /* 0x000fe200078ec0ff */
[----:B------:R-:W-:Y:S01]  /*0250*/  IMAD.IADD R8, R10, 0x1, -R6 ;  /* 0x000000010a087824 */ /* 0x000fe200078e0a06 */
[----:B------:R-:W-:-:S02]  /*0260*/  LOP3.LUT R4, R4, 0xfffffffe, RZ, 0xc0, !PT ;  /* 0xfffffffe04047812 */ /* 0x000fc400078ec0ff */
[----:B------:R-:W-:Y:S01]  /*0270*/  SHF.R.S32.HI R252, RZ, 0x2, R5 ;  /* 0x00000002fffc7819 */ /* 0x000fe20000011405 */
[----:B------:R-:W-:Y:S01]  /*0280*/  IMAD.IADD R13, R10, 0x1, -R7 ;  /* 0x000000010a0d7824 */ /* 0x000fe200078e0a07 */
[----:B------:R-:W-:Y:S01]  /*0290*/  SHF.R.S32.HI R6, RZ, 0x1f, R3 ;  /* 0x0000001fff067819 */ /* 0x000fe20000011403 */
[----:B------:R-:W-:Y:S01]  /*02a0*/  IMAD.IADD R17, R0, 0x1, -R4 ;  /* 0x0000000100117824 */ /* 0x000fe200078e0a04 */
[--C-:B------:R-:W-:Y:S02]  /*02b0*/  SHF.R.S32.HI R0, RZ, 0x5, R2.reuse ;  /* 0x00000005ff007819 */ /* 0x100fe40000011402 */
[----:B------:R-:W-:Y:S02]  /*02c0*/  SHF.R.S32.HI R4, RZ, 0x1f, R2 ;  /* 0x0000001fff047819 */ /* 0x000fe40000011402 */
[----:B------:R-:W-:Y:S02]  /*02d0*/  LEA.HI R7, R5, R252, RZ, 0x1 ;  /* 0x000000fc05077211 */ /* 0x000fe400078f08ff */
[----:B------:R-:W-:-:S02]  /*02e0*/  LEA.HI R246, R6, R3, RZ, 0x2 ;  /* 0x0000000306f67211 */ /* 0x000fc400078f10ff */
[-C--:B------:R-:W-:Y:S02]  /*02f0*/  LEA.HI R3, R2, R0.reuse, RZ, 0x1 ;  /* 0x0000000002037211 */ /* 0x080fe400078f08ff */
[----:B------:R-:W-:Y:S02]  /*0300*/  LEA.HI R2, R4, R0, RZ, 0x2 ;  /* 0x0000000004027211 */ /* 0x000fe400078f10ff */
[----:B------:R-:W-:Y:S02]  /*0310*/  LOP3.LUT R4, R7, 0x7fffffe, RZ, 0xc0, !PT ;  /* 0x07fffffe07047812 */ /* 0x000fe400078ec0ff */
[----:B------:R-:W-:Y:S02]  /*0320*/  LOP3.LUT R9, R5, 0xfffffffc, RZ, 0xc0, !PT ;  /* 0xfffffffc05097812 */ /* 0x000fe400078ec0ff */
[----:B------:R-:W-:Y:S02]  /*0330*/  SHF.R.S32.HI R7, RZ, 0x3, R18 ;  /* 0x00000003ff077819 */ /* 0x000fe40000011412 */
[----:B------:R-:W-:Y:S01]  /*0340*/  LOP3.LUT R6, R3, 0xfffffffe, RZ, 0xc0, !PT ;  /* 0xfffffffe03067812 */ /* 0x000fe200078ec0ff */
[----:B------:R-:W-:Y:S01]  /*0350*/  IMAD.IADD R3, R252, 0x1, -R4 ;  /* 0x00000001fc037824 */ /* 0x000fe200078e0a04 */
[----:B------:R-:W-:Y:S01]  /*0360*/  LOP3.LUT R2, R2, 0xfffffffc, RZ, 0xc0, !PT ;  /* 0xfffffffc02027812 */ /* 0x000fe200078ec0ff */
[----:B------:R-:W-:Y:S01]  /*0370*/  IMAD.IADD R20, R10, 0x1, -R9 ;  /* 0x000000010a147824 */ /* 0x000fe200078e0a09 */
[----:B------:R-:W-:Y:S01]  /*0380*/  LEA.HI R9, R13, R13, RZ, 0x1 ;  /* 0x0000000d0d097211 */ /* 0x000fe200078f08ff */
[----:B------:R-:W-:Y:S01]  /*0390*/  IMAD.SHL.U32 R4, R7, 0x40, RZ ;  /* 0x0000004007047824 */ /* 0x000fe200078e00ff */
[----:B------:R-:W-:Y:S01]  /*03a0*/  SHF.R.S32.HI R22, RZ, 0x6, R12 ;  /* 0x00000006ff167819 */ /* 0x000fe2000001140c */
[C---:B------:R-:W-:Y:S01]  /*03b0*/  IMAD.IADD R21, R0.reuse, 0x1, -R6 ;  /* 0x0000000100157824 */ /* 0x040fe200078e0a06 */
[----:B------:R-:W-:Y:S01]  /*03c0*/  SHF.R.S32.HI R10, RZ, 0x1f, R8 ;  /* 0x0000001fff0a7819 */ /* 0x000fe20000011408 */
[C---:B------:R-:W-:Y:S01]  /*03d0*/  IMAD.IADD R11, R0.reuse, 0x1, -R2 ;  /* 0x00000001000b7824 */ /* 0x040fe200078e0a02 */
[----:B------:R-:W-:Y:S01]  /*03e0*/  LOP3.LUT R2, R9, 0x7fffffe, RZ, 0xc0, !PT ;  /* 0x07fffffe09027812 */ /* 0x000fe200078ec0ff */
[----:B------:R-:W-:Y:S01]  /*03f0*/  IMAD R7, R0, 0x8, R3 ;  /* 0x0000000800077824 */ /* 0x000fe200078e0203 */
[----:B------:R-:W-:Y:S01]  /*0400*/  LOP3.LUT R0, R4, 0xc0, RZ, 0xc0, !PT ;  /* 0x000000c004007812 */ /* 0x000fe200078ec0ff */
[----:B------:R-:W-:Y:S01]  /*0410*/  IMAD.SHL.U32 R24, R20, 0x8, RZ ;  /* 0x0000000814187824 */ /* 0x000fe200078e00ff */
[----:B------:R-:W-:Y:S01]  /*0420*/  SHF.R.S32.HI R3, RZ, 0x1f, R5 ;  /* 0x0000001fff037819 */ /* 0x000fe20000011405 */
[----:B------:R-:W-:Y:S01]  /*0430*/  IMAD.IADD R4, R13, 0x1, -R2 ;  /* 0x000000010d047824 */ /* 0x000fe200078e0a02 */
[----:B------:R-:W-:Y:S01]  /*0440*/  SHF.R.U32.HI R6, RZ, 0x3, R0 ;  /* 0x00000003ff067819 */ /* 0x000fe20000011600 */
[----:B------:R-:W-:Y:S01]  /*0450*/  STL [R1+0x1c], R21 ;  /* 0x00001c1501007387 */ /* 0x000fe20000100800 */
[----:B------:R-:W-:Y:S01]  /*0460*/  LOP3.LUT R5, R0, 0x18, R24, 0xf8, !PT ;  /* 0x0000001800057812 */ /* 0x000fe200078ef818 */
[----:B------:R-:W-:Y:S01]  /*0470*/  IMAD R0, R22, 0x4, R17 ;  /* 0x0000000416007824 */ /* 0x000fe200078e0211 */
[----:B------:R-:W-:Y:S01]  /*0480*/  LEA.HI R2, R3, R252, RZ, 0x3 ;  /* 0x000000fc03027211 */ /* 0x000fe200078f18ff */
[----:B------:R-:W-:Y:S01]  /*0490*/  STL [R1+0x18], R22 ;  /* 0x0000181601007387 */ /* 0x000fe20000100800 */
[----:B------:R-:W-:Y:S01]  /*04a0*/  LOP3.LUT R5, R5, R6, RZ, 0x3c, !PT ;  /* 0x0000000605057212 */ /* 0x000fe200078e3cff */
[----:B------:R-:W-:Y:S01]  /*04b0*/  IMAD R0, R0, 0x8, R4 ;  /* 0x0000000800007824 */ /* 0x000fe200078e0204 */
[----:B------:R-:W-:Y:S01]  /*04c0*/  LOP3.LUT R2, R2, 0xfffffff8, RZ, 0xc0, !PT ;  /* 0xfffffff802027812 */ /* 0x000fe200078ec0ff */
[----:B------:R-:W-:Y:S01]  /*04d0*/  STL [R1+0x20], R24 ;  /* 0x0000201801007387 */ /* 0x000fe20000100800 */
[-C--:B------:R-:W-:Y:S01]  /*04e0*/  LEA.HI R3, R8, R8.reuse, RZ, 0x1 ;  /* 0x0000000808037211 */ /* 0x080fe200078f08ff */
[----:B------:R-:W-:Y:S01]  /*04f0*/  IMAD.U32 R5, R7, 0x20, R5 ;  /* 0x0000002007057824 */ /* 0x000fe200078e0005 */
[----:B------:R-:W-:Y:S01]  /*0500*/  LEA.HI R10, R10, R8, RZ, 0x3 ;  /* 0x000000080a0a7211 */ /* 0x000fe200078f18ff */
[----:B------:R-:W-:Y:S01]  /*0510*/  IMAD.IADD R2, R252, 0x1, -R2 ;  /* 0x00000001fc027824 */ /* 0x000fe200078e0a02 */
[----:B------:R-:W-:-:S02]  /*0520*/  SHF.R.S32.HI R6, RZ, 0x1, R3 ;  /* 0x00000001ff067819 */ /* 0x000fc40000011403 */
[----:B------:R-:W-:Y:S01]  /*0530*/  SHF.R.S32.HI R4, RZ, 0x1f, R3 ;  /* 0x0000001fff047819 */ /* 0x000fe20000011403 */
[----:B------:R1:W-:Y:S01]  /*0540*/  STL [R1+0x10], R5 ;  /* 0x0000100501007387 */ /* 0x0003e20000100800 */
[----:B------:R-:W-:Y:S02]  /*0550*/  LOP3.LUT P4, RZ, R2, 0x2, RZ, 0xc0, !PT ;  /* 0x0000000202ff7812 */ /* 0x000fe4000788c0ff */
[----:B------:R-:W-:Y:S02]  /*0560*/  LEA.HI R7, R4, R6, RZ, 0x2 ;  /* 0x0000000604077211 */ /* 0x000fe400078f10ff */
[----:B------:R-:W-:Y:S02]  /*0570*/  LOP3.LUT R4, R2, 0x1, RZ, 0xc0, !PT ;  /* 0x0000000102047812 */ /* 0x000fe400078ec0ff */
[----:B------:R-:W-:Y:S02]  /*0580*/  LOP3.LUT R7, R7, 0xfffffffc, RZ, 0xc0, !PT ;  /* 0xfffffffc07077812 */ /* 0x000fe400078ec0ff */
[----:B------:R-:W-:Y:S01]  /*0590*/  ISETP.NE.U32.AND P5, PT, R4, 0x1, PT ;  /* 0x000000010400780c */ /* 0x000fe20003fa5070 */
[----:B------:R-:W-:Y:S01]  /*05a0*/  IMAD.SHL.U32 R4, R13, 0x40, RZ ;  /* 0x000000400d047824 */ /* 0x000fe200078e00ff */
[----:B------:R-:W-:Y:S01]  /*05b0*/  LEA.HI R13, R2, R2, RZ, 0x1 ;  /* 0x00000002020d7211 */ /* 0x000fe200078f08ff */
[----:B------:R-:W-:Y:S01]  /*05c0*/  IMAD.IADD R19, R6, 0x1, -R7 ;  /* 0x0000000106137824 */ /* 0x000fe200078e0a07 */
[----:B------:R-:W-:Y:S01]  /*05d0*/  SHF.R.S32.HI R12, RZ, 0x7, R15 ;  /* 0x00000007ff0c7819 */ /* 0x000fe2000001140f */
[----:B------:R-:W-:Y:S01]  /*05e0*/  IMAD.SHL.U32 R6, R11, 0x10, RZ ;  /* 0x000000100b067824 */ /* 0x000fe200078e00ff */
[----:B------:R-:W-:Y:S01]  /*05f0*/  SEL R235, R235, 0x10, !P5 ;  /* 0x00000010ebeb7807 */ /* 0x000fe20006800000 */
[----:B------:R-:W-:Y:S01]  /*0600*/  IMAD.SHL.U32 R15, R22, 0x20, RZ ;  /* 0x00000020160f7824 */ /* 0x000fe200078e00ff */
[----:B------:R-:W-:-:S05]  /*0610*/  SHF.R.S32.HI R246, RZ, 0x2, R246 ;  /* 0x00000002fff67819 */ /* 0x000fca00000114f6 */
[----:B------:R-:W-:Y:S01]  /*0620*/  IMAD R246, R21, 0x10, R246 ;  /* 0x0000001015f67824 */ /* 0x000fe200078e02f6 */
[----:B-1----:R-:W-:Y:S02]  /*0630*/  LOP3.LUT R5, R3, 0x7fffffe, RZ, 0xc0, !PT ;  /* 0x07fffffe03057812 */ /* 0x002fe400078ec0ff */
[----:B------:R-:W-:-:S03]  /*0640*/  LOP3.LUT R3, R10, 0xfffffff8, RZ, 0xc0, !PT ;  /* 0xfffffff80a037812 */ /* 0x000fc600078ec0ff */
[C---:B------:R-:W-:Y:S02]  /*0650*/  IMAD.IADD R16, R8.reuse, 0x1, -R5 ;  /* 0x0000000108107824 */ /* 0x040fe400078e0a05 */
[----:B------:R-:W-:Y:S01]  /*0660*/  IMAD.IADD R14, R8, 0x1, -R3 ;  /* 0x00000001080e7824 */ /* 0x000fe200078e0a03 */
[----:B------:R-:W-:Y:S01]  /*0670*/  SHF.R.S32.HI R3, RZ, 0x1, R9 ;  /* 0x00000001ff037819 */ /* 0x000fe20000011409 */
[----:B------:R-:W-:Y:S01]  /*0680*/  IMAD.SHL.U32 R9, R20, 0x2, RZ ;  /* 0x0000000214097824 */ /* 0x000fe200078e00ff */
[----:B------:R-:W-:Y:S02]  /*0690*/  LOP3.LUT R8, R4, 0x1c0, RZ, 0xc0, !PT ;  /* 0x000001c004087812 */ /* 0x000fe400078ec0ff */
[C---:B------:R-:W-:Y:S01]  /*06a0*/  LOP3.LUT P6, RZ, R3.reuse, 0x2, RZ, 0xc0, !PT ;  /* 0x0000000203ff7812 */ /* 0x040fe200078cc0ff */
[----:B------:R-:W-:Y:S01]  /*06b0*/  IMAD.SHL.U32 R5, R3, 0x40, RZ ;  /* 0x0000004003057824 */ /* 0x000fe200078e00ff */
[----:B------:R-:W-:Y:S02]  /*06c0*/  LOP3.LUT R3, R13, 0x3fffffe, RZ, 0xc0, !PT ;  /* 0x03fffffe0d037812 */ /* 0x000fe400078ec0ff */
[----:B------:R-:W-:-:S02]  /*06d0*/  SHF.R.S32.HI R4, RZ, 0x3, R10 ;  /* 0x00000003ff047819 */ /* 0x000fc4000001140a */
[----:B------:R-:W-:Y:S01]  /*06e0*/  R2P PR, R14, 0x6 ;  /* 0x000000060e007804 */ /* 0x000fe20000000000 */
[C---:B------:R-:W-:Y:S01]  /*06f0*/  IMAD.IADD R20, R2.reuse, 0x1, -R3 ;  /* 0x0000000102147824 */ /* 0x040fe200078e0a03 */
[----:B------:R-:W-:Y:S01]  /*0700*/  LOP3.LUT R3, R5, 0xc0, RZ, 0xc0, !PT ;  /* 0x000000c005037812 */ /* 0x000fe200078ec0ff */
[----:B------:R-:W-:Y:S01]  /*0710*/  IMAD.SHL.U32 R2, R2, 0x40, RZ ;  /* 0x0000004002027824 */ /* 0x000fe200078e00ff */
[----:B------:R-:W-:Y:S01]  /*0720*/  LOP3.LUT R5, R8, 0x30, R6, 0xf8, !PT ;  /* 0x0000003008057812 */ /* 0x000fe200078ef806 */
[----:B------:R-:W-:Y:S01]  /*0730*/  IMAD R16, R4, 0x8, R16 ;  /* 0x0000000804107824 */ /* 0x000fe200078e0210 */
[----:B------:R-:W-:Y:S01]  /*0740*/  LOP3.LUT R7, R3, 0x8, R18, 0xf8, !PT ;  /* 0x0000000803077812 */ /* 0x000fe200078ef812 */
[C---:B------:R-:W-:Y:S01]  /*0750*/  IMAD R223, R11.reuse, 0x2, R4 ;  /* 0x000000020bdf7824 */ /* 0x040fe200078e0204 */
[----:B------:R-:W-:Y:S01]  /*0760*/  LOP3.LUT R2, R2, 0x1c0, RZ, 0xc0, !PT ;  /* 0x000001c002027812 */ /* 0x000fe200078ec0ff */
[----:B------:R-:W-:Y:S01]  /*0770*/  IMAD R11, R11, 0x200, R9 ;  /* 0x000002000b0b7824 */ /* 0x000fe200078e0209 */
[----:B------:R-:W-:-:S02]  /*0780*/  LOP3.LUT R10, R5, 0x8, R18, 0xf8, !PT ;  /* 0x00000008050a7812 */ /* 0x000fc400078ef812 */
[----:B------:R-:W-:Y:S01]  /*0790*/  SHF.R.U32.HI R5, RZ, 0x3, R3 ;  /* 0x00000003ff057819 */ /* 0x000fe20000011603 */
[----:B------:R-:W-:Y:S01]  /*07a0*/  IMAD R3, R12, 0x1000, R9 ;  /* 0x000010000c037824 */ /* 0x000fe200078e0209 */
[----:B------:R-:W-:Y:S01]  /*07b0*/  LOP3.LUT R6, R2, 0x20, R15, 0xf8, !PT ;  /* 0x0000002002067812 */ /* 0x000fe200078ef80f */
[----:B------:R-:W-:Y:S01]  /*07c0*/  IMAD.SHL.U32 R9, R17, 0x10, RZ ;  /* 0x0000001011097824 */ /* 0x000fe200078e00ff */
[----:B------:R-:W-:Y:S01]  /*07d0*/  SHF.R.U32.HI R4, RZ, 0x3, R2 ;  /* 0x00000003ff047819 */ /* 0x000fe20000011602 */
[----:B------:R-:W-:Y:S01]  /*07e0*/  IMAD R3, R21, 0x400, R3 ;  /* 0x0000040015037824 */ /* 0x000fe200078e0203 */
[----:B------:R-:W-:Y:S01]  /*07f0*/  LOP3.LUT R2, R7, R5, RZ, 0x3c, !PT ;  /* 0x0000000507027212 */ /* 0x000fe200078e3cff */
[----:B------:R-:W-:Y:S01]  /*0800*/  IMAD.SHL.U32 R5, R17, 0x8, RZ ;  /* 0x0000000811057824 */ /* 0x000fe200078e00ff */
[----:B------:R-:W-:Y:S01]  /*0810*/  LOP3.LUT R4, R6, R4, RZ, 0x3c, !PT ;  /* 0x0000000406047212 */ /* 0x000fe200078e3cff */
[----:B------:R-:W-:Y:S01]  /*0820*/  IMAD R11, R20, 0x20, R11 ;  /* 0x00000020140b7824 */ /* 0x000fe200078e020b */
[----:B------:R-:W-:Y:S01]  /*0830*/  SHF.R.U32.HI R8, RZ, 0x3, R8 ;  /* 0x00000003ff087819 */ /* 0x000fe20000011608 */
[----:B------:R-:W-:Y:S01]  /*0840*/  IMAD.U32 R230, R0, 0x20, R2 ;  /* 0x0000002000e67824 */ /* 0x000fe200078e0002 */
[----:B------:R-:W-:Y:S01]  /*0850*/  LOP3.LUT R5, R5, 0x8, RZ, 0xc0, !PT ;  /* 0x0000000805057812 */ /* 0x000fe200078ec0ff */
[----:B------:R-:W-:Y:S01]  /*0860*/  IMAD.SHL.U32 R0, R12, 0x8, RZ ;  /* 0x000000080c007824 */ /* 0x000fe200078e00ff */
[----:B------:R-:W-:Y:S01]  /*0870*/  LOP3.LUT R6, R10, R8, RZ, 0x3c, !PT ;  /* 0x000000080a067212 */ /* 0x000fe200078e3cff */
[----:B------:R-:W-:Y:S01]  /*0880*/  IMAD.IADD R236, R4, 0x1, R3 ;  /* 0x0000000104ec7824 */ /* 0x000fe200078e0203 */
[----:B------:R-:W-:Y:S01]  /*0890*/  LEA R222, R230, UR5, 0x1 ;  /* 0x00000005e6de7c11 */ /* 0x000fe2000f8e08ff */
[----:B------:R-:W-:Y:S01]  /*08a0*/  IMAD.SHL.U32 R3, R19, 0x40, RZ ;  /* 0x0000004013037824 */ /* 0x000fe200078e00ff */
[----:B------:R-:W-:Y:S01]  /*08b0*/  LOP3.LUT R4, R0, 0x8, RZ, 0xc0, !PT ;  /* 0x0000000800047812 */ /* 0x000fe200078ec0ff */
[----:B------:R-:W-:Y:S01]  /*08c0*/  IMAD.SHL.U32 R2, R14, 0x40, RZ ;  /* 0x000000400e027824 */ /* 0x000fe200078e00ff */
[----:B------:R-:W-:Y:S01]  /*08d0*/  SHF.R.S32.HI R0, RZ, 0x1, R13 ;  /* 0x00000001ff007819 */ /* 0x000fe2000001140d */
[----:B------:R-:W-:Y:S01]  /*08e0*/  IMAD R6, R17, 0x200, R6 ;  /* 0x0000020011067824 */ /* 0x000fe200078e0206 */
[----:B------:R-:W-:-:S02]  /*08f0*/  LOP3.LUT R3, R3, 0xc0, RZ, 0xc0, !PT ;  /* 0x000000c003037812 */ /* 0x000fc400078ec0ff */
[C---:B------:R-:W-:Y:S01]  /*0900*/  LOP3.LUT P3, RZ, R0.reuse, 0x2, RZ, 0xc0, !PT ;  /* 0x0000000200ff7812 */ /* 0x040fe2000786c0ff */
[----:B------:R-:W-:Y:S01]  /*0910*/  IMAD.SHL.U32 R0, R0, 0x40, RZ ;  /* 0x0000004000007824 */ /* 0x000fe200078e00ff */
[----:B------:R-:W-:Y:S02]  /*0920*/  LOP3.LUT R2, R2, 0x1c0, RZ, 0xc0, !PT ;  /* 0x000001c002027812 */ /* 0x000fe400078ec0ff */
[----:B------:R-:W-:Y:S02]  /*0930*/  LOP3.LUT R9, R4, 0x10, R9, 0xf8, !PT ;  /* 0x0000001004097812 */ /* 0x000fe400078ef809 */
[----:B------:R-:W-:Y:S02]  /*0940*/  LOP3.LUT R0, R0, 0xc0, RZ, 0xc0, !PT ;  /* 0x000000c000007812 */ /* 0x000fe400078ec0ff */
[----:B------:R-:W-:Y:S02]  /*0950*/  SHF.R.U32.HI R8, RZ, 0x3, R2 ;  /* 0x00000003ff087819 */ /* 0x000fe40000011602 */
[----:B------:R-:W-:-:S02]  /*0960*/  SHF.R.U32.HI R7, RZ, 0x3, R0 ;  /* 0x00000003ff077819 */ /* 0x000fc40000011600 */
[----:B------:R-:W-:Y:S01]  /*0970*/  LOP3.LUT R8, R8, R2, R5, 0x1e, !PT ;  /* 0x0000000208087212 */ /* 0x000fe200078e1e05 */
[----:B------:R-:W-:Y:S01]  /*0980*/  IMAD.SHL.U32 R2, R16, 0x20, RZ ;  /* 0x0000002010027824 */ /* 0x000fe200078e00ff */
[----:B------:R-:W-:Y:S02]  /*0990*/  LOP3.LUT R7, R7, R0, R4, 0x1e, !PT ;  /* 0x0000000007077212 */ /* 0x000fe400078e1e04 */
[----:B------:R-:W-:Y:S01]  /*09a0*/  SHF.R.U32.HI R0, RZ, 0x3, R3 ;  /* 0x00000003ff007819 */ /* 0x000fe20000011603 */
[----:B------:R-:W-:Y:S01]  /*09b0*/  IMAD.U32 R223, R223, 0x200, R8 ;  /* 0x00000200dfdf7824 */ /* 0x000fe200078e0008 */
[----:B------:R-:W-:Y:S01]  /*09c0*/  LEA R236, R236, UR4, 0x1 ;  /* 0x00000004ecec7c11 */ /* 0x000fe2000f8e08ff */
[----:B------:R-:W-:Y:S01]  /*09d0*/  IMAD.IADD R7, R7, 0x1, R11 ;  /* 0x0000000107077824 */ /* 0x000fe200078e020b */
[C---:B------:R-:W-:Y:S01]  /*09e0*/  LOP3.LUT R4, R0.reuse, R3, R5, 0x1e, !PT ;  /* 0x0000000300047212 */ /* 0x040fe200078e1e05 */
[----:B------:R-:W-:Y:S01]  /*09f0*/  IMAD R5, R21, 0x200, R2 ;  /* 0x0000020015057824 */ /* 0x000fe200078e0202 */
[----:B------:R-:W-:Y:S01]  /*0a00*/  LOP3.LUT R3, R0, R9, R3, 0x1e, !PT ;  /* 0x0000000900037212 */ /* 0x000fe200078e1e03 */
[----:B------:R-:W-:Y:S01]  /*0a10*/  VIADD R237, R236, 0x20 ;  /* 0x00000020eced7836 */ /* 0x000fe20000000000 */
[----:B------:R-:W-:Y:S01]  /*0a20*/  SEL R0, R227, 0xffffffe0, !P6 ;  /* 0xffffffe0e3007807 */ /* 0x000fe20007000000 */
[----:B------:R-:W-:Y:S01]  /*0a30*/  IMAD.IADD R229, R5, 0x1, R4 ;  /* 0x0000000105e57824 */ /* 0x000fe200078e0204 */
[----:B------:R-:W-:Y:S01]  /*0a40*/  SEL R224, R227, 0xffffffe0, !P1 ;  /* 0xffffffe0e3e07807 */ /* 0x000fe20004800000 */
[----:B------:R-:W-:Y:S01]  /*0a50*/  IMAD.IADD R228, R2, 0x1, R3 ;  /* 0x0000000102e47824 */ /* 0x000fe200078e0203 */
[----:B------:R-:W-:Y:S01]  /*0a60*/  LEA R223, R223, UR5, 0x1 ;  /* 0x00000005dfdf7c11 */ /* 0x000fe2000f8e08ff */
[----:B------:R-:W-:Y:S01]  /*0a70*/  IMAD.U32 R2, RZ, RZ, UR6 ;  /* 0x00000006ff027e24 */ /* 0x000fe2000f8e00ff */
[----:B------:R-:W-:Y:S01]  /*0a80*/  USHF.R.S32.HI UR6, URZ, 0x1f, UR49 ;  /* 0x0000001f3f067899 */ /* 0x000fe20008011431 */
[----:B------:R-:W-:Y:S01]  /*0a90*/  IMAD.IADD R222, R222, 0x1, R0 ;  /* 0x00000001dede7824 */ /* 0x000fe200078e0200 */
[----:B------:R-:W-:Y:S01]  /*0aa0*/  LOP3.LUT P0, RZ, R19, 0x2, RZ, 0xc0, !PT ;  /* 0x0000000213ff7812 */ /* 0x000fe2000780c0ff */
[----:B------:R-:W-:Y:S01]  /*0ab0*/  IMAD.U32 R0, RZ, RZ, UR7 ;  /* 0x00000007ff007e24 */ /* 0x000fe2000f8e00ff */
[----:B------:R-:W-:Y:S01]  /*0ac0*/  USHF.R.S32.HI UR7, URZ, 0x1f, UR59 ;  /* 0x0000001f3f077899 */ /* 0x000fe2000801143b */
[----:B------:R-:W-:Y:S01]  /*0ad0*/  IMAD.MOV.U32 R0, RZ, RZ, 0x40 ;  /* 0x00000040ff007424 */ /* 0x000fe200078e00ff */
[----:B------:R-:W-:Y:S01]  /*0ae0*/  SEL R227, R227, 0xffffffe0, !P0 ;  /* 0xffffffe0e3e37807 */ /* 0x000fe20004000000 */
[----:B------:R-:W-:Y:S01]  /*0af0*/  IMAD.U32 R2, RZ, RZ, UR6 ;  /* 0x00000006ff027e24 */ /* 0x000fe2000f8e00ff */
[----:B------:R-:W-:Y:S01]  /*0b00*/  UIADD3 UR6, UR4, 0x9000, URZ ;  /* 0x0000900004067890 */ /* 0x000fe2000fffe03f */
[----:B------:R-:W-:Y:S01]  /*0b10*/  @P4 VIADD R237, R236, 0xffffffe0 ;  /* 0xffffffe0eced4836 */ /* 0x000fe20000000000 */
[----:B------:R-:W-:Y:S01]  /*0b20*/  SEL R0, R0, 0xffffffc0, !P2 ;  /* 0xffffffc000007807 */ /* 0x000fe20005000000 */
[----:B------:R-:W-:Y:S01]  /*0b30*/  IMAD.U32 R2, RZ, RZ, UR7 ;  /* 0x00000007ff027e24 */ /* 0x000fe2000f8e00ff */
[----:B------:R-:W-:Y:S01]  /*0b40*/  LEA R3, R6, UR4, 0x1 ;  /* 0x0000000406037c11 */ /* 0x000fe2000f8e08ff */
[----:B------:R-:W-:Y:S01]  /*0b50*/  IMAD.IADD R224, R223, 0x1, R224 ;  /* 0x00000001dfe07824 */ /* 0x000fe200078e02e0 */
[----:B------:R-:W-:Y:S01]  /*0b60*/  LEA R4, R7, UR6, 0x1 ;  /* 0x0000000607047c11 */ /* 0x000fe2000f8e08ff */
[----:B------:R-:W-:Y:S01]  /*0b70*/  IMAD.IADD R238, R236, 0x1, R235 ;  /* 0x00000001ecee7824 */ /* 0x000fe200078e02eb */
[----:B------:R-:W-:Y:S01]  /*0b80*/  ULDC.64 UR6, c[0x0][0x208] ;  /* 0x0000820000067ab9 */ /* 0x000fe20000000a00 */
[----:B------:R-:W-:-:S02]  /*0b90*/  IMAD.IADD R235, R235, 0x1, R237 ;  /* 0x00000001ebeb7824 */ /* 0x000fc400078e02ed */
[C---:B------:R-:W-:Y:S01]  /*0ba0*/  VIADD R2, R4.reuse, 0x20 ;  /* 0x0000002004027836 */ /* 0x040fe20000000000 */
[----:B------:R1:W-:Y:S01]  /*0bb0*/  STL [R1+0x8], R4 ;  /* 0x0000080401007387 */ /* 0x0003e20000100800 */
[----:B------:R-:W-:Y:S02]  /*0bc0*/  @P3 VIADD R2, R4, 0xffffffe0 ;  /* 0xffffffe004023836 */ /* 0x000fe40000000000 */
[--C-:B------:R-:W-:Y:S02]  /*0bd0*/  IMAD.IADD R226, R223, 0x1, R0.reuse ;  /* 0x00000001dfe27824 */ /* 0x100fe400078e0200 */
[----:B------:R-:W-:Y:S01]  /*0be0*/  IMAD.IADD R225, R224, 0x1, R0 ;  /* 0x00000001e0e17824 */ /* 0x000fe200078e0200 */
[----:B------:R1:W-:Y:S06]  /*0bf0*/  STL [R1+0xc], R2 ;  /* 0x00000c0201007387 */ /* 0x0003ec0000100800 */
.L_x_264:
        /* <DEDUP_REMOVED lines=16> */
[----:B-1234-:R-:W-:Y:S01]  /*0d00*/  IMAD.U32 R4, RZ, RZ, UR8 ;  /* 0x00000008ff047e24 */ /* 0x01efe2000f8e00ff */
        /* <DEDUP_REMOVED lines=20> */
[----:B------:R-:W4:Y:S04]  /*0e50*/  @P3 LDG.E R7, desc[UR6][R4.64] ;  /* 0x0000000604073981 */ /* 0x000f28000c1e1900 */
[----:B------:R1:W5:Y:S02]  /*0e60*/  @P3 LDG.E R0, desc[UR6][R4.64+0x4] ;  /* 0x0000040604003981 */ /* 0x000364000c1e1900 */
        /* <DEDUP_REMOVED lines=28> */
.L_x_236:
        /* <DEDUP_REMOVED lines=29> */
[----:B------:R-:W-:-:S02]  /*1200*/  @UP0 UIADD3 UR52, UR15, UR25, URZ ;  /* 0x000000190f340290 */ /* 0x000fc4000fffe03f */
[----:B------:R-:W-:Y:S02]  /*1210*/  USHF.L.U64.HI UR18, UR49, 0x7, UR61 ;  /* 0x0000000731127899 */ /* 0x000fe4000801023d */
[----:B--2---:R-:W-:Y:S02]  /*1220*/  UIMAD.WIDE.U32 UR28, UR5, UR12, URZ ;  /* 0x0000000c051c72a5 */ /* 0x004fe4000f8e003f */
[----:B------:R-:W-:Y:S02]  /*1230*/  USEL UR60, UR16, UR14, !UP0 ;  /* 0x0000000e103c7287 */ /* 0x000fe4000c000000 */
        /* <DEDUP_REMOVED lines=17> */
[----:B------:R-:W-:Y:S02]  /*1350*/  UIMAD UR15, UR9, UR12, URZ ;  /* 0x0000000c090f72a4 */ /* 0x000fe4000f8e023f */
[----:B------:R-:W-:Y:S02]  /*1360*/  UIADD3 UR5, UR13, UR5, URZ ;  /* 0x000000050d057290 */ /* 0x000fe4000fffe03f */
[----:B------:R-:W-:Y:S01]  /*1370*/  ULOP3.LUT UR14, UR19, 0xffffffc0, URZ, 0xc0, !UPT ;  /* 0xffffffc0130e7892 */ /* 0x000fe2000f8ec03f */
[----:B------:R-:W-:Y:S01]  /*1380*/  ULDC.U8 UR20, c[0x0][0x3d8] ;  /* 0x0000f60000147ab9 */ /* 0x000fe20000000000 */
[----:B------:R-:W-:-:S02]  /*1390*/  USEL UR31, UR18, URZ, UP2 ;  /* 0x0000003f121f7287 */ /* 0x000fc40009000000 */
[----:B------:R-:W-:Y:S02]  /*13a0*/  UISETP.NE.AND UP3, UPT, UR20, URZ, UPT ;  /* 0x0000003f1400728c */ /* 0x000fe4000bf65270 */
[----:B------:R-:W-:Y:S02]  /*13b0*/  UIMAD.WIDE.U32 UR16, UR8, UR12, URZ ;  /* 0x0000000c081072a5 */ /* 0x000fe4000f8e003f */
[----:B------:R-:W-:Y:S01]  /*13c0*/  UIMAD UR5, UR8, UR5, UR15 ;  /* 0x00000005080572a4 */ /* 0x000fe2000f8e020f */
[----:B-1----:R-:W-:Y:S01]  /*13d0*/  IMAD.MOV R0, RZ, RZ, -R5 ;  /* 0x000000ffff007224 */ /* 0x002fe200078e0a05 */
[----:B------:R-:W-:Y:S01]  /*13e0*/  UIADD3 UR18, UR14, -0x40, URZ ;  /* 0xffffffc00e127890 */ /* 0x000fe2000fffe03f */
[----:B------:R-:W-:Y:S01]  /*13f0*/  IMAD.MOV.U32 R4, RZ, RZ, RZ ;  /* 0x000000ffff047224 */ /* 0x000fe200078e00ff */
[----:B------:R-:W-:Y:S01]  /*1400*/  UISETP.NE.AND UP1, UPT, UR45, -0x1, UPT ;  /* 0xffffffff2d00788c */ /* 0x000fe2000bf25270 */
[----:B------:R-:W-:Y:S01]  /*1410*/  IMAD R0, R0, R6, RZ ;  /* 0x0000000600007224 */ /* 0x000fe200078e02ff */
[----:B------:R-:W-:-:S02]  /*1420*/  UIMAD.WIDE.U32 UR12, UR8, UR11, URZ ;  /* 0x0000000b080c72a5 */ /* 0x000fc4000f8e003f */
[----:B------:R-:W-:Y:S01]  /*1430*/  UIADD3 UR51, UR17, UR5, URZ ;  /* 0x0000000511337290 */ /* 0x000fe2000fffe03f */
[----:B------:R-:W-:Y:S01]  /*1440*/  IMAD.HI.U32 R0, R5, R0, R4 ;  /* 0x0000000005007227 */ /* 0x000fe200078e0004 */
[----:B------:R-:W-:Y:S02]  /*1450*/  USHF.R.S32.HI UR29, URZ, 0x1f, UR18 ;  /* 0x0000001f3f1d7899 */ /* 0x000fe40008011412 */
[----:B------:R-:W-:Y:S02]  /*1460*/  UIADD3 UR5, UP2, UR18, UR30, URZ ;  /* 0x0000001e12057290 */ /* 0x000fe4000ff5e03f */
[----:B------:R-:W-:Y:S01]  /*1470*/  USEL UR58, UR16, UR12, !UP0 ;  /* 0x0000000c103a7287 */ /* 0x000fe2000c000000 */
[----:B------:R-:W-:Y:S01]  /*1480*/  IMAD.HI.U32 R0, R0, R2, RZ ;  /* 0x0000000200007227 */ /* 0x000fe200078e00ff */
[----:B------:R-:W-:Y:S01]  /*1490*/  ULDC UR46, c[0x0][0x2c4] ;  /* 0x0000b100002e7ab9 */ /* 0x000fe20000000800 */
[----:B------:R-:W-:Y:S02]  /*14a0*/  UIMAD UR15, UR9, UR11, URZ ;  /* 0x0000000b090f72a4 */ /* 0x000fe4000f8e023f */
[----:B------:R-:W-:Y:S01]  /*14b0*/  IMAD.MOV R4, RZ, RZ, -R0 ;  /* 0x000000ffff047224 */ /* 0x000fe200078e0a00 */
[----:B------:R-:W-:-:S02]  /*14c0*/  UIADD3.X UR12, UR29, UR31, URZ, UP2, !UPT ;  /* 0x0000001f1d0c7290 */ /* 0x000fc400097fe43f */
[----:B------:R-:W-:Y:S01]  /*14d0*/  UIMAD UR9, UR9, UR5, URZ ;  /* 0x00000005090972a4 */ /* 0x000fe2000f8e023f */
[C---:B------:R-:W-:Y:S01]  /*14e0*/  IMAD R2, R6.reuse, R4, R2 ;  /* 0x0000000406027224 */ /* 0x040fe200078e0202 */
[----:B------:R-:W-:Y:S02]  /*14f0*/  UIMAD.WIDE.U32 UR30, UR8, UR5, URZ ;  /* 0x00000005081e72a5 */ /* 0x000fe4000f8e003f */
        /* <DEDUP_REMOVED lines=9> */
[-C--:B------:R-:W-:Y:S01]  /*1590*/  @!P1 IADD3 R2, R2, -R6.reuse, RZ ;  /* 0x8000000602029210 */ /* 0x080fe20007ffe0ff */
        /* <DEDUP_REMOVED lines=12> */
[----:B------:R-:W-:Y:S01]  /*1660*/  @!UP3 UIMAD UR5, UR49, UR47, UR59 ;  /* 0x0000002f3105b2a4 */ /* 0x000fe2000f8e023b */
[----:B------:R-:W-:Y:S01]  /*1670*/  @P0 VIADD R0, R0, 0x1 ;  /* 0x0000000100000836 */ /* 0x000fe20000000000 */
[----:B------:R-:W-:Y:S01]  /*1680*/  @UP1 UIMAD UR24, UR24, UR23, URZ ;  /* 0x00000017181812a4 */ /* 0x000fe2000f8e023f */
[----:B------:R-:W-:Y:S01]  /*1690*/  PLOP3.LUT P0, PT, PT, PT, UP3, 0x80, 0x0 ;  /* 0x000000000000781c */ /* 0x000fe20003f0f038 */
[----:B------:R-:W-:-:S02]  /*16a0*/  @UP1 UIMAD UR9, UR26, UR21, URZ ;  /* 0x000000151a0912a4 */ /* 0x000fc4000f8e023f */
[----:B------:R-:W-:Y:S01]  /*16b0*/  @!UP0 UIADD3 UR53, UR33, UR38, URZ ;  /* 0x0000002621358290 */ /* 0x000fe2000fffe03f */
[----:B------:R-:W-:Y:S01]  /*16c0*/  @!P2 IADD3 R0, -R0, RZ, RZ ;  /* 0x000000ff0000a210 */ /* 0x000fe20007ffe1ff */
[----:B------:R-:W-:Y:S01]  /*16d0*/  USEL UR55, UR39, URZ, UP4 ;  /* 0x0000003f27377287 */ /* 0x000fe2000a000000 */
[----:B------:R-:W-:Y:S01]  /*16e0*/  @!P3 LOP3.LUT R0, RZ, R7, RZ, 0x33, !PT ;  /* 0x00000007ff00b212 */ /* 0x000fe200078e33ff */
[----:B------:R-:W-:Y:S02]  /*16f0*/  @!UP3 UIMAD UR17, UR5, UR46, URZ ;  /* 0x0000002e0511b2a4 */ /* 0x000fe4000f8e023f */
[----:B------:R-:W-:Y:S02]  /*1700*/  USHF.R.S32.HI UR43, URZ, 0x1f, UR42 ;  /* 0x0000001f3f2b7899 */ /* 0x000fe4000801142a */
[----:B------:R-:W-:Y:S02]  /*1710*/  USHF.R.S32.HI UR57, URZ, 0x1f, UR50 ;  /* 0x0000001f3f397899 */ /* 0x000fe40008011432 */
[----:B------:R-:W-:-:S02]  /*1720*/  USEL UR56, UR28, URZ, UP4 ;  /* 0x0000003f1c387287 */ /* 0x000fc4000a000000 */
        /* <DEDUP_REMOVED lines=19> */
.L_x_238:
        /* <DEDUP_REMOVED lines=13> */
.L_x_239:
        /* <DEDUP_REMOVED lines=12> */
.L_x_240:
[----:B------:R-:W-:Y:S01]  /*19f0*/  ULDC UR5, c[0x0][0x270] ;  /* 0x00009c0000057ab9 */ /* 0x000fe20000000800 */
[----:B------:R-:W-:Y:S01]  /*1a00*/  ULDC UR8, c[0x0][0x2d4] ;  /* 0x0000b50000087ab9 */ /* 0x000fe20000000800 */
[----:B------:R-:W-:-:S04]  /*1a10*/  UIMAD UR5, UR49, UR5, UR59 ;  /* 0x00000005310572a4 */ /* 0x000fc8000f8e023b */
[----:B------:R-:W-:-:S12]  /*1a20*/  UIMAD UR5, UR5, UR8, URZ ;  /* 0x00000008050572a4 */ /* 0x000fd8000f8e023f */
.L_x_241:
[----:B------:R-:W2:Y:S04]  /*1a30*/  LDL.64 R6, [R1+0x20] ;  /* 0x0000200001067983 */ /* 0x000ea80000100a00 */
[----:B------:R1:W2:Y:S01]  /*1a40*/  LDL.64 R12, [R1+0x20] ;  /* 0x00002000010c7983 */ /* 0x0002a20000100a00 */
[----:B------:R-:W-:Y:S01]  /*1a50*/  SHF.R.S32.HI R16, RZ, 0x1f, R252 ;  /* 0x0000001fff107819 */ /* 0x000fe200000114fc */
[----:B------:R-:W-:Y:S01]  /*1a60*/  UIADD3 UR8, UR18, UR5, URZ ;  /* 0x0000000512087290 */ /* 0x000fe2000fffe03f */
[----:B------:R-:W-:Y:S01]  /*1a70*/  IADD3 R2, P0, R252, UR18, RZ ;  /* 0x00000012fc027c10 */ /* 0x000fe2000ff1e0ff */
[----:B------:R-:W3:Y:S01]  /*1a80*/  S2R R24, SR_TID.X ;  /* 0x0000000000187919 */ /* 0x000ee20000002100 */
[----:B------:R-:W-:Y:S01]  /*1a90*/  ULDC UR11, c[0x0][0x2dc] ;  /* 0x0000b700000b7ab9 */ /* 0x000fe20000000800 */
[----:B------:R-:W-:Y:S01]  /*1aa0*/  ULDC UR12, c[0x0][0x270] ;  /* 0x00009c00000c7ab9 */ /* 0x000fe20000000800 */
[----:B------:R-:W-:Y:S01]  /*1ab0*/  IADD3.X R4, R16, UR29, RZ, P0, !PT ;  /* 0x0000001d10047c10 */ /* 0x000fe200087fe4ff */
[----:B------:R-:W-:Y:S01]  /*1ac0*/  UIMAD UR35, UR11, UR12, URZ ;  /* 0x0000000c0b2372a4 */ /* 0x000fe2000f8e023f */
[----:B------:R-:W-:Y:S01]  /*1ad0*/  BSSY B1, `(.L_x_237) ;  /* 0x000078d000017945 */ /* 0x000fe20003800000 */
[----:B------:R-:W-:Y:S01]  /*1ae0*/  ULDC.64 UR24, c[0x0][0x478] ;  /* 0x00011e0000187ab9 */ /* 0x000fe20000000a00 */
[----:B------:R-:W-:Y:S01]  /*1af0*/  UIADD3 UR11, -UR10, UR40, UR42 ;  /* 0x000000280a0b7290 */ /* 0x000fe2000fffe12a */
[----:B------:R-:W-:Y:S01]  /*1b00*/  IMAD R4, R4, UR36, RZ ;  /* 0x0000002404047c24 */ /* 0x000fe2000f8e02ff */
[----:B------:R-:W-:Y:S01]  /*1b10*/  ULDC UR12, c[0x0][0x398] ;  /* 0x0000e600000c7ab9 */ /* 0x000fe20000000800 */
[----:B------:R-:W-:-:S02]  /*1b20*/  UIMAD.WIDE UR24, UR8, 0x4, UR24 ;  /* 0x00000004081878a5 */ /* 0x000fc4000f8e0218 */
[----:B------:R-:W-:Y:S01]  /*1b30*/  IMAD R8, R2, UR37, R4 ;  /* 0x0000002502087c24 */ /* 0x000fe2000f8e0204 */
[----:B------:R-:W-:Y:S02]  /*1b40*/  USHF.R.S32.HI UR15, URZ, 0x1f, UR59 ;  /* 0x0000001f3f0f7899 */ /* 0x000fe4000801143b */
[----:B------:R-:W-:Y:S02]  /*1b50*/  UIADD3 UR28, UR18, UR17, URZ ;  /* 0x00000011121c7290 */ /* 0x000fe4000fffe03f */
[----:B------:R-:W-:Y:S01]  /*1b60*/  UIADD3 UR11, UR11, -UR12, URZ ;  /* 0x8000000c0b0b7290 */ /* 0x000fe2000fffe03f */
[----:B------:R-:W-:Y:S01]  /*1b70*/  ULDC.64 UR16, c[0x0][0x258] ;  /* 0x0000960000107ab9 */ /* 0x000fe20000000a00 */
[----:B------:R-:W-:Y:S02]  /*1b80*/  USHF.L.U32 UR26, UR35, 0x6, URZ ;  /* 0x00000006231a7899 */ /* 0x000fe4000800063f */
[----:B------:R-:W-:Y:S02]  /*1b90*/  UIMAD UR13, UR15, UR16, URZ ;  /* 0x000000100f0d72a4 */ /* 0x000fe4000f8e023f */
[----:B------:R-:W-:-:S02]  /*1ba0*/  UIADD3 UR27, UP2, UP0, UR30, UR26, UR50 ;  /* 0x0000001a1e1b7290 */ /* 0x000fc4000f85e032 */
[----:B------:R-:W-:Y:S02]  /*1bb0*/  USHF.R.S32.HI UR30, URZ, 0x1f, UR11 ;  /* 0x0000001f3f1e7899 */ /* 0x000fe4000801140b */
[----:B------:R-:W-:Y:S02]  /*1bc0*/  UIMAD UR17, UR59, UR17, UR13 ;  /* 0x000000113b1172a4 */ /* 0x000fe4000f8e020d */
[----:B------:R-:W-:Y:S01]  /*1bd0*/  ULEA.HI UR30, UR30, UR11, URZ, 0x6 ;  /* 0x0000000b1e1e7291 */ /* 0x000fe2000f8f303f */
[----:B---3--:R-:W-:Y:S01]  /*1be0*/  SHF.R.S32.HI R9, RZ, 0x1f, R24 ;  /* 0x0000001fff097819 */ /* 0x008fe20000011418 */
[----:B------:R-:W-:Y:S02]  /*1bf0*/  ULDC.64 UR32, c[0x0][0x210] ;  /* 0x0000840000207ab9 */ /* 0x000fe40000000a00 */
[----:B------:R-:W-:Y:S01]  /*1c00*/  USHF.R.S32.HI UR30, URZ, 0x6, UR30 ;  /* 0x000000063f1e7899 */ /* 0x000fe2000801141e */
[----:B------:R-:W-:Y:S01]  /*1c10*/  LEA.HI R9, R9, R24, RZ, 0x5 ;  /* 0x0000001809097211 */ /* 0x000fe200078f28ff */
[----:B------:R-:W-:Y:S01]  /*1c20*/  UIADD3 UR5, UR48, -0x1, URZ ;  /* 0xffffffff30057890 */ /* 0x000fe2000fffe03f */
[----:B--2---:R-:W-:-:S05]  /*1c30*/  IMAD.MOV.U32 R12, RZ, RZ, R6 ;  /* 0x000000ffff0c7224 */ /* 0x004fca00078e0006 */
[--C-:B------:R-:W-:Y:S02]  /*1c40*/  SHF.R.S32.HI R13, RZ, 0x1f, R12.reuse ;  /* 0x0000001fff0d7819 */ /* 0x100fe4000001140c */
[----:B------:R-:W-:Y:S01]  /*1c50*/  IADD3 R4, P0, R12, UR9, RZ ;  /* 0x000000090c047c10 */ /* 0x000fe2000ff1e0ff */
[----:B------:R-:W-:Y:S01]  /*1c60*/  ULDC.64 UR8, c[0x0][0x420] ;  /* 0x0001080000087ab9 */ /* 0x000fe20000000a00 */
[----:B------:R-:W-:Y:S02]  /*1c70*/  IMAD.WIDE.U32 R6, R2, UR36, R12 ;  /* 0x0000002402067c25 */ /* 0x000fe4000f8e000c */
[----:B------:R-:W-:Y:S01]  /*1c80*/  IADD3.X R5, R13, UR53, RZ, P0, !PT ;  /* 0x000000350d057c10 */ /* 0x000fe200087fe4ff */
[----:B------:R-:W-:Y:S01]  /*1c90*/  UIMAD UR12, UR29, UR8, URZ ;  /* 0x000000081d0c72a4 */ /* 0x000fe2000f8e023f */
[----:B------:R1:W-:Y:S01]  /*1ca0*/  STL [R1+0x24], R13 ;  /* 0x0000240d01007387 */ /* 0x0003e20000100800 */
[----:B------:R-:W-:Y:S01]  /*1cb0*/  IMAD.U32 R2, RZ, RZ, UR8 ;  /* 0x00000008ff027e24 */ /* 0x000fe2000f8e00ff */
[----:B------:R-:W-:Y:S01]  /*1cc0*/  IADD3 R6, P0, R6, UR60, RZ ;  /* 0x0000003c06067c10 */ /* 0x000fe2000ff1e0ff */
[----:B------:R-:W-:-:S02]  /*1cd0*/  UIMAD UR14, UR18, UR9, UR12 ;  /* 0x00000009120e72a4 */ /* 0x000fc4000f8e020c */
[----:B------:R-:W-:Y:S01]  /*1ce0*/  IMAD.WIDE.U32 R4, R2, UR18, R4 ;  /* 0x0000001202047c25 */ /* 0x000fe2000f8e0004 */
[----:B------:R-:W-:Y:S01]  /*1cf0*/  LOP3.LUT R2, R9, 0xffffffe0, RZ, 0xc0, !PT ;  /* 0xffffffe009027812 */ /* 0x000fe200078ec0ff */
[----:B------:R-:W-:Y:S01]  /*1d00*/  ULDC.64 UR12, c[0x0][0x428] ;  /* 0x00010a00000c7ab9 */ /* 0x000fe20000000a00 */
[----:B------:R-:W-:Y:S01]  /*1d10*/  IADD3.X R7, R7, UR52, R8, P0, !PT ;  /* 0x0000003407077c10 */ /* 0x000fe200087fe408 */
[----:B------:R-:W-:Y:S01]  /*1d20*/  VIADD R5, R5, UR14 ;  /* 0x0000000e05057c36 */ /* 0x000fe20008000000 */
[----:B------:R-:W-:Y:S01]  /*1d30*/  UIMAD UR14, UR15, UR12, URZ ;  /* 0x0000000c0f0e72a4 */ /* 0x000fe2000f8e023f */
[----:B------:R-:W-:Y:S01]  /*1d40*/  IMAD.IADD R24, R24, 0x1, -R2 ;  /* 0x0000000118187824 */ /* 0x000fe200078e0a02 */
[----:B------:R-:W-:Y:S01]  /*1d50*/  ULDC.64 UR18, c[0x0][0x3e0] ;  /* 0x0000f80000127ab9 */ /* 0x000fe20000000a00 */
[----:B------:R-:W-:Y:S01]  /*1d60*/  IMAD.U32 R2, RZ, RZ, UR12 ;  /* 0x0000000cff027e24 */ /* 0x000fe2000f8e00ff */
[----:B------:R-:W-:Y:S01]  /*1d70*/  USHF.R.S32.HI UR12, URZ, 0x1f, UR26 ;  /* 0x0000001f3f0c7899 */ /* 0x000fe2000801141a */
[----:B------:R-:W-:Y:S01]  /*1d80*/  IMAD.U32 R8, RZ, RZ, UR16 ;  /* 0x00000010ff087e24 */ /* 0x000fe2000f8e00ff */
[----:B------:R-:W-:Y:S01]  /*1d90*/  UIMAD UR13, UR59, UR13, UR14 ;  /* 0x0000000d3b0d72a4 */ /* 0x000fe2000f8e020e */
[----:B------:R-:W-:Y:S01]  /*1da0*/  IMAD.WIDE.U32 R4, R2, UR59, R4 ;  /* 0x0000003b02047c25 */ /* 0x000fe2000f8e0004 */
[----:B------:R-:W-:Y:S01]  /*1db0*/  UIADD3.X UR11, UR54, UR12, UR57, UP2, UP0 ;  /* 0x0000000c360b7290 */ /* 0x000fe200097e0439 */
[----:B------:R-:W-:Y:S01]  /*1dc0*/  SHF.R.S32.HI R2, RZ, 0x5, R9 ;  /* 0x00000005ff027819 */ /* 0x000fe20000011409 */
[----:B------:R-:W-:Y:S01]  /*1dd0*/  UISETP.LT.AND UP0, UPT, URZ, UR30, UPT ;  /* 0x0000001e3f00728c */ /* 0x000fe2000bf01270 */
[----:B------:R-:W-:Y:S01]  /*1de0*/  IMAD.WIDE.U32 R6, R8, UR59, R6 ;  /* 0x0000003b08067c25 */ /* 0x000fe2000f8e0006 */
[----:B------:R-:W-:-:S02]  /*1df0*/  UIADD3 UR12, UP3, UP2, UR56, UR27, UR58 ;  /* 0x0000001b380c7290 */ /* 0x000fc4000fa7e03a */
[----:B------:R-:W-:Y:S01]  /*1e00*/  USEL UR30, URZ, UR30, !UP0 ;  /* 0x0000001e3f1e7287 */ /* 0x000fe2000c000000 */
[----:B------:R-:W-:Y:S01]  /*1e10*/  IMAD R8, R2, UR35, R24 ;  /* 0x0000002302087c24 */ /* 0x000fe2000f8e0218 */
[----:B------:R-:W-:Y:S01]  /*1e20*/  UIADD3.X UR11, UR55, UR11, UR51, UP3, UP2 ;  /* 0x0000000b370b7290 */ /* 0x000fe20009fe4433 */
[----:B------:R-:W-:Y:S01]  /*1e30*/  VIADD R5, R5, UR13 ;  /* 0x0000000d05057c36 */ /* 0x000fe20008000000 */
[----:B------:R-:W-:Y:S01]  /*1e40*/  UISETP.GT.AND UP0, UPT, UR48, UR30, UPT ;  /* 0x0000001e3000728c */ /* 0x000fe2000bf04270 */
[----:B------:R-:W-:Y:S01]  /*1e50*/  IMAD R9, R16, UR8, RZ ;  /* 0x0000000810097c24 */ /* 0x000fe2000f8e02ff */
[----:B------:R-:W-:Y:S01]  /*1e60*/  IADD3 R2, P0, R8, UR12, RZ ;  /* 0x0000000c08027c10 */ /* 0x000fe2000ff1e0ff */
[----:B------:R-:W-:Y:S01]  /*1e70*/  IMAD.WIDE.U32 R4, R252, UR8, R4 ;  /* 0x00000008fc047c25 */ /* 0x000fe2000f8e0004 */
[----:B------:R-:W-:Y:S01]  /*1e80*/  ULDC.64 UR14, c[0x0][0x400] ;  /* 0x00010000000e7ab9 */ /* 0x000fe20000000a00 */
[----:B------:R-:W-:Y:S01]  /*1e90*/  LEA R242, P4, R6, UR32, 0x1 ;  /* 0x0000002006f27c11 */ /* 0x000fe2000f8808ff */
[----:B------:R-:W-:Y:S01]  /*1ea0*/  ULDC.64 UR36, c[0x0][0x2b0] ;  /* 0x0000ac0000247ab9 */ /* 0x000fe20000000a00 */
[----:B------:R-:W-:Y:S01]  /*1eb0*/  LEA.HI.X.SX32 R8, R8, UR11, 0x1, P0 ;  /* 0x0000000b08087c11 */ /* 0x000fe200080f0eff */
[----:B------:R-:W-:Y:S01]  /*1ec0*/  IMAD R9, R252, UR9, R9 ;  /* 0x00000009fc097c24 */ /* 0x000fe2000f8e0209 */
[----:B------:R-:W-:Y:S01]  /*1ed0*/  PLOP3.LUT P0, PT, PT, PT, UP0, 0x80, 0x0 ;  /* 0x000000000000781c */ /* 0x000fe20003f0f008 */
[----:B------:R-:W-:Y:S01]  /*1ee0*/  VIADD R7, R7, UR17 ;  /* 0x0000001107077c36 */ /* 0x000fe20008000000 */
[----:B------:R-:W-:Y:S01]  /*1ef0*/  LEA R240, P3, R4, UR18, 0x1 ;  /* 0x0000001204f07c11 */ /* 0x000fe2000f8608ff */
[----:B------:R-:W-:Y:S01]  /*1f00*/  IMAD.IADD R5, R5, 0x1, R9 ;  /* 0x0000000105057824 */ /* 0x000fe200078e0209 */
[----:B------:R-:W-:Y:S01]  /*1f10*/  LEA R245, P2, R2, UR14, 0x2 ;  /* 0x0000000e02f57c11 */ /* 0x000fe2000f8410ff */
[----:B------:R-:W-:Y:S01]  /*1f20*/  UIMAD.WIDE UR16, UR28, 0x4, UR36 ;  /* 0x000000041c1078a5 */ /* 0x000fe2000f8e0224 */
[----:B------:R-:W-:Y:S01]  /*1f30*/  LEA.HI.X R243, R6, UR33, R7, 0x1, P4 ;  /* 0x0000002106f37c11 */ /* 0x000fe2000a0f0c07 */
[----:B------:R-:W-:Y:S01]  /*1f40*/  UMOV UR18, UR25 ;  /* 0x0000001900127c82 */ /* 0x000fe20008000000 */
[----:B------:R-:W-:Y:S01]  /*1f50*/  LEA.HI.X R241, R4, UR19, R5, 0x1, P3 ;  /* 0x0000001304f17c11 */ /* 0x000fe200098f0c05 */
[----:B------:R-:W-:Y:S01]  /*1f60*/  UMOV UR19, UR24 ;  /* 0x0000001800137c82 */ /* 0x000fe20008000000 */
        /* <DEDUP_REMOVED lines=21> */
.L_x_243:
[----:B------:R-:W-:Y:S01]  /*20c0*/  @UP1 UIADD3 UR5, UR44, UR45, URZ ;  /* 0x0000002d2c051290 */ /* 0x000fe2000fffe03f */
[----:B------:R-:W-:-:S03]  /*20d0*/  @UP1 ULDC.64 UR12, c[0x0][0x458] ;  /* 0x00011600000c1ab9 */ /* 0x000fc60000000a00 */
[----:B------:R-:W-:Y:S02]  /*20e0*/  @UP1 UIMAD.WIDE.U32 UR14, UR5, UR12, URZ ;  /* 0x0000000c050e12a5 */ /* 0x000fe4000f8e003f */
[----:B------:R-:W-:-:S04]  /*20f0*/  @UP1 UIMAD UR5, UR5, UR13, URZ ;  /* 0x0000000d050512a4 */ /* 0x000fc8000f8e023f */
[----:B------:R-:W-:-:S03]  /*2100*/  @UP1 UIADD3 UR16, UR15, UR5, URZ ;  /* 0x000000050f101290 */ /* 0x000fc6000fffe03f */
[----:B------:R-:W-:Y:S01]  /*2110*/  @UP1 UMOV UR5, UR14 ;  /* 0x0000000e00051c82 */ /* 0x000fe20008000000 */
[----:B------:R-:W-:Y:S08]  /*2120*/  @P1 BRA `(.L_x_244) ;  /* 0x0000000000301947 */ /* 0x000ff00003800000 */
        /* <DEDUP_REMOVED lines=10> */
[----:B------:R-:W-:-:S03]  /*21d0*/  UIADD3 UR16, UR15, UR5, URZ ;  /* 0x000000050f107290 */ /* 0x000fc6000fffe03f */
[----:B------:R-:W-:-:S09]  /*21e0*/  UMOV UR5, UR14 ;  /* 0x0000000e00057c82 */ /* 0x000fd20008000000 */
.L_x_244:
        /* <DEDUP_REMOVED lines=32> */
.L_x_246:
[----:B------:R-:W-:Y:S05]  /*23f0*/  BSYNC B0 ;  /* 0x0000000000007941 */ /* 0x000fea0003800000 */
.L_x_245:
[----:B------:R-:W-:Y:S04]  /*2400*/  BSSY B0, `(.L_x_247) ;  /* 0x000000f000007945 */ /* 0x000fe80003800000 */
[----:B------:R-:W-:Y:S05]  /*2410*/  @P0 BRA `(.L_x_248) ;  /* 0x0000000000340947 */ /* 0x000fea0003800000 */
[----:B------:R-:W-:Y:S01]  /*2420*/  IADD3 R0, P2, R252, 0x40, RZ ;  /* 0x00000040fc007810 */ /* 0x000fe20007f5e0ff */
[----:B------:R-:W-:Y:S01]  /*2430*/  ULDC.64 UR10, c[0x0][0x3f0] ;  /* 0x0000fc00000a7ab9 */ /* 0x000fe20000000a00 */
[----:B------:R-:W-:Y:S02]  /*2440*/  MOV R7, R2 ;  /* 0x0000000200077202 */ /* 0x000fe40000000f00 */
[----:B-1----:R-:W-:Y:S01]  /*2450*/  IADD3.X R4, RZ, R16, RZ, P2, !PT ;  /* 0x00000010ff047210 */ /* 0x002fe200017fe4ff */
        /* <DEDUP_REMOVED lines=9> */
.L_x_248:
[----:B------:R-:W-:Y:S05]  /*24f0*/  BSYNC B0 ;  /* 0x0000000000007941 */ /* 0x000fea0003800000 */
.L_x_247:
[----:B-12---:R-:W-:Y:S01]  /*2500*/  IMAD.U32 R4, RZ, RZ, UR12 ;  /* 0x0000000cff047e24 */ /* 0x006fe2000f8e00ff */
[----:B------:R-:W-:Y:S01]  /*2510*/  UIMAD UR8, UR43, UR12, URZ ;  /* 0x0000000c2b0872a4 */ /* 0x000fe2000f8e023f */
[----:B------:R-:W-:Y:S01]  /*2520*/  BSSY B0, `(.L_x_249) ;  /* 0x000001a000007945 */ /* 0x000fe20003800000 */
[----:B------:R-:W-:Y:S01]  /*2530*/  USHF.R.S32.HI UR10, URZ, 0x1f, UR59 ;  /* 0x0000001f3f0a7899 */ /* 0x000fe2000801143b */
[----:B------:R-:W-:Y:S01]  /*2540*/  IMAD.WIDE.U32 R4, R4, UR42, R12 ;  /* 0x0000002a04047c25 */ /* 0x000fe2000f8e000c */
[----:B------:R-:W-:-:S03]  /*2550*/  UIMAD UR42, UR42, UR13, UR8 ;  /* 0x0000000d2a2a72a4 */ /* 0x000fc6000f8e0208 */
[----:B------:R-:W-:Y:S01]  /*2560*/  ULDC.64 UR8, c[0x0][0x470] ;  /* 0x00011c0000087ab9 */ /* 0x000fe20000000a00 */
[----:B------:R-:W-:Y:S01]  /*2570*/  IADD3 R6, P2, R4, UR5, RZ ;  /* 0x0000000504067c10 */ /* 0x000fe2000ff5e0ff */
[----:B------:R-:W-:Y:S01]  /*2580*/  UIMAD UR5, UR10, UR8, URZ ;  /* 0x000000080a0572a4 */ /* 0x000fe2000f8e023f */
[----:B------:R-:W-:-:S03]  /*2590*/  IMAD.U32 R0, RZ, RZ, UR42 ;  /* 0x0000002aff007e24 */ /* 0x000fc6000f8e00ff */
[----:B------:R-:W-:Y:S02]  /*25a0*/  UIMAD UR9, UR59, UR9, UR5 ;  /* 0x000000093b0972a4 */ /* 0x000fe4000f8e0205 */
[----:B------:R-:W-:Y:S02]  /*25b0*/  IADD3.X R7, R5, UR16, R0, P2, !PT ;  /* 0x0000001005077c10 */ /* 0x000fe400097fe400 */
        /* <DEDUP_REMOVED lines=16> */
.L_x_250:
[----:B------:R-:W-:Y:S05]  /*26c0*/  BSYNC B0 ;  /* 0x0000000000007941 */ /* 0x000fea0003800000 */
.L_x_249:
        /* <DEDUP_REMOVED lines=15> */
.L_x_242:
[----:B------:R-:W2:Y:S01]  /*27c0*/  LDL R25, [R1+0x10] ;  /* 0x0000100001197983 */ /* 0x000ea20000100800 */
[----:B------:R-:W-:Y:S01]  /*27d0*/  UIMAD UR11, UR43, UR20, URZ ;  /* 0x000000142b0b72a4 */ /* 0x000fe2000f8e023f */
[----:B------:R-:W-:Y:S01]  /*27e0*/  IMAD.U32 R6, RZ, RZ, UR20 ;  /* 0x00000014ff067e24 */ /* 0x000fe2000f8e00ff */
[----:B------:R-:W-:Y:S01]  /*27f0*/  UIMAD UR9, UR43, UR22, URZ ;  /* 0x000000162b0972a4 */ /* 0x000fe2000f8e023f */
[----:B------:R-:W-:Y:S01]  /*2800*/  IMAD.U32 R4, RZ, RZ, UR22 ;  /* 0x00000016ff047e24 */ /* 0x000fe2000f8e00ff */
[----:B------:R-:W-:Y:S01]  /*2810*/  UIMAD UR8, UR41, -0x80, UR10 ;  /* 0xffffff80290878a4 */ /* 0x000fe2000f8e020a */
[----:B------:R-:W-:Y:S01]  /*2820*/  VIADD R2, R252, 0x40 ;  /* 0x00000040fc027836 */ /* 0x000fe20000000000 */
[----:B------:R-:W-:Y:S01]  /*2830*/  UIMAD UR11, UR42, UR21, UR11 ;  /* 0x000000152a0b72a4 */ /* 0x000fe2000f8e020b */
[--C-:B------:R-:W-:Y:S01]  /*2840*/  IMAD.WIDE.U32 R6, R6, UR42, R12.reuse ;  /* 0x0000002a06067c25 */ /* 0x100fe2000f8e000c */
[----:B------:R-:W-:Y:S02]  /*2850*/  UIMAD UR9, UR42, UR23, UR9 ;  /* 0x000000172a0972a4 */ /* 0x000fe4000f8e0209 */
[----:B------:R-:W-:Y:S01]  /*2860*/  ISETP.GE.AND P2, PT, R2, UR8, PT ;  /* 0x0000000802007c0c */ /* 0x000fe2000bf46270 */
[----:B------:R-:W-:Y:S01]  /*2870*/  IMAD.WIDE.U32 R4, R4, UR42, R12 ;  /* 0x0000002a04047c25 */ /* 0x000fe2000f8e000c */
[----:B------:R-:W-:Y:S01]  /*2880*/  IADD3 R6, P1, R6, UR38, RZ ;  /* 0x0000002606067c10 */ /* 0x000fe2000ff3e0ff */
[----:B------:R-:W-:Y:S01]  /*2890*/  ULDC.64 UR12, c[0x0][0x268] ;  /* 0x00009a00000c7ab9 */ /* 0x000fe20000000a00 */
[----:B------:R-:W-:Y:S01]  /*28a0*/  ULDC UR14, c[0x0][0x270] ;  /* 0x00009c00000e7ab9 */ /* 0x000fe20000000800 */
[----:B------:R-:W-:Y:S01]  /*28b0*/  IMAD.U32 R2, RZ, RZ, UR11 ;  /* 0x0000000bff027e24 */ /* 0x000fe2000f8e00ff */
[----:B------:R-:W-:Y:S01]  /*28c0*/  IADD3 R4, P0, R4, UR39, RZ ;  /* 0x0000002704047c10 */ /* 0x000fe2000ff1e0ff */
[----:B------:R-:W-:Y:S01]  /*28d0*/  IMAD.U32 R9, RZ, RZ, UR9 ;  /* 0x00000009ff097e24 */ /* 0x000fe2000f8e00ff */
[----:B------:R-:W-:Y:S01]  /*28e0*/  ISETP.GE.AND P3, PT, R252, UR8, PT ;  /* 0x00000008fc007c0c */ /* 0x000fe2000bf66270 */
[----:B------:R-:W-:Y:S01]  /*28f0*/  ULDC.64 UR8, c[0x0][0x260] ;  /* 0x0000980000087ab9 */ /* 0x000fe20000000a00 */
[----:B------:R-:W-:Y:S01]  /*2900*/  IADD3.X R7, R7, UR47, R2, P1, !PT ;  /* 0x0000002f07077c10 */ /* 0x000fe20008ffe402 */
[C---:B------:R-:W-:Y:S01]  /*2910*/  IMAD R8, R10.reuse, UR12, RZ ;  /* 0x0000000c0a087c24 */ /* 0x040fe2000f8e02ff */
[----:B------:R-:W-:Y:S01]  /*2920*/  IADD3.X R5, R5, UR46, R9, P0, !PT ;  /* 0x0000002e05057c10 */ /* 0x000fe200087fe409 */
[----:B------:R-:W-:-:S02]  /*2930*/  IMAD R2, R10, UR8, RZ ;  /* 0x000000080a027c24 */ /* 0x000fc4000f8e02ff */
[----:B------:R-:W-:Y:S02]  /*2940*/  IMAD.MOV.U32 R249, RZ, RZ, 0x7f800000 ;  /* 0x7f800000fff97424 */ /* 0x000fe400078e00ff */
[----:B------:R-:W-:Y:S02]  /*2950*/  IMAD.MOV.U32 R250, RZ, RZ, 0x7f800000 ;  /* 0x7f800000fffa7424 */ /* 0x000fe400078e00ff */
[----:B------:R-:W-:Y:S02]  /*2960*/  IMAD.MOV.U32 R247, RZ, RZ, 0x7f800000 ;  /* 0x7f800000fff77424 */ /* 0x000fe400078e00ff */
[----:B------:R-:W-:Y:S01]  /*2970*/  IMAD.MOV.U32 R248, RZ, RZ, 0x7f800000 ;  /* 0x7f800000fff87424 */ /* 0x000fe200078e00ff */
[----:B------:R-:W1:Y:S01]  /*2980*/  @!P3 LDC.64 R20, c[0x0][0x220] ;  /* 0x00008800ff14bb82 */ /* 0x000e620000000a00 */
[----:B------:R-:W-:Y:S01]  /*2990*/  IMAD R8, R0, UR13, R8 ;  /* 0x0000000d00087c24 */ /* 0x000fe2000f8e0208 */
[----:B------:R-:W-:Y:S01]  /*29a0*/  LEA R208, R230, UR4, 0x1 ;  /* 0x00000004e6d07c11 */ /* 0x000fe2000f8e08ff */
[----:B------:R-:W-:-:S04]  /*29b0*/  IMAD.WIDE.U32 R6, R0, UR12, R6 ;  /* 0x0000000c00067c25 */ /* 0x000fc8000f8e0006 */
[----:B------:R-:W-:Y:S01]  /*29c0*/  IMAD R251, RZ, RZ, -UR26 ;  /* 0x8000001afffb7e24 */ /* 0x000fe2000f8e02ff */
[----:B------:R-:W3:Y:S01]  /*29d0*/  @!P3 LDC.64 R18, c[0x0][0x218] ;  /* 0x00008600ff12bb82 */ /* 0x000ee20000000a00 */
[C---:B------:R-:W-:Y:S01]  /*29e0*/  IMAD R9, R0.reuse, UR9, R2 ;  /* 0x0000000900097c24 */ /* 0x040fe2000f8e0202 */
[----:B------:R-:W-:Y:S01]  /*29f0*/  CS2R R126, SRZ ;  /* 0x00000000007e7805 */ /* 0x000fe2000001ff00 */
[----:B------:R-:W-:Y:S01]  /*2a00*/  IMAD.WIDE.U32 R4, R0, UR8, R4 ;  /* 0x0000000800047c25 */ /* 0x000fe2000f8e0004 */
[----:B------:R-:W-:Y:S02]  /*2a10*/  @!P2 IADD3 R0, P0, R252, 0x40, RZ ;  /* 0x00000040fc00a810 */ /* 0x000fe40007f1e0ff */
[----:B------:R-:W-:Y:S02]  /*2a20*/  CS2R R124, SRZ ;  /* 0x00000000007c7805 */ /* 0x000fe4000001ff00 */
[----:B------:R-:W-:Y:S02]  /*2a30*/  CS2R R130, SRZ ;  /* 0x0000000000827805 */ /* 0x000fe4000001ff00 */
[----:B------:R-:W-:-:S02]  /*2a40*/  CS2R R128, SRZ ;  /* 0x0000000000807805 */ /* 0x000fc4000001ff00 */
[----:B------:R-:W-:Y:S01]  /*2a50*/  CS2R R122, SRZ ;  /* 0x00000000007a7805 */ /* 0x000fe2000001ff00 */
[----:B------:R-:W-:Y:S01]  /*2a60*/  @!P2 IMAD.X R13, RZ, RZ, R16, P0 ;  /* 0x000000ffff0da224 */ /* 0x000fe200000e0610 */
[----:B------:R-:W-:Y:S02]  /*2a70*/  PLOP3.LUT P0, PT, PT, PT, UP4, 0x80, 0x0 ;  /* 0x000000000000781c */ /* 0x000fe40003f0f048 */
[----:B------:R-:W-:Y:S02]  /*2a80*/  CS2R R120, SRZ ;  /* 0x0000000000787805 */ /* 0x000fe4000001ff00 */
[----:B------:R-:W-:Y:S01]  /*2a90*/  @!P2 IADD3 R12, P1, R252, 0x40, RZ ;  /* 0x00000040fc0ca810 */ /* 0x000fe20007f3e0ff */
[----:B------:R-:W-:Y:S01]  /*2aa0*/  IMAD.IADD R5, R5, 0x1, R9 ;  /* 0x0000000105057824 */ /* 0x000fe200078e0209 */
[----:B------:R-:W-:Y:S01]  /*2ab0*/  CS2R R118, SRZ ;  /* 0x0000000000767805 */ /* 0x000fe2000001ff00 */
[----:B------:R-:W-:Y:S01]  /*2ac0*/  IMAD.IADD R7, R7, 0x1, R8 ;  /* 0x0000000107077824 */ /* 0x000fe200078e0208 */
[----:B------:R-:W-:Y:S01]  /*2ad0*/  CS2R R116, SRZ ;  /* 0x0000000000747805 */ /* 0x000fe2000001ff00 */
[----:B------:R-:W-:Y:S01]  /*2ae0*/  @!P2 IMAD.X R2, RZ, RZ, R16, P1 ;  /* 0x000000ffff02a224 */ /* 0x000fe200008e0610 */
[----:B------:R-:W-:Y:S01]  /*2af0*/  CS2R R110, SRZ ;  /* 0x00000000006e7805 */ /* 0x000fe2000001ff00 */
[----:B------:R-:W-:Y:S01]  /*2b00*/  @!P2 IMAD.MOV.U32 R10, RZ, RZ, R4 ;  /* 0x000000ffff0aa224 */ /* 0x000fe200078e0004 */
[----:B------:R-:W-:Y:S01]  /*2b10*/  CS2R R108, SRZ ;  /* 0x00000000006c7805 */ /* 0x000fe2000001ff00 */
[----:B------:R-:W-:Y:S01]  /*2b20*/  @!P2 IMAD.MOV.U32 R11, RZ, RZ, R5 ;  /* 0x000000ffff0ba224 */ /* 0x000fe200078e0005 */
[----:B------:R-:W-:Y:S01]  /*2b30*/  CS2R R114, SRZ ;  /* 0x0000000000727805 */ /* 0x000fe2000001ff00 */
[----:B------:R-:W-:Y:S01]  /*2b40*/  @!P2 IMAD R15, R13, UR22, RZ ;  /* 0x000000160d0fac24 */ /* 0x000fe2000f8e02ff */
[----:B------:R-:W-:Y:S01]  /*2b50*/  CS2R R112, SRZ ;  /* 0x0000000000707805 */ /* 0x000fe2000001ff00 */
[----:B------:R-:W-:Y:S01]  /*2b60*/  @!P2 IMAD R2, R2, UR20, RZ ;  /* 0x000000140202ac24 */ /* 0x000fe2000f8e02ff */
[----:B------:R-:W-:Y:S01]  /*2b70*/  CS2R R106, SRZ ;  /* 0x00000000006a7805 */ /* 0x000fe2000001ff00 */
[----:B------:R-:W-:Y:S01]  /*2b80*/  @!P2 IMAD.MOV.U32 R8, RZ, RZ, R6 ;  /* 0x000000ffff08a224 */ /* 0x000fe200078e0006 */
[----:B------:R-:W-:Y:S01]  /*2b90*/  CS2R R104, SRZ ;  /* 0x0000000000687805 */ /* 0x000fe2000001ff00 */
[----:B------:R-:W-:Y:S01]  /*2ba0*/  @!P2 IMAD.MOV.U32 R9, RZ, RZ, R7 ;  /* 0x000000ffff09a224 */ /* 0x000fe200078e0007 */
[----:B------:R-:W-:Y:S01]  /*2bb0*/  CS2R R102, SRZ ;  /* 0x0000000000667805 */ /* 0x000fe2000001ff00 */
[C---:B------:R-:W-:Y:S01]  /*2bc0*/  @!P2 IMAD R23, R0.reuse, UR23, R15 ;  /* 0x000000170017ac24 */ /* 0x040fe2000f8e020f */
[----:B------:R-:W-:Y:S01]  /*2bd0*/  CS2R R100, SRZ ;  /* 0x0000000000647805 */ /* 0x000fe2000001ff00 */
[----:B------:R-:W-:Y:S01]  /*2be0*/  @!P2 IMAD.WIDE.U32 R10, R0, UR22, R10 ;  /* 0x00000016000aac25 */ /* 0x000fe2000f8e000a */
[----:B------:R-:W-:-:S02]  /*2bf0*/  CS2R R94, SRZ ;  /* 0x00000000005e7805 */ /* 0x000fc4000001ff00 */
[----:B------:R-:W-:Y:S02]  /*2c00*/  CS2R R92, SRZ ;  /* 0x00000000005c7805 */ /* 0x000fe4000001ff00 */
[----:B------:R-:W-:Y:S01]  /*2c10*/  CS2R R98, SRZ ;  /* 0x0000000000627805 */ /* 0x000fe2000001ff00 */
[C---:B------:R-:W-:Y:S01]  /*2c20*/  @!P3 IMAD R14, R16.reuse, UR20, RZ ;  /* 0x00000014100ebc24 */ /* 0x040fe2000f8e02ff */
[----:B------:R-:W-:Y:S01]  /*2c30*/  CS2R R96, SRZ ;  /* 0x0000000000607805 */ /* 0x000fe2000001ff00 */
[----:B------:R-:W-:Y:S01]  /*2c40*/  @!P3 IMAD R0, R16, UR22, RZ ;  /* 0x000000161000bc24 */ /* 0x000fe2000f8e02ff */
[----:B------:R-:W-:Y:S01]  /*2c50*/  CS2R R90, SRZ ;  /* 0x00000000005a7805 */ /* 0x000fe2000001ff00 */
[----:B------:R-:W4:Y:S01]  /*2c60*/  @!P2 LDC.64 R16, c[0x0][0x220] ;  /* 0x00008800ff10ab82 */ /* 0x000f220000000a00 */
[C---:B------:R-:W-:Y:S01]  /*2c70*/  @!P2 IMAD R22, R12.reuse, UR21, R2 ;  /* 0x000000150c16ac24 */ /* 0x040fe2000f8e0202 */
[----:B------:R-:W-:Y:S01]  /*2c80*/  CS2R R88, SRZ ;  /* 0x0000000000587805 */ /* 0x000fe2000001ff00 */
[----:B------:R-:W-:Y:S01]  /*2c90*/  @!P2 IMAD.WIDE.U32 R12, R12, UR20, R8 ;  /* 0x000000140c0cac25 */ /* 0x000fe2000f8e0008 */
[----:B------:R-:W-:-:S02]  /*2ca0*/  CS2R R86, SRZ ;  /* 0x0000000000567805 */ /* 0x000fc4000001ff00 */
[----:B------:R-:W-:Y:S02]  /*2cb0*/  CS2R R84, SRZ ;  /* 0x0000000000547805 */ /* 0x000fe4000001ff00 */
[----:B------:R-:W-:Y:S01]  /*2cc0*/  CS2R R78, SRZ ;  /* 0x00000000004e7805 */ /* 0x000fe2000001ff00 */
[C---:B------:R-:W-:Y:S01]  /*2cd0*/  @!P3 IMAD R2, R252.reuse, UR21, R14 ;  /* 0x00000015fc02bc24 */ /* 0x040fe2000f8e020e */
[----:B------:R-:W-:Y:S01]  /*2ce0*/  CS2R R76, SRZ ;  /* 0x00000000004c7805 */ /* 0x000fe2000001ff00 */
[----:B------:R-:W-:Y:S01]  /*2cf0*/  @!P3 IMAD.WIDE.U32 R8, R252, UR20, R6 ;  /* 0x00000014fc08bc25 */ /* 0x000fe2000f8e0006 */
[----:B------:R-:W-:Y:S01]  /*2d00*/  ULEA.HI UR8, UR5, UR5, URZ, 0x1 ;  /* 0x0000000505087291 */ /* 0x000fe2000f8f083f */
[----:B------:R-:W3:Y:S01]  /*2d10*/  @!P2 LDC.64 R14, c[0x0][0x218] ;  /* 0x00008600ff0eab82 */ /* 0x000ee20000000a00 */
[----:B------:R-:W-:Y:S01]  /*2d20*/  CS2R R82, SRZ ;  /* 0x0000000000527805 */ /* 0x000fe2000001ff00 */
[----:B------:R-:W-:Y:S01]  /*2d30*/  @!P3 IMAD.IADD R2, R9, 0x1, R2 ;  /* 0x000000010902b824 */ /* 0x000fe200078e0202 */
[----:B-1----:R-:W-:-:S02]  /*2d40*/  @!P3 LEA R6, P1, R8, R20, 0x1 ;  /* 0x000000140806b211 */ /* 0x002fc400078208ff */
[----:B------:R-:W-:Y:S02]  /*2d50*/  CS2R R80, SRZ ;  /* 0x0000000000507805 */ /* 0x000fe4000001ff00 */
[----:B------:R-:W-:Y:S02]  /*2d60*/  CS2R R74, SRZ ;  /* 0x00000000004a7805 */ /* 0x000fe4000001ff00 */
[----:B------:R-:W-:Y:S02]  /*2d70*/  CS2R R72, SRZ ;  /* 0x0000000000487805 */ /* 0x000fe4000001ff00 */
[----:B------:R-:W-:Y:S01]  /*2d80*/  @!P3 LEA.HI.X R7, R8, R21, R2, 0x1, P1 ;  /* 0x000000150807b211 */ /* 0x000fe200008f0c02 */
[C---:B------:R-:W-:Y:S01]  /*2d90*/  @!P3 IMAD R2, R252.reuse, UR23, R0 ;  /* 0x00000017fc02bc24 */ /* 0x040fe2000f8e0200 */
[----:B------:R-:W-:Y:S01]  /*2da0*/  ULOP3.LUT UR9, UR8, 0xfffffffe, URZ, 0xc0, !UPT ;  /* 0xfffffffe08097892 */ /* 0x000fe2000f8ec03f */
[----:B------:R-:W-:Y:S01]  /*2db0*/  @!P3 IMAD.WIDE.U32 R4, R252, UR22, R4 ;  /* 0x00000016fc04bc25 */ /* 0x000fe2000f8e0004 */
[----:B------:R-:W-:-:S02]  /*2dc0*/  UIMAD UR8, UR5, -0x40, UR40 ;  /* 0xffffffc0050878a4 */ /* 0x000fc4000f8e0228 */
[----:B------:R-:W-:Y:S01]  /*2dd0*/  UIADD3 UR9, UR5, -UR9, URZ ;  /* 0x8000000905097290 */ /* 0x000fe2000fffe03f */
[----:B------:R-:W-:Y:S01]  /*2de0*/  @!P3 IMAD.IADD R5, R5, 0x1, R2 ;  /* 0x000000010505b824 */ /* 0x000fe200078e0202 */
[----:B----4-:R-:W-:Y:S02]  /*2df0*/  @!P2 LEA R8, P4, R12, R16, 0x1 ;  /* 0x000000100c08a211 */ /* 0x010fe400078808ff */
[----:B------:R-:W-:Y:S01]  /*2e00*/  CS2R R70, SRZ ;  /* 0x0000000000467805 */ /* 0x000fe2000001ff00 */
[----:B------:R-:W-:Y:S01]  /*2e10*/  UISETP.NE.AND UP0, UPT, UR9, 0x1, UPT ;  /* 0x000000010900788c */ /* 0x000fe2000bf05270 */
[----:B------:R-:W-:Y:S05]  /*2e20*/  @P0 BAR.SYNC.DEFER_BLOCKING 0x0 ;  /* 0x0000000000000b1d */ /* 0x000fea0000010000 */
[----:B------:R-:W-:-:S02]  /*2e30*/  PLOP3.LUT P0, PT, PT, PT, UP0, 0x80, 0x0 ;  /* 0x000000000000781c */ /* 0x000fc40003f0f008 */
        /* <DEDUP_REMOVED lines=17> */
[----:B------:R-:W-:Y:S02]  /*2f50*/  UIMAD UR37, UR35, 0x28, URZ ;  /* 0x00000028232578a4 */ /* 0x000fe4000f8e023f */
[----:B------:R-:W-:Y:S01]  /*2f60*/  UIMAD UR36, UR35, 0x30, URZ ;  /* 0x00000030232478a4 */ /* 0x000fe2000f8e023f */
[----:B------:R-:W-:Y:S01]  /*2f70*/  ULDC.U8 UR15, c[0x0][0x388] ;  /* 0x0000e200000f7ab9 */ /* 0x000fe20000000000 */
[----:B--2---:R-:W-:-:S05]  /*2f80*/  LEA R0, R25, UR4, 0x1 ;  /* 0x0000000419007c11 */ /* 0x004fca000f8e08ff */
        /* <DEDUP_REMOVED lines=8> */
[----:B------:R-:W-:Y:S04]  /*3010*/  @!P3 LDGSTS.E.BYPASS.LTC128B.128 [R0+0xf000], desc[UR6][R6.64] ;  /* 0x0f0000000600bfae */ /* 0x000fe8000b901d46 */
[----:B------:R-:W-:Y:S04]  /*3020*/  @!P3 LDGSTS.E.BYPASS.LTC128B.128 [R0+0x11000], desc[UR6][R6.64+0x40] ;  /* 0x110000400600bfae */ /* 0x000fe8000b901d46 */
[----:B------:R1:W-:Y:S01]  /*3030*/  @!P3 LDGSTS.E.BYPASS.LTC128B.128 [R0+0x13000], desc[UR6][R6.64+0x80] ;  /* 0x130000800600bfae */ /* 0x0003e2000b901d46 */
[----:B------:R-:W-:-:S03]  /*3040*/  VIADD R2, R25, 0x1800 ;  /* 0x0000180019027836 */ /* 0x000fc60000000000 */
[----:B------:R-:W-:Y:S04]  /*3050*/  @P2 STS.128 [R0+0x10000], RZ ;  /* 0x010000ff00002388 */ /* 0x000fe80000000c00 */
[----:B------:R-:W-:Y:S04]  /*3060*/  @P2 STS.128 [R0+0x12000], RZ ;  /* 0x012000ff00002388 */ /* 0x000fe80000000c00 */
[----:B------:R-:W-:Y:S01]  /*3070*/  @P2 STS.128 [R0+0x14000], RZ ;  /* 0x014000ff00002388 */ /* 0x000fe20000000c00 */
[----:B-1----:R-:W-:Y:S01]  /*3080*/  @!P2 IMAD.IADD R7, R13, 0x1, R22 ;  /* 0x000000010d07a824 */ /* 0x002fe200078e0216 */
[----:B---3--:R-:W-:-:S04]  /*3090*/  @!P3 LEA R6, P1, R4, R18, 0x1 ;  /* 0x000000120406b211 */ /* 0x008fc800078208ff */
[----:B------:R-:W-:Y:S02]  /*30a0*/  @!P2 LEA.HI.X R9, R12, R17, R7, 0x1, P4 ;  /* 0x000000110c09a211 */ /* 0x000fe400020f0c07 */
[----:B------:R-:W-:Y:S02]  /*30b0*/  @!P3 LEA.HI.X R7, R4, R19, R5, 0x1, P1 ;  /* 0x000000130407b211 */ /* 0x000fe400008f0c05 */
[----:B------:R-:W-:Y:S01]  /*30c0*/  ISETP.GE.AND P1, PT, R252, UR8, PT ;  /* 0x00000008fc007c0c */ /* 0x000fe2000bf26270 */
[----:B------:R-:W-:Y:S01]  /*30d0*/  @!PT LDS RZ, [RZ] ;  /* 0x00000000fffff984 */ /* 0x000fe20000000800 */
[----:B------:R-:W-:Y:S01]  /*30e0*/  @!PT LDS RZ, [RZ] ;  /* 0x00000000fffff984 */ /* 0x000fe20000000800 */
[----:B------:R-:W-:Y:S01]  /*30f0*/  @!PT LDS RZ, [RZ] ;  /* 0x00000000fffff984 */ /* 0x000fe20000000800 */
[----:B------:R-:W-:Y:S01]  /*3100*/  @!P2 LDGSTS.E.BYPASS.LTC128B.128 [R0+0x10000], desc[UR6][R8.64] ;  /* 0x100000000800afae */ /* 0x000fe2000b901d46 */
[----:B------:R-:W-:-:S03]  /*3110*/  SEL R12, R2, R25, !P0 ;  /* 0x00000019020c7207 */ /* 0x000fc60004000000 */
[----:B------:R-:W-:Y:S01]  /*3120*/  @!P2 LDGSTS.E.BYPASS.LTC128B.128 [R0+0x12000], desc[UR6][R8.64+0x40] ;  /* 0x120000400800afae */ /* 0x000fe2000b901d46 */
[----:B------:R-:W-:-:S03]  /*3130*/  LEA R239, R12, UR4, 0x1 ;  /* 0x000000040cef7c11 */ /* 0x000fc6000f8e08ff */
        /* <DEDUP_REMOVED lines=8> */
[----:B------:R-:W-:-:S03]  /*31c0*/  @!P2 LEA R4, P4, R10, R14, 0x1 ;  /* 0x0000000e0a04a211 */ /* 0x000fc600078808ff */
        /* <DEDUP_REMOVED lines=35> */
[----:B------:R2:W-:Y:S04]  /*3400*/  @!P3 LDGSTS.E.BYPASS.LTC128B.128 [R0+0xd000], desc[UR6][R6.64+0x80] ;  /* 0x0d0000800600bfae */ /* 0x0005e8000b901d46 */
[----:B------:R-:W-:Y:S04]  /*3410*/  @P2 STS.128 [R0+0xa000], RZ ;  /* 0x00a000ff00002388 */ /* 0x000fe80000000c00 */
[----:B------:R-:W-:Y:S04]  /*3420*/  @P2 STS.128 [R0+0xc000], RZ ;  /* 0x00c000ff00002388 */ /* 0x000fe80000000c00 */
[----:B------:R3:W-:Y:S04]  /*3430*/  @P2 STS.128 [R0+0xe000], RZ ;  /* 0x00e000ff00002388 */ /* 0x0007e80000000c00 */
[----:B------:R-:W-:Y:S01]  /*3440*/  @!PT LDS RZ, [RZ] ;  /* 0x00000000fffff984 */ /* 0x000fe20000000800 */
[----:B------:R-:W-:Y:S01]  /*3450*/  @!PT LDS RZ, [RZ] ;  /* 0x00000000fffff984 */ /* 0x000fe20000000800 */
[----:B------:R-:W-:Y:S01]  /*3460*/  @!PT LDS RZ, [RZ] ;  /* 0x00000000fffff984 */ /* 0x000fe20000000800 */
[----:B------:R-:W-:Y:S01]  /*3470*/  @!P2 LDGSTS.E.BYPASS.LTC128B.128 [R0+0xa000], desc[UR6][R4.64] ;  /* 0x0a0000000400afae */ /* 0x000fe2000b901d46 */
[----:B------:R-:W-:-:S03]  /*3480*/  VIADD R2, R246, 0x28 ;  /* 0x00000028f6027836 */ /* 0x000fc60000000000 */
[----:B------:R-:W-:Y:S04]  /*3490*/  @!P2 LDGSTS.E.BYPASS.LTC128B.128 [R0+0xc000], desc[UR6][R4.64+0x40] ;  /* 0x0c0000400400afae */ /* 0x000fe8000b901d46 */
[----:B------:R4:W-:Y:S04]  /*34a0*/  @!P2 LDGSTS.E.BYPASS.LTC128B.128 [R0+0xe000], desc[UR6][R4.64+0x80] ;  /* 0x0e0000800400afae */ /* 0x0009e8000b901d46 */
[----:B------:R-:W0:Y:S01]  /*34b0*/  LDGDEPBAR ;  /* 0x00000000000079af */ /* 0x000e220000000000 */
[----:B-1----:R-:W-:Y:S01]  /*34c0*/  VIADD R9, R246, 0x8 ;  /* 0x00000008f6097836 */ /* 0x002fe20000000000 */
[----:B------:R-:W-:Y:S01]  /*34d0*/  ISETP.GE.AND P1, PT, R2, UR8, PT ;  /* 0x0000000802007c0c */ /* 0x000fe2000bf26270 */
[C---:B------:R-:W-:Y:S01]  /*34e0*/  VIADD R8, R246.reuse, 0x20 ;  /* 0x00000020f6087836 */ /* 0x040fe20000000000 */
[----:B------:R-:W-:-:S02]  /*34f0*/  ISETP.GE.AND P4, PT, R246, UR8, PT ;  /* 0x00000008f6007c0c */ /* 0x000fc4000bf86270 */
[----:B------:R-:W-:Y:S02]  /*3500*/  ISETP.GE.AND P3, PT, R9, UR8, PT ;  /* 0x0000000809007c0c */ /* 0x000fe4000bf66270 */
[----:B------:R-:W-:Y:S01]  /*3510*/  ISETP.GE.AND P2, PT, R8, UR8, PT ;  /* 0x0000000808007c0c */ /* 0x000fe2000bf46270 */
[----:B--2---:R-:W-:-:S06]  /*3520*/  IMAD.MOV.U32 R6, RZ, RZ, 0x4 ;  /* 0x00000004ff067424 */ /* 0x004fcc00078e00ff */
[----:B------:R-:W-:Y:S01]  /*3530*/  @!P1 IMAD.WIDE R6, R2, R6, UR16 ;  /* 0x0000001002069e25 */ /* 0x000fe2000f8e0206 */
[----:B------:R-:W1:Y:S04]  /*3540*/  LDC.64 R10, c[0x0][0x3b8] ;  /* 0x0000ee00ff0a7b82 */ /* 0x000e680000000a00 */
[----:B------:R-:W5:Y:S01]  /*3550*/  @!P1 LDG.E R248, desc[UR6][R6.64] ;  /* 0x0000000606f89981 */ /* 0x000f62000c1e1900 */
[----:B----4-:R-:W-:Y:S01]  /*3560*/  IMAD.MOV.U32 R4, RZ, RZ, 0x4 ;  /* 0x00000004ff047424 */ /* 0x010fe200078e00ff */
[----:B------:R-:W-:-:S04]  /*3570*/  DEPBAR.LE SB0, 0x1 ;  /* 0x000080400000791a */ /* 0x000fc80000000000 */
[----:B------:R-:W-:-:S05]  /*3580*/  IMAD.WIDE R4, R246, R4, UR16 ;  /* 0x00000010f6047e25 */ /* 0x000fca000f8e0204 */
[----:B------:R-:W5:Y:S04]  /*3590*/  @!P4 LDG.E R249, desc[UR6][R4.64] ;  /* 0x0000000604f9c981 */ /* 0x000f68000c1e1900 */
[----:B------:R-:W5:Y:S04]  /*35a0*/  @!P3 LDG.E R250, desc[UR6][R4.64+0x20] ;  /* 0x0000200604fab981 */ /* 0x000f68000c1e1900 */
[----:B------:R2:W5:Y:S01]  /*35b0*/  @!P2 LDG.E R247, desc[UR6][R4.64+0x80] ;  /* 0x0000800604f7a981 */ /* 0x000562000c1e1900 */
[----:B------:R-:W-:Y:S06]  /*35c0*/  BAR.SYNC.DEFER_BLOCKING 0x0 ;  /* 0x0000000000007b1d */ /* 0x000fec0000010000 */
[----:B-1----:R-:W4:Y:S04]  /*35d0*/  LDG.E.64 R4, desc[UR6][R10.64+0x8] ;  /* 0x000008060a047981 */ /* 0x002f28000c1e1b00 */
[----:B------:R-:W2:Y:S01]  /*35e0*/  LDG.E.64 R6, desc[UR6][R10.64] ;  /* 0x000000060a067981 */ /* 0x000ea2000c1e1b00 */
[----:B------:R-:W1:Y:S01]  /*35f0*/  S2R R13, SR_TID.X ;  /* 0x00000000000d7919 */ /* 0x000e620000002100 */
[----:B------:R-:W1:Y:S01]  /*3600*/  S2R R16, SR_TID.X ;  /* 0x0000000000107919 */ /* 0x000e620000002100 */
[----:B------:R-:W-:Y:S01]  /*3610*/  UIMAD UR8, UR49, UR14, UR59 ;  /* 0x0000000e310872a4 */ /* 0x000fe2000f8e023b */
[----:B---3--:R-:W-:Y:S01]  /*3620*/  SHF.R.S32.HI R0, RZ, 0x1f, R24 ;  /* 0x0000001fff007819 */ /* 0x008fe20000011418 */
[----:B------:R-:W3:Y:S02]  /*3630*/  LDSM.16.M88.4 R172, [R208+0xf000] ;  /* 0x00f00000d0ac783b */ /* 0x000ee40000000200 */
[----:B------:R-:W-:-:S02]  /*3640*/  USHF.L.U32 UR8, UR8, 0x5, URZ ;  /* 0x0000000508087899 */ /* 0x000fc4000800063f */
[----:B------:R-:W-:Y:S01]  /*3650*/  USHF.L.U32 UR21, UR35, 0x4, URZ ;  /* 0x0000000423157899 */ /* 0x000fe2000800063f */
[----:B------:R-:W2:Y:S01]  /*3660*/  LDSM.16.M88.4 R176, [R208+0xf400] ;  /* 0x00f40000d0b0783b */ /* 0x000ea20000000200 */
[----:B------:R-:W-:-:S03]  /*3670*/  USHF.R.S32.HI UR9, URZ, 0x1f, UR8 ;  /* 0x0000001f3f097899 */ /* 0x000fc60008011408 */
[----:B------:R-:W2:Y:S04]  /*3680*/  LDSM.16.M88.4 R188, [R208+0x11000] ;  /* 0x01100000d0bc783b */ /* 0x000ea80000000200 */
[----:B------:R-:W2:Y:S04]  /*3690*/  LDSM.16.M88.4 R192, [R208+0x11400] ;  /* 0x01140000d0c0783b */ /* 0x000ea80000000200 */
[----:B------:R-:W2:Y:S01]  /*36a0*/  LDSM.16.M88.4 R204, [R208+0x13000] ;  /* 0x01300000d0cc783b */ /* 0x000ea20000000200 */
[----:B------:R-:W-:Y:S01]  /*36b0*/  USHF.L.U32 UR20, UR35, 0x3, URZ ;  /* 0x0000000323147899 */ /* 0x000fe2000800063f */
[----:B------:R-:W-:Y:S01]  /*36c0*/  VIADD R2, R228, 0x1800 ;  /* 0x00001800e4027836 */ /* 0x000fe20000000000 */
[----:B------:R-:W-:Y:S01]  /*36d0*/  UIADD3 UR43, UR40, 0x80, UR42 ;  /* 0x00000080282b7890 */ /* 0x000fe2000fffe02a */
[----:B------:R-:W2:Y:S01]  /*36e0*/  LDSM.16.M88.4 R208, [R208+0x13400] ;  /* 0x01340000d0d0783b */ /* 0x000ea20000000200 */
[----:B-1----:R-:W-:-:S03]  /*36f0*/  SHF.R.S32.HI R13, RZ, 0x1f, R13 ;  /* 0x0000001fff0d7819 */ /* 0x002fc6000001140d */
[----:B------:R-:W1:Y:S01]  /*3700*/  LDSM.16.M88.4 R180, [R222] ;  /* 0x00000000deb4783b */ /* 0x000e620000000200 */
[----:B------:R-:W-:Y:S01]  /*3710*/  UIMAD UR39, UR35, 0x18, URZ ;  /* 0x00000018232778a4 */ /* 0x000fe2000f8e023f */
[----:B------:R-:W-:Y:S02]  /*3720*/  LEA.HI R13, R13, R16, RZ, 0x6 ;  /* 0x000000100d0d7211 */ /* 0x000fe400078f30ff */
[----:B------:R-:W1:Y:S01]  /*3730*/  LDSM.16.M88.4 R184, [R222+0x400] ;  /* 0x00040000deb8783b */ /* 0x000e620000000200 */
[----:B------:R-:W-:Y:S01]  /*3740*/  USHF.L.U32 UR38, UR35, 0x5, URZ ;  /* 0x0000000523267899 */ /* 0x000fe2000800063f */
[----:B------:R-:W-:Y:S02]  /*3750*/  SHF.R.S32.HI R13, RZ, 0x6, R13 ;  /* 0x00000006ff0d7819 */ /* 0x000fe4000001140d */
[----:B------:R-:W1:Y:S04]  /*3760*/  LDSM.16.M88.4 R196, [R222+0x2000] ;  /* 0x00200000dec4783b */ /* 0x000e680000000200 */
[----:B------:R-:W1:Y:S04]  /*3770*/  LDSM.16.M88.4 R200, [R222+0x2400] ;  /* 0x00240000dec8783b */ /* 0x000e680000000200 */
[----:B------:R-:W1:Y:S04]  /*3780*/  LDSM.16.M88.4 R212, [R222+0x4000] ;  /* 0x00400000ded4783b */ /* 0x000e680000000200 */
[----:B------:R-:W1:Y:S01]  /*3790*/  LDSM.16.M88.4 R216, [R222+0x4400] ;  /* 0x00440000ded8783b */ /* 0x000e620000000200 */
[----:B------:R-:W-:-:S02]  /*37a0*/  UIADD3 UR11, UR21, 0x20, URZ ;  /* 0x00000020150b7890 */ /* 0x000fc4000fffe03f */
[----:B------:R-:W-:Y:S02]  /*37b0*/  UIADD3 UR26, UR21, 0x40, URZ ;  /* 0x00000040151a7890 */ /* 0x000fe4000fffe03f */
[----:B------:R-:W-:Y:S02]  /*37c0*/  UIADD3 UR11, UR20, UR11, URZ ;  /* 0x0000000b140b7290 */ /* 0x000fe4000fffe03f */
[----:B------:R-:W-:Y:S02]  /*37d0*/  UIADD3 UR25, UR20, UR26, URZ ;  /* 0x0000001a14197290 */ /* 0x000fe4000fffe03f */
[----:B------:R-:W-:Y:S02]  /*37e0*/  UIADD3 UR29, UR21, 0x20, URZ ;  /* 0x00000020151d7890 */ /* 0x000fe4000fffe03f */
[----:B------:R-:W-:Y:S02]  /*37f0*/  UIADD3 UR11, UR20, UR11, URZ ;  /* 0x0000000b140b7290 */ /* 0x000fe4000fffe03f */
[----:B------:R-:W-:Y:S01]  /*3800*/  UIADD3 UR24, UR20, UR25, URZ ;  /* 0x0000001914187290 */ /* 0x000fe2000fffe03f */
[----:B------:R-:W-:Y:S01]  /*3810*/  SEL R2, R2, R228, !P0 ;  /* 0x000000e402027207 */ /* 0x000fe20004000000 */
[----:B------:R-:W-:-:S02]  /*3820*/  UIADD3 UR28, UR20, UR29, URZ ;  /* 0x0000001d141c7290 */ /* 0x000fc4000fffe03f */
[----:B------:R-:W-:Y:S02]  /*3830*/  UIADD3 UR11, UR20, UR11, URZ ;  /* 0x0000000b140b7290 */ /* 0x000fe4000fffe03f */
[----:B------:R-:W-:Y:S01]  /*3840*/  UIADD3 UR23, UR20, UR24, URZ ;  /* 0x0000001814177290 */ /* 0x000fe2000fffe03f */
[----:B------:R-:W-:Y:S01]  /*3850*/  LEA R220, R2, UR4, 0x1 ;  /* 0x0000000402dc7c11 */ /* 0x000fe2000f8e08ff */
[----:B------:R-:W-:Y:S02]  /*3860*/  UIADD3 UR27, UR20, UR28, URZ ;  /* 0x0000001c141b7290 */ /* 0x000fe4000fffe03f */
[----:B------:R-:W-:Y:S02]  /*3870*/  UIADD3 UR31, UR20, UR11, URZ ;  /* 0x0000000b141f7290 */ /* 0x000fe4000fffe03f */
[----:B------:R-:W-:Y:S02]  /*3880*/  UIADD3 UR22, UR20, UR23, URZ ;  /* 0x0000001714167290 */ /* 0x000fe4000fffe03f */
[----:B------:R-:W-:-:S02]  /*3890*/  UIMAD UR35, UR35, 0x38, URZ ;  /* 0x00000038232378a4 */ /* 0x000fc4000f8e023f */
[----:B------:R-:W-:Y:S02]  /*38a0*/  UIADD3 UR43, UR43, -UR10, URZ ;  /* 0x8000000a2b2b7290 */ /* 0x000fe4000fffe03f */
[----:B------:R-:W-:Y:S02]  /*38b0*/  UIADD3 UR34, UR20, UR27, URZ ;  /* 0x0000001b14227290 */ /* 0x000fe4000fffe03f */
[----:B------:R-:W-:Y:S02]  /*38c0*/  UIADD3 UR33, UR20, UR31, URZ ;  /* 0x0000001f14217290 */ /* 0x000fe4000fffe03f */
[----:B------:R-:W-:Y:S01]  /*38d0*/  UIADD3 UR32, UR20, UR22, URZ ;  /* 0x0000001614207290 */ /* 0x000fe2000fffe03f */
[----:B------:R-:W-:Y:S01]  /*38e0*/  ULDC UR14, c[0x0][0x2ec] ;  /* 0x0000bb00000e7ab9 */ /* 0x000fe20000000800 */
[----:B----4-:R-:W-:Y:S01]  /*38f0*/  IADD3 R24, P2, P1, R4, UR8, R24 ;  /* 0x0000000804187c10 */ /* 0x010fe2000f95e018 */
[----:B--2---:R-:W-:-:S03]  /*3900*/  IMAD.SHL.U32 R4, R13, 0x20, RZ ;  /* 0x000000200d047824 */ /* 0x004fc600078e00ff */
[----:B------:R-:W-:-:S05]  /*3910*/  IADD3.X R0, R5, UR9, R0, P2, P1 ;  /* 0x0000000905007c10 */ /* 0x000fca00097e2400 */
[----:B------:R-:W-:Y:S04]  /*3920*/  STL [R1+0x14], R0 ;  /* 0x0000140001007387 */ /* 0x000fe80000100800 */
[----:B------:R2:W-:Y:S01]  /*3930*/  STL [R1+0x28], R4 ;  /* 0x0000280401007387 */ /* 0x0005e20000100800 */
[----:B------:R-:W-:Y:S02]  /*3940*/  R2UR UR8, R7 ;  /* 0x00000000070872ca */ /* 0x000fe400000e0000 */
[----:B------:R-:W-:Y:S01]  /*3950*/  R2UR UR9, R6 ;  /* 0x00000000060972ca */ /* 0x000fe200000e0000 */
[----:B--2---:R-:W-:-:S05]  /*3960*/  IMAD.WIDE.U32 R4, R24, -0x2daee0ad, RZ ;  /* 0xd2511f5318047825 */ /* 0x004fca00078e00ff */
[----:B------:R2:W-:Y:S01]  /*3970*/  STL.64 [R1], R4 ;  /* 0x0000000401007387 */ /* 0x0005e20000100a00 */
[----:B------:R-:W-:-:S05]  /*3980*/  VIADD R0, R229, 0x1800 ;  /* 0x00001800e5007836 */ /* 0x000fca0000000000 */
[----:B------:R-:W-:-:S04]  /*3990*/  SEL R0, R0, R229, !P0 ;  /* 0x000000e500007207 */ /* 0x000fc80004000000 */
[----:B-1-3--:R-:W-:-:S07]  /*39a0*/  LEA R221, R0, UR4, 0x1 ;  /* 0x0000000400dd7c11 */ /* 0x00afce000f8e08ff */
.L_x_254:
[----:B------:R-:W0:Y:S01]  /*39b0*/  LDGDEPBAR ;  /* 0x00000000000079af */ /* 0x000e220000000000 */
[----:B------:R-:W-:Y:S01]  /*39c0*/  LEA R0, R230, UR4, 0x1 ;  /* 0x00000004e6007c11 */ /* 0x000fe2000f8e08ff */
[----:B------:R-:W-:Y:S01]  /*39d0*/  IMAD.IADD R2, R227, 0x1, R221 ;  /* 0x00000001e3027824 */ /* 0x000fe200078e02dd */
[----:B------:R-:W-:Y:S05]  /*39e0*/  USHF.L.U32 UR11, UR5, 0x6, URZ ;  /* 0x00000006050b7899 */ /* 0x000fea000800063f */
[----:B------:R-:W3:Y:S01]  /*39f0*/  LDL.64 R232, [R1] ;  /* 0x0000000001e87983 */ /* 0x000ee20000100a00 */
[----:B------:R-:W-:Y:S01]  /*3a00*/  UIADD3 UR12, UR42, 0x80, URZ ;  /* 0x000000802a0c7890 */ /* 0x000fe2000fffe03f */
[----:B-----5:R-:W-:Y:S01]  /*3a10*/  FSETP.NEU.FTZ.AND P1, PT, R249, -INF , PT ;  /* 0xff800000f900780b */ /* 0x020fe20003f3d000 */
[----:B------:R-:W-:Y:S01]  /*3a20*/  UISETP.GE.AND UP0, UPT, UR11, UR43, UPT ;  /* 0x0000002b0b00728c */ /* 0x000fe2000bf06270 */
[----:B------:R-:W-:Y:S01]  /*3a30*/  FSETP.NEU.FTZ.AND P3, PT, R250, -INF , PT ;  /* 0xff800000fa00780b */ /* 0x000fe20003f7d000 */
[----:B------:R-:W-:Y:S01]  /*3a40*/  UIADD3 UR13, UR9, 0x3c6ef372, URZ ;  /* 0x3c6ef372090d7890 */ /* 0x000fe2000fffe03f */
[----:B------:R-:W4:Y:S01]  /*3a50*/  LDL R234, [R1+0x1c] ;  /* 0x00001c0001ea7983 */ /* 0x000f220000100800 */
[----:B------:R-:W-:Y:S02]  /*3a60*/  UISETP.LT.AND UP0, UPT, UR12, UR10, UP0 ;  /* 0x0000000a0c00728c */ /* 0x000fe40008701270 */
[----:B------:R-:W-:Y:S01]  /*3a70*/  UIADD3 UR12, UR9, -0x61c88647, URZ ;  /* 0x9e3779b9090c7890 */ /* 0x000fe2000fffe03f */
[----:B------:R-:W3:Y:S01]  /*3a80*/  LDL R231, [R1+0x14] ;  /* 0x0000140001e77983 */ /* 0x000ee20000100800 */
[----:B------:R-:W-:Y:S02]  /*3a90*/  UISETP.GT.AND UP3, UPT, UR5, UR30, UPT ;  /* 0x0000001e0500728c */ /* 0x000fe4000bf64270 */
        /* <DEDUP_REMOVED lines=19> */
[----:B------:R-:W1:Y:S05]  /*3bd0*/  LDSM.16.M88.4 R160, [R221+0x1800] ;  /* 0x00180000dda0783b */ /* 0x000e6a0000000200 */
        /* <DEDUP_REMOVED lines=29> */
[----:B------:R-:W-:Y:S01]  /*3db0*/  IMAD.U32 R155, RZ, RZ, UR11 ;  /* 0x0000000bff9b7e24 */ /* 0x000fe2000f8e00ff */
[----:B------:R-:W-:Y:S04]  /*3dc0*/  UIADD3 UR11, UR8, 0x76cf5d0a, URZ ;  /* 0x76cf5d0a080b7890 */ /* 0x000fe8000fffe03f */
[C---:B------:R-:W-:Y:S06]  /*3dd0*/  HMMA.16816.F32.BF16 R8, R168.reuse, R140, R8 ;  /* 0x0000008ca808723c */ /* 0x040fec0000041808 */
[-C--:B------:R-:W-:Y:S06]  /*3de0*/  HMMA.16816.F32.BF16 R12, R168, R142.reuse, R12 ;  /* 0x0000008ea80c723c */ /* 0x080fec000004180c */
[C---:B------:R-:W-:Y:S01]  /*3df0*/  HMMA.16816.F32.BF16 R16, R132.reuse, R142, R16 ;  /* 0x0000008e8410723c */ /* 0x040fe20000041810 */
[----:B------:R2:W3:Y:S05]  /*3e00*/  LDSM.16.M88.4 R140, [R0+0xd400] ;  /* 0x00d40000008c783b */ /* 0x0004ea0000000200 */
[-C--:B-1----:R-:W-:Y:S06]  /*3e10*/  HMMA.16816.F32.BF16 R20, R132, R144.reuse, R20 ;  /* 0x000000908414723c */ /* 0x082fec0000041814 */
[C---:B------:R-:W-:Y:S06]  /*3e20*/  HMMA.16816.F32.BF16 R24, R168.reuse, R144, R24 ;  /* 0x00000090a818723c */ /* 0x040fec0000041818 */
[-C--:B------:R-:W-:Y:S01]  /*3e30*/  HMMA.16816.F32.BF16 R28, R168, R146.reuse, R28 ;  /* 0x00000092a81c723c */ /* 0x080fe2000004181c */
[----:B------:R-:W4:Y:S05]  /*3e40*/  LDL R168, [R1+0x28] ;  /* 0x0000280001a87983 */ /* 0x000f2a0000100800 */
[----:B------:R-:W-:Y:S01]  /*3e50*/  HMMA.16816.F32.BF16 R32, R132, R146, R32 ;  /* 0x000000928420723c */ /* 0x000fe20000041820 */
[----:B--2---:R-:W-:Y:S01]  /*3e60*/  IMAD.U32 R0, RZ, RZ, UR41 ;  /* 0x00000029ff007e24 */ /* 0x004fe2000f8e00ff */
[----:B------:R-:W-:Y:S04]  /*3e70*/  LDSM.16.M88.4 R144, [R222+-0x2000] ;  /* 0xffe00000de90783b */ /* 0x000fe80000000200 */
[-C--:B------:R-:W-:Y:S01]  /*3e80*/  HMMA.16816.F32.BF16 R4, R136, R148.reuse, R4 ;  /* 0x000000948804723c */ /* 0x080fe20000041804 */
[----:B------:R-:W-:Y:S05]  /*3e90*/  IMAD.U32 R132, RZ, RZ, UR5 ;  /* 0x00000005ff847e24 */ /* 0x000fea000f8e00ff */
[C---:B------:R-:W-:Y:S06]  /*3ea0*/  HMMA.16816.F32.BF16 R8, R156.reuse, R148, R8 ;  /* 0x000000949c08723c */ /* 0x040fec0000041808 */
[-C--:B------:R-:W-:Y:S06]  /*3eb0*/  HMMA.16816.F32.BF16 R12, R156, R150.reuse, R12 ;  /* 0x000000969c0c723c */ /* 0x080fec000004180c */
[C---:B------:R-:W-:Y:S05]  /*3ec0*/  HMMA.16816.F32.BF16 R16, R136.reuse, R150, R16 ;  /* 0x000000968810723c */ /* 0x040fea0000041810 */
[----:B---3--:R-:W-:Y:S01]  /*3ed0*/  LOP3.LUT R152, R231, UR9, RZ, 0x3c, !PT ;  /* 0x00000009e7987c12 */ /* 0x008fe2000f8e3cff */
[-C--:B------:R-:W-:Y:S06]  /*3ee0*/  HMMA.16816.F32.BF16 R20, R136, R140.reuse, R20 ;  /* 0x0000008c8814723c */ /* 0x080fec0000041814 */
[C---:B------:R-:W-:Y:S06]  /*3ef0*/  HMMA.16816.F32.BF16 R24, R156.reuse, R140, R24 ;  /* 0x0000008c9c18723c */ /* 0x040fec0000041818 */
[-C--:B------:R-:W-:Y:S06]  /*3f00*/  HMMA.16816.F32.BF16 R28, R156, R142.reuse, R28 ;  /* 0x0000008e9c1c723c */ /* 0x080fec000004181c */
[----:B------:R-:W-:Y:S01]  /*3f10*/  HMMA.16816.F32.BF16 R32, R136, R142, R32 ;  /* 0x0000008e8820723c */ /* 0x000fe20000041820 */
[----:B------:R-:W-:Y:S06]  /*3f20*/  LDSM.16.M88.4 R136, [R222+-0x1c00] ;  /* 0xffe40000de88783b */ /* 0x000fec0000000200 */
[----:B------:R-:W-:Y:S05]  /*3f30*/  FMUL.FTZ R142, R249, 1.4426950216293334961 ;  /* 0x3fb8aa3bf98e7820 */ /* 0x000fea0000410000 */
[----:B------:R-:W-:Y:S02]  /*3f40*/  FSEL R142, R142, RZ, P1 ;  /* 0x000000ff8e8e7208 */ /* 0x000fe40000800000 */
[----:B------:R-:W-:Y:S01]  /*3f50*/  FSETP.NEU.FTZ.AND P1, PT, R247, -INF , PT ;  /* 0xff800000f700780b */ /* 0x000fe20003f3d000 */
[----:B----4-:R-:W-:Y:S02]  /*3f60*/  IMAD R134, R0, 0x4, R165 ;  /* 0x0000000400867824 */ /* 0x010fe400078e02a5 */
[----:B------:R-:W-:Y:S03]  /*3f70*/  IMAD R0, R132, 0x4, R234 ;  /* 0x0000000484007824 */ /* 0x000fe600078e02ea */
[----:B------:R-:W-:Y:S01]  /*3f80*/  LOP3.LUT R134, R233, UR8, R134, 0x96, !PT ;  /* 0x00000008e9867c12 */ /* 0x000fe2000f8e9686 */
[----:B------:R-:W-:Y:S04]  /*3f90*/  IMAD.WIDE.U32 R132, R0, -0x326172a9, RZ ;  /* 0xcd9e8d5700847825 */ /* 0x000fe800078e00ff */
[----:B------:R-:W-:Y:S01]  /*3fa0*/  IMAD.WIDE.U32 R166, R134, -0x326172a9, RZ ;  /* 0xcd9e8d5786a67825 */ /* 0x000fe200078e00ff */
[-C--:B------:R-:W-:Y:S03]  /*3fb0*/  LOP3.LUT R153, R133, R152.reuse, RZ, 0x3c, !PT ;  /* 0x0000009885997212 */ /* 0x080fe600078e3cff */
[----:B------:R-:W-:Y:S01]  /*3fc0*/  VIADD R148, R0, 0x2 ;  /* 0x0000000200947836 */ /* 0x000fe20000000000 */
[----:B------:R-:W-:Y:S01]  /*3fd0*/  LOP3.LUT R165, R166, UR13, RZ, 0x3c, !PT ;  /* 0x0000000da6a57c12 */ /* 0x000fe2000f8e3cff */
[----:B------:R-:W-:Y:S01]  /*3fe0*/  IMAD.MOV.U32 R166, RZ, RZ, 0x28 ;  /* 0x00000028ffa67424 */ /* 0x000fe200078e00ff */
[----:B------:R-:W-:Y:S01]  /*3ff0*/  LOP3.LUT R162, R167, UR12, R132, 0x96, !PT ;  /* 0x0000000ca7a27c12 */ /* 0x000fe2000f8e9684 */
[----:B------:R-:W-:Y:S01]  /*4000*/  IMAD.WIDE.U32 R148, R148, -0x326172a9, RZ ;  /* 0xcd9e8d5794947825 */ /* 0x000fe200078e00ff */
[----:B------:R-:W1:Y:S01]  /*4010*/  LDSM.16.M88.4 R132, [R2+0x2000] ;  /* 0x002000000284783b */ /* 0x000e620000000200 */
[----:B------:R-:W-:Y:S02]  /*4020*/  UIADD3 UR13, UR9, 0x1715609d, URZ ;  /* 0x1715609d090d7890 */ /* 0x000fe4000fffe03f */
[----:B------:R-:W-:Y:S01]  /*4030*/  IMAD.WIDE.U32 R162, R162, -0x2daee0ad, RZ ;  /* 0xd2511f53a2a27825 */ /* 0x000fe200078e00ff */
[----:B------:R-:W-:Y:S02]  /*4040*/  LOP3.LUT R154, R149, R152, RZ, 0x3c, !PT ;  /* 0x00000098959a7212 */ /* 0x000fe400078e3cff */
[----:B------:R-:W-:Y:S01]  /*4050*/  LOP3.LUT R160, R167, UR12, R148, 0x96, !PT ;  /* 0x0000000ca7a07c12 */ /* 0x000fe2000f8e9694 */
[----:B------:R-:W-:Y:S01]  /*4060*/  IMAD.U32 R0, RZ, RZ, UR40 ;  /* 0x00000028ff007e24 */ /* 0x000fe2000f8e00ff */
[----:B------:R2:W3:Y:S01]  /*4070*/  LDSM.16.M88.4 R148, [R2+0x2800] ;  /* 0x002800000294783b */ /* 0x0004e20000000200 */
[----:B------:R-:W-:Y:S01]  /*4080*/  UIADD3 UR12, UR8, -0x4498517b, URZ ;  /* 0xbb67ae85080c7890 */ /* 0x000fe2000fffe03f */
[----:B------:R-:W-:Y:S02]  /*4090*/  IMAD.MOV.U32 R167, RZ, RZ, 0x20 ;  /* 0x00000020ffa77424 */ /* 0x000fe400078e00ff */
[----:B------:R-:W-:Y:S01]  /*40a0*/  @!P0 IADD3 R0, -R0, 0x1, R246 ;  /* 0x0000000100008810 */ /* 0x000fe20007ffe1f6 */
[----:B------:R-:W-:Y:S03]  /*40b0*/  IMAD.WIDE.U32 R160, R160, -0x2daee0ad, RZ ;  /* 0xd2511f53a0a07825 */ /* 0x000fe600078e00ff */
[----:B------:R-:W-:Y:S01]  /*40c0*/  @!P0 IADD3 R155, R155, UR10, R0 ;  /* 0x0000000a9b9b8c10 */ /* 0x000fe2000fffe000 */
[----:B------:R-:W-:Y:S01]  /*40d0*/  IMAD.WIDE.U32 R152, R153, -0x2daee0ad, RZ ;  /* 0xd2511f5399987825 */ /* 0x000fe200078e00ff */
[----:B------:R-:W-:Y:S01]  /*40e0*/  LOP3.LUT R0, R232, UR12, RZ, 0x3c, !PT ;  /* 0x0000000ce8007c12 */ /* 0x000fe2000f8e3cff */
[----:B------:R-:W-:Y:S01]  /*40f0*/  UIADD3 UR12, UR8, 0x32370b8f, URZ ;  /* 0x32370b8f080c7890 */ /* 0x000fe2000fffe03f */
[----:B------:R-:W-:Y:S01]  /*4100*/  @!P0 VIADDMNMX R143, R155, R166, UR10, PT ;  /* 0x0000000a9b8f8e46 */ /* 0x000fe2000b8001a6 */
[----:B------:R-:W-:Y:S01]  /*4110*/  IMAD.WIDE.U32 R140, R154, -0x2daee0ad, RZ ;  /* 0xd2511f539a8c7825 */ /* 0x000fe200078e00ff */
[----:B------:R-:W-:Y:S02]  /*4120*/  LOP3.LUT R152, R163, UR11, R152, 0x96, !PT ;  /* 0x0000000ba3987c12 */ /* 0x000fe4000f8e9698 */
[C---:B------:R-:W-:Y:S02]  /*4130*/  LOP3.LUT R153, R0.reuse, R153, RZ, 0x3c, !PT ;  /* 0x0000009900997212 */ /* 0x040fe400078e3cff */
[----:B------:R-:W-:Y:S01]  /*4140*/  LOP3.LUT R154, R161, UR11, R140, 0x96, !PT ;  /* 0x0000000ba19a7c12 */ /* 0x000fe2000f8e968c */
[----:B------:R-:W-:Y:S01]  /*4150*/  UIADD3 UR11, UR9, -0x255992d5, URZ ;  /* 0xdaa66d2b090b7890 */ /* 0x000fe2000fffe03f */
[----:B------:R-:W-:Y:S01]  /*4160*/  LOP3.LUT R163, R0, R141, RZ, 0x3c, !PT ;  /* 0x0000008d00a37212 */ /* 0x000fe200078e3cff */
[----:B------:R-:W-:Y:S04]  /*4170*/  IMAD.WIDE.U32 R140, R153, -0x326172a9, RZ ;  /* 0xcd9e8d57998c7825 */ /* 0x000fe800078e00ff */
[----:B--2---:R-:W-:Y:S01]  /*4180*/  @!P0 IMAD.SHL.U32 R2, R164, 0x2, RZ ;  /* 0x00000002a4028824 */ /* 0x004fe200078e00ff */
[----:B------:R-:W-:Y:S01]  /*4190*/  LOP3.LUT R161, R165, R141, RZ, 0x3c, !PT ;  /* 0x0000008da5a17212 */ /* 0x000fe200078e3cff */
[----:B------:R-:W-:Y:S04]  /*41a0*/  IMAD.WIDE.U32 R156, R152, -0x326172a9, RZ ;  /* 0xcd9e8d57989c7825 */ /* 0x000fe800078e00ff */
[----:B------:R-:W-:Y:S01]  /*41b0*/  FMUL.FTZ R141, R250, 1.4426950216293334961 ;  /* 0x3fb8aa3bfa8d7820 */ /* 0x000fe20000410000 */
[----:B------:R-:W-:Y:S01]  /*41c0*/  @!P0 LOP3.LUT R2, R168, 0x6, R2, 0xf8, !PT ;  /* 0x00000006a8028812 */ /* 0x000fe200078ef802 */
[----:B------:R-:W-:Y:S01]  /*41d0*/  IMAD.U32 R0, RZ, RZ, UR41 ;  /* 0x00000029ff007e24 */ /* 0x000fe2000f8e00ff */
[-C--:B-1----:R-:W-:Y:S01]  /*41e0*/  HMMA.16816.F32.BF16 R4, R132, R144.reuse, R4 ;  /* 0x000000908404723c */ /* 0x082fe20000041804 */
[----:B------:R-:W-:Y:S04]  /*41f0*/  IMAD.MOV.U32 R168, RZ, RZ, 0x8 ;  /* 0x00000008ffa87424 */ /* 0x000fe800078e00ff */
[----:B------:R-:W-:Y:S01]  /*4200*/  FSEL R141, R141, RZ, P3 ;  /* 0x000000ff8d8d7208 */ /* 0x000fe20001800000 */
[----:B------:R-:W-:Y:S01]  /*4210*/  IMAD.WIDE.U32 R152, R163, -0x326172a9, RZ ;  /* 0xcd9e8d57a3987825 */ /* 0x000fe200078e00ff */
[----:B------:R-:W-:Y:S01]  /*4220*/  LOP3.LUT R163, R157, UR11, R140, 0x96, !PT ;  /* 0x0000000b9da37c12 */ /* 0x000fe2000f8e968c */
[C---:B---3--:R-:W-:Y:S04]  /*4230*/  HMMA.16816.F32.BF16 R8, R148.reuse, R144, R8 ;  /* 0x000000909408723c */ /* 0x048fe80000041808 */
[----:B------:R-:W-:Y:S01]  /*4240*/  LOP3.LUT R157, R165, R153, RZ, 0x3c, !PT ;  /* 0x00000099a59d7212 */ /* 0x000fe200078e3cff */
[----:B------:R-:W-:Y:S01]  /*4250*/  IMAD.WIDE.U32 R158, R154, -0x326172a9, RZ ;  /* 0xcd9e8d579a9e7825 */ /* 0x000fe200078e00ff */
[----:B------:R-:W-:Y:S01]  /*4260*/  @!P0 VIMNMX R154, R155, UR10, PT ;  /* 0x0000000a9b9a8c48 */ /* 0x000fe2000bfe0100 */
[-C--:B------:R-:W-:Y:S03]  /*4270*/  HMMA.16816.F32.BF16 R12, R148, R146.reuse, R12 ;  /* 0x00000092940c723c */ /* 0x080fe6000004180c */
[----:B------:R-:W-:Y:S01]  /*4280*/  FSETP.NEU.FTZ.AND P3, PT, R248, -INF , PT ;  /* 0xff800000f800780b */ /* 0x000fe20003f7d000 */
[----:B------:R-:W-:Y:S01]  /*4290*/  @!P0 IMAD R0, R0, 0x80, R2 ;  /* 0x0000008000008824 */ /* 0x000fe200078e0202 */
[----:B------:R-:W-:Y:S01]  /*42a0*/  LOP3.LUT R159, R159, UR11, R152, 0x96, !PT ;  /* 0x0000000b9f9f7c12 */ /* 0x000fe2000f8e9698 */
[----:B------:R-:W-:Y:S01]  /*42b0*/  FMUL.FTZ R140, R247, 1.4426950216293334961 ;  /* 0x3fb8aa3bf78c7820 */ /* 0x000fe20000410000 */
[C---:B------:R-:W-:Y:S01]  /*42c0*/  @!P0 VIADDMNMX R153, R155.reuse, R168, UR10, PT ;  /* 0x0000000a9b998e46 */ /* 0x040fe2000b8001a8 */
[C---:B------:R-:W-:Y:S01]  /*42d0*/  HMMA.16816.F32.BF16 R16, R132.reuse, R146, R16 ;  /* 0x000000928410723c */ /* 0x040fe20000041810 */
[----:B------:R-:W-:Y:S03]  /*42e0*/  UIADD3 UR11, UR8, -0x126145ec, URZ ;  /* 0xed9eba14080b7890 */ /* 0x000fe6000fffe03f */
[----:B------:R-:W-:Y:S01]  /*42f0*/  @!P0 VIADDMNMX R152, R155, R167, UR10, PT ;  /* 0x0000000a9b988e46 */ /* 0x000fe2000b8001a7 */
[----:B------:R-:W-:Y:S01]  /*4300*/  @!P0 VIADD R2, R0, 0x1 ;  /* 0x0000000100028836 */ /* 0x000fe20000000000 */
[----:B------:R-:W-:Y:S01]  /*4310*/  FSEL R140, R140, RZ, P1 ;  /* 0x000000ff8c8c7208 */ /* 0x000fe20000800000 */
[-C--:B------:R-:W-:Y:S03]  /*4320*/  HMMA.16816.F32.BF16 R20, R132, R136.reuse, R20 ;  /* 0x000000888414723c */ /* 0x080fe60000041814 */
[C---:B------:R-:W-:Y:S01]  /*4330*/  @!P0 ISETP.GE.AND P1, PT, R0.reuse, R154, PT ;  /* 0x0000009a0000820c */ /* 0x040fe20003f26270 */
[----:B------:R-:W-:Y:S01]  /*4340*/  @!P0 VIADD R144, R0, 0x8 ;  /* 0x0000000800908836 */ /* 0x000fe20000000000 */
[C---:B------:R-:W-:Y:S01]  /*4350*/  @!P0 ISETP.GE.AND P4, PT, R2.reuse, R152, PT ;  /* 0x000000980200820c */ /* 0x040fe20003f86270 */
[C---:B------:R-:W-:Y:S04]  /*4360*/  HMMA.16816.F32.BF16 R24, R148.reuse, R136, R24 ;  /* 0x000000889418723c */ /* 0x040fe80000041818 */
[----:B------:R-:W-:Y:S01]  /*4370*/  @!P0 ISETP.GE.AND P5, PT, R2, R154, PT ;  /* 0x0000009a0200820c */ /* 0x000fe20003fa6270 */
[----:B------:R-:W-:Y:S01]  /*4380*/  @!P0 VIADD R145, R0, 0x9 ;  /* 0x0000000900918836 */ /* 0x000fe20000000000 */
[----:B------:R-:W-:Y:S01]  /*4390*/  @!P0 FSEL R4, R4, -INF , !P1 ;  /* 0xff80000004048808 */ /* 0x000fe20004800000 */
[-C--:B------:R-:W-:Y:S03]  /*43a0*/  HMMA.16816.F32.BF16 R28, R148, R138.reuse, R28 ;  /* 0x0000008a941c723c */ /* 0x080fe6000004181c */
[----:B------:R-:W-:Y:S01]  /*43b0*/  @!P0 ISETP.GE.AND P6, PT, R2, R153, PT ;  /* 0x000000990200820c */ /* 0x000fe20003fc6270 */
[----:B------:R-:W-:Y:S01]  /*43c0*/  FFMA.FTZ R4, R4, UR14, -R142 ;  /* 0x0000000e04047c23 */ /* 0x000fe2000801088e */
[----:B------:R-:W-:Y:S01]  /*43d0*/  @!P0 FSEL R9, R9, -INF , !P4 ;  /* 0xff80000009098808 */ /* 0x000fe20006000000 */
[----:B------:R-:W-:Y:S02]  /*43e0*/  HMMA.16816.F32.BF16 R32, R132, R138, R32 ;  /* 0x0000008a8420723c */ /* 0x000fe40000041820 */
[----:B------:R1:W2:Y:S02]  /*43f0*/  MUFU.EX2 R165, R4 ;  /* 0x0000000400a57308 */ /* 0x0002a40000000800 */
[----:B------:R-:W-:Y:S01]  /*4400*/  @!P0 ISETP.GE.AND P2, PT, R2, R143, PT ;  /* 0x0000008f0200820c */ /* 0x000fe20003f46270 */
[----:B------:R-:W-:Y:S01]  /*4410*/  FMUL.FTZ R2, R248, 1.4426950216293334961 ;  /* 0x3fb8aa3bf8027820 */ /* 0x000fe20000410000 */
[----:B------:R-:W-:Y:S01]  /*4420*/  @!P0 FSEL R7, R7, -INF , !P6 ;  /* 0xff80000007078808 */ /* 0x000fe20007000000 */
[----:B------:R-:W-:Y:S01]  /*4430*/  FFMA.FTZ R9, R9, UR14, -R140 ;  /* 0x0000000e09097c23 */ /* 0x000fe2000801088c */
[----:B------:R-:W-:Y:S02]  /*4440*/  @!P0 FSEL R5, R5, -INF , !P5 ;  /* 0xff80000005058808 */ /* 0x000fe40006800000 */
[-C--:B------:R-:W-:Y:S01]  /*4450*/  @!P0 ISETP.GE.AND P1, PT, R0, R152.reuse, PT ;  /* 0x000000980000820c */ /* 0x080fe20003f26270 */
[--C-:B------:R-:W-:Y:S01]  /*4460*/  FFMA.FTZ R7, R7, UR14, -R141.reuse ;  /* 0x0000000e07077c23 */ /* 0x100fe2000801088d */
[----:B------:R-:W-:Y:S01]  /*4470*/  FSEL R2, R2, RZ, P3 ;  /* 0x000000ff02027208 */ /* 0x000fe20001800000 */
[----:B------:R-:W-:Y:S01]  /*4480*/  FFMA.FTZ R5, R5, UR14, -R142 ;  /* 0x0000000e05057c23 */ /* 0x000fe2000801088e */
[----:B------:R-:W-:Y:S01]  /*4490*/  @!P0 ISETP.GE.AND P3, PT, R0, R153, PT ;  /* 0x000000990000820c */ /* 0x000fe20003f66270 */
[----:B------:R-:W-:Y:S01]  /*44a0*/  MUFU.EX2 R168, R7 ;  /* 0x0000000700a87308 */ /* 0x000fe20000000800 */
[----:B------:R-:W-:Y:S01]  /*44b0*/  @!P0 FSEL R8, R8, -INF , !P1 ;  /* 0xff80000008088808 */ /* 0x000fe20004800000 */
[----:B------:R-:W-:Y:S01]  /*44c0*/  @!P0 VIADD R136, R0, 0x11 ;  /* 0x0000001100888836 */ /* 0x000fe20000000000 */
[----:B------:R-:W-:Y:S01]  /*44d0*/  @!P0 ISETP.GE.AND P6, PT, R144, R143, PT ;  /* 0x0000008f9000820c */ /* 0x000fe20003fc6270 */
[----:B-1----:R-:W-:Y:S01]  /*44e0*/  @!P0 VIADD R4, R0, 0x18 ;  /* 0x0000001800048836 */ /* 0x002fe20000000000 */
[----:B------:R-:W-:Y:S01]  /*44f0*/  @!P0 FSEL R6, R6, -INF , !P3 ;  /* 0xff80000006068808 */ /* 0x000fe20005800000 */
[----:B------:R-:W-:Y:S01]  /*4500*/  FFMA.FTZ R8, R8, UR14, -R140 ;  /* 0x0000000e08087c23 */ /* 0x000fe2000801088c */
[----:B------:R-:W-:Y:S03]  /*4510*/  @!P0 ISETP.GE.AND P3, PT, R144, R152, PT ;  /* 0x000000989000820c */ /* 0x000fe60003f66270 */
[----:B------:R-:W1:Y:S01]  /*4520*/  MUFU.EX2 R169, R5 ;  /* 0x0000000500a97308 */ /* 0x000e620000000800 */
[----:B------:R-:W-:Y:S01]  /*4530*/  @!P0 FSEL R14, R14, -INF , !P6 ;  /* 0xff8000000e0e8808 */ /* 0x000fe20007000000 */
[--C-:B------:R-:W-:Y:S01]  /*4540*/  FFMA.FTZ R6, R6, UR14, -R141.reuse ;  /* 0x0000000e06067c23 */ /* 0x100fe2000801088d */
[-C--:B------:R-:W-:Y:S02]  /*4550*/  @!P0 ISETP.GE.AND P1, PT, R144, R154.reuse, PT ;  /* 0x0000009a9000820c */ /* 0x080fe40003f26270 */
[----:B------:R-:W-:Y:S01]  /*4560*/  @!P0 FSEL R12, R12, -INF , !P3 ;  /* 0xff8000000c0c8808 */ /* 0x000fe20005800000 */
[----:B------:R-:W-:Y:S01]  /*4570*/  FFMA.FTZ R14, R14, UR14, -R2 ;  /* 0x0000000e0e0e7c23 */ /* 0x000fe20008010802 */
[----:B------:R-:W-:Y:S03]  /*4580*/  @!P0 ISETP.GE.AND P4, PT, R144, R153, PT ;  /* 0x000000999000820c */ /* 0x000fe60003f86270 */
[----:B------:R3:W4:Y:S01]  /*4590*/  MUFU.EX2 R170, R6 ;  /* 0x0000000600aa7308 */ /* 0x0007220000000800 */
[----:B------:R-:W-:Y:S01]  /*45a0*/  @!P0 FSEL R16, R16, -INF , !P1 ;  /* 0xff80000010108808 */ /* 0x000fe20004800000 */
[----:B------:R-:W-:Y:S01]  /*45b0*/  FFMA.FTZ R12, R12, UR14, -R140 ;  /* 0x0000000e0c0c7c23 */ /* 0x000fe2000801088c */
[----:B------:R-:W-:Y:S01]  /*45c0*/  @!P0 FSEL R11, R11, -INF , !P2 ;  /* 0xff8000000b0b8808 */ /* 0x000fe20005000000 */
[----:B------:R-:W-:Y:S01]  /*45d0*/  @!P0 VIADD R144, R0, 0x10 ;  /* 0x0000001000908836 */ /* 0x000fe20000000000 */
[----:B------:R-:W-:Y:S01]  /*45e0*/  @!P0 FSEL R18, R18, -INF , !P4 ;  /* 0xff80000012128808 */ /* 0x000fe20006000000 */
[----:B------:R-:W-:Y:S01]  /*45f0*/  FFMA.FTZ R16, R16, UR14, -R142 ;  /* 0x0000000e10107c23 */ /* 0x000fe2000801088e */
[-C--:B------:R-:W-:Y:S01]  /*4600*/  @!P0 ISETP.GE.AND P2, PT, R145, R143.reuse, PT ;  /* 0x0000008f9100820c */ /* 0x080fe20003f46270 */
[--C-:B------:R-:W-:Y:S01]  /*4610*/  FFMA.FTZ R11, R11, UR14, -R2.reuse ;  /* 0x0000000e0b0b7c23 */ /* 0x100fe20008010802 */
[-C--:B------:R-:W-:Y:S01]  /*4620*/  @!P0 ISETP.GE.AND P6, PT, R144, R154.reuse, PT ;  /* 0x0000009a9000820c */ /* 0x080fe20003fc6270 */
[--C-:B------:R-:W-:Y:S01]  /*4630*/  FFMA.FTZ R18, R18, UR14, -R141.reuse ;  /* 0x0000000e12127c23 */ /* 0x100fe2000801088d */
[C---:B------:R-:W-:Y:S01]  /*4640*/  @!P0 ISETP.GE.AND P5, PT, R0.reuse, R143, PT ;  /* 0x0000008f0000820c */ /* 0x040fe20003fa6270 */
[----:B------:R2:W4:Y:S01]  /*4650*/  MUFU.EX2 R232, R8 ;  /* 0x0000000800e87308 */ /* 0x0005220000000800 */
[----:B------:R-:W-:Y:S01]  /*4660*/  @!P0 FSEL R15, R15, -INF , !P2 ;  /* 0xff8000000f0f8808 */ /* 0x000fe20005000000 */
[----:B------:R-:W-:Y:S01]  /*4670*/  @!P0 VIADD R0, R0, 0x19 ;  /* 0x0000001900008836 */ /* 0x000fe20000000000 */
[----:B------:R-:W-:Y:S02]  /*4680*/  @!P0 ISETP.GE.AND P3, PT, R145, R154, PT ;  /* 0x0000009a9100820c */ /* 0x000fe40003f66270 */
[----:B------:R-:W-:Y:S01]  /*4690*/  @!P0 FSEL R10, R10, -INF , !P5 ;  /* 0xff8000000a0a8808 */ /* 0x000fe20006800000 */
[--C-:B------:R-:W-:Y:S01]  /*46a0*/  FFMA.FTZ R15, R15, UR14, -R2.reuse ;  /* 0x0000000e0f0f7c23 */ /* 0x100fe20008010802 */
[----:B------:R-:W-:Y:S01]  /*46b0*/  @!P0 FSEL R17, R17, -INF , !P3 ;  /* 0xff80000011118808 */ /* 0x000fe20005800000 */
[----:B---3--:R-:W-:Y:S01]  /*46c0*/  IMAD.WIDE.U32 R6, R161, -0x2daee0ad, RZ ;  /* 0xd2511f53a1067825 */ /* 0x008fe200078e00ff */
[C---:B------:R-:W-:Y:S01]  /*46d0*/  @!P0 ISETP.GE.AND P2, PT, R144.reuse, R153, PT ;  /* 0x000000999000820c */ /* 0x040fe20003f46270 */
[----:B------:R-:W3:Y:S01]  /*46e0*/  MUFU.EX2 R231, R9 ;  /* 0x0000000900e77308 */ /* 0x000ee20000000800 */
[-C--:B------:R-:W-:Y:S01]  /*46f0*/  @!P0 ISETP.GE.AND P1, PT, R144, R152.reuse, PT ;  /* 0x000000989000820c */ /* 0x080fe20003f26270 */
[----:B------:R-:W-:Y:S01]  /*4700*/  FFMA.FTZ R10, R10, UR14, -R2 ;  /* 0x0000000e0a0a7c23 */ /* 0x000fe20008010802 */
[----:B------:R-:W-:Y:S01]  /*4710*/  @!P0 ISETP.GE.AND P5, PT, R145, R152, PT ;  /* 0x000000989100820c */ /* 0x000fe20003fa6270 */
[----:B------:R-:W-:Y:S01]  /*4720*/  FFMA.FTZ R17, R17, UR14, -R142 ;  /* 0x0000000e11117c23 */ /* 0x000fe2000801088e */
[-C--:B------:R-:W-:Y:S02]  /*4730*/  @!P0 ISETP.GE.AND P3, PT, R144, R143.reuse, PT ;  /* 0x0000008f9000820c */ /* 0x080fe40003f66270 */
[----:B------:R-:W-:Y:S03]  /*4740*/  @!P0 FSEL R22, R22, -INF , !P2 ;  /* 0xff80000016168808 */ /* 0x000fe60005000000 */
[----:B------:R1:W-:Y:S01]  /*4750*/  MUFU.EX2 R234, R10 ;  /* 0x0000000a00ea7308 */ /* 0x0003e20000000800 */
[----:B------:R-:W-:Y:S02]  /*4760*/  @!P0 ISETP.GE.AND P4, PT, R136, R154, PT ;  /* 0x0000009a8800820c */ /* 0x000fe40003f86270 */
[----:B------:R-:W-:Y:S01]  /*4770*/  @!P0 ISETP.GE.AND P2, PT, R4, R152, PT ;  /* 0x000000980400820c */ /* 0x000fe20003f46270 */
[--C-:B------:R-:W-:Y:S01]  /*4780*/  FFMA.FTZ R22, R22, UR14, -R141.reuse ;  /* 0x0000000e16167c23 */ /* 0x100fe2000801088d */
[----:B------:R-:W-:Y:S02]  /*4790*/  @!P0 FSEL R24, R24, -INF , !P1 ;  /* 0xff80000018188808 */ /* 0x000fe40004800000 */
[----:B------:R-:W-:Y:S03]  /*47a0*/  @!P0 FSEL R13, R13, -INF , !P5 ;  /* 0xff8000000d0d8808 */ /* 0x000fe60006800000 */
[----:B------:R4:W3:Y:S01]  /*47b0*/  MUFU.EX2 R233, R11 ;  /* 0x0000000b00e97308 */ /* 0x0008e20000000800 */
[----:B------:R-:W-:Y:S01]  /*47c0*/  @!P0 ISETP.GE.AND P1, PT, R4, R143, PT ;  /* 0x0000008f0400820c */ /* 0x000fe20003f26270 */
[--C-:B------:R-:W-:Y:S01]  /*47d0*/  FFMA.FTZ R24, R24, UR14, -R140.reuse ;  /* 0x0000000e18187c23 */ /* 0x100fe2000801088c */
[----:B------:R-:W-:Y:S01]  /*47e0*/  @!P0 ISETP.GE.AND P5, PT, R145, R153, PT ;  /* 0x000000999100820c */ /* 0x000fe20003fa6270 */
[----:B------:R-:W-:Y:S01]  /*47f0*/  IMAD.WIDE.U32 R144, R163, -0x2daee0ad, RZ ;  /* 0xd2511f53a3907825 */ /* 0x000fe200078e00ff */
[----:B------:R-:W-:Y:S02]  /*4800*/  @!P0 FSEL R21, R21, -INF , !P4 ;  /* 0xff80000015158808 */ /* 0x000fe40006000000 */
[----:B------:R-:W-:Y:S01]  /*4810*/  @!P0 FSEL R26, R26, -INF , !P3 ;  /* 0xff8000001a1a8808 */ /* 0x000fe20005800000 */
[----:B------:R-:W-:Y:S01]  /*4820*/  FFMA.FTZ R13, R13, UR14, -R140 ;  /* 0x0000000e0d0d7c23 */ /* 0x000fe2000801088c */
[----:B------:R-:W-:Y:S01]  /*4830*/  @!P0 ISETP.GE.AND P4, PT, R136, R143, PT ;  /* 0x0000008f8800820c */ /* 0x000fe20003f86270 */
[----:B------:R-:W-:Y:S01]  /*4840*/  FFMA.FTZ R21, R21, UR14, -R142 ;  /* 0x0000000e15157c23 */ /* 0x000fe2000801088e */
[----:B------:R-:W-:Y:S01]  /*4850*/  @!P0 FSEL R28, R28, -INF , !P2 ;  /* 0xff8000001c1c8808 */ /* 0x000fe20005000000 */
[----:B------:R-:W-:Y:S01]  /*4860*/  FFMA.FTZ R26, R26, UR14, -R2 ;  /* 0x0000000e1a1a7c23 */ /* 0x000fe20008010802 */
[C---:B------:R-:W-:Y:S01]  /*4870*/  @!P0 ISETP.GE.AND P3, PT, R4.reuse, R154, PT ;  /* 0x0000009a0400820c */ /* 0x040fe20003f66270 */
[----:B------:R-:W-:Y:S01]  /*4880*/  MUFU.EX2 R166, R12 ;  /* 0x0000000c00a67308 */ /* 0x000fe20000000800 */
[-C--:B------:R-:W-:Y:S01]  /*4890*/  @!P0 ISETP.GE.AND P2, PT, R4, R153.reuse, PT ;  /* 0x000000990400820c */ /* 0x080fe20003f46270 */
[----:B------:R-:W-:Y:S01]  /*48a0*/  FFMA.FTZ R28, R28, UR14, -R140 ;  /* 0x0000000e1c1c7c23 */ /* 0x000fe2000801088c */
[----:B------:R-:W-:Y:S01]  /*48b0*/  @!P0 FSEL R19, R19, -INF , !P5 ;  /* 0xff80000013138808 */ /* 0x000fe20006800000 */
[----:B------:R-:W-:Y:S01]  /*48c0*/  IMAD.WIDE.U32 R4, R157, -0x2daee0ad, RZ ;  /* 0xd2511f539d047825 */ /* 0x000fe200078e00ff */
[----:B------:R-:W-:Y:S02]  /*48d0*/  @!P0 FSEL R20, R20, -INF , !P6 ;  /* 0xff80000014148808 */ /* 0x000fe40007000000 */
[CC--:B------:R-:W-:Y:S01]  /*48e0*/  @!P0 ISETP.GE.AND P6, PT, R136.reuse, R152.reuse, PT ;  /* 0x000000988800820c */ /* 0x0c0fe20003fc6270 */
[--C-:B------:R-:W-:Y:S01]  /*48f0*/  FFMA.FTZ R19, R19, UR14, -R141.reuse ;  /* 0x0000000e13137c23 */ /* 0x100fe2000801088d */
[----:B------:R-:W-:Y:S01]  /*4900*/  @!P0 ISETP.GE.AND P5, PT, R136, R153, PT ;  /* 0x000000998800820c */ /* 0x000fe20003fa6270 */
[----:B------:R-:W-:Y:S01]  /*4910*/  IMAD.WIDE.U32 R136, R159, -0x2daee0ad, RZ ;  /* 0xd2511f539f887825 */ /* 0x000fe200078e00ff */
[----:B------:R-:W-:Y:S01]  /*4920*/  @!P0 FSEL R25, R25, -INF , !P6 ;  /* 0xff80000019198808 */ /* 0x000fe20007000000 */
[----:B------:R3:W-:Y:S01]  /*4930*/  MUFU.EX2 R164, R13 ;  /* 0x0000000d00a47308 */ /* 0x0007e20000000800 */
[----:B------:R-:W-:Y:S01]  /*4940*/  LOP3.LUT R7, R7, UR12, R162, 0x96, !PT ;  /* 0x0000000c07077c12 */ /* 0x000fe2000f8e96a2 */
[----:B------:R-:W-:Y:S01]  /*4950*/  FFMA.FTZ R20, R20, UR14, -R142 ;  /* 0x0000000e14147c23 */ /* 0x000fe2000801088e */
[C---:B------:R-:W-:Y:S01]  /*4960*/  @!P0 ISETP.GE.AND P6, PT, R0.reuse, R143, PT ;  /* 0x0000008f0000820c */ /* 0x040fe20003fc6270 */
[----:B------:R-:W-:Y:S01]  /*4970*/  FFMA.FTZ R25, R25, UR14, -R140 ;  /* 0x0000000e19197c23 */ /* 0x000fe2000801088c */
[----:B------:R-:W-:Y:S01]  /*4980*/  LOP3.LUT R5, R5, UR12, R160, 0x96, !PT ;  /* 0x0000000c05057c12 */ /* 0x000fe2000f8e96a0 */
[----:B------:R-:W-:Y:S01]  /*4990*/  UIADD3 UR12, UR8, -0x56f99767, URZ ;  /* 0xa9066899080c7890 */ /* 0x000fe2000fffe03f */
[----:B------:R-:W-:Y:S01]  /*49a0*/  LOP3.LUT R146, R145, UR11, R6, 0x96, !PT ;  /* 0x0000000b91927c12 */ /* 0x000fe2000f8e9606 */
[----:B------:R-:W-:Y:S01]  /*49b0*/  IMAD.WIDE.U32 R6, R7, -0x326172a9, RZ ;  /* 0xcd9e8d5707067825 */ /* 0x000fe200078e00ff */
[----:B------:R-:W-:Y:S01]  /*49c0*/  LOP3.LUT R148, R137, UR11, R4, 0x96, !PT ;  /* 0x0000000b89947c12 */ /* 0x000fe2000f8e9604 */
[----:B------:R-:W-:Y:S01]  /*49d0*/  UIADD3 UR11, UR9, 0x78dde6e4, URZ ;  /* 0x78dde6e4090b7890 */ /* 0x000fe2000fffe03f */
[----:B------:R-:W-:Y:S01]  /*49e0*/  @!P0 FSEL R23, R23, -INF , !P5 ;  /* 0xff80000017178808 */ /* 0x000fe20006800000 */
[----:B------:R-:W-:Y:S01]  /*49f0*/  IMAD.WIDE.U32 R4, R5, -0x326172a9, RZ ;  /* 0xcd9e8d5705047825 */ /* 0x000fe200078e00ff */
[----:B------:R-:W-:Y:S01]  /*4a00*/  @!P0 ISETP.GE.AND P5, PT, R0, R152, PT ;  /* 0x000000980000820c */ /* 0x000fe20003fa6270 */
[----:B------:R3:W-:Y:S01]  /*4a10*/  MUFU.EX2 R171, R14 ;  /* 0x0000000e00ab7308 */ /* 0x0007e20000000800 */
[----:B------:R-:W-:Y:S01]  /*4a20*/  @!P0 FSEL R27, R27, -INF , !P4 ;  /* 0xff8000001b1b8808 */ /* 0x000fe20006000000 */
[----:B------:R-:W-:Y:S01]  /*4a30*/  IMAD.WIDE.U32 R146, R146, -0x326172a9, RZ ;  /* 0xcd9e8d5792927825 */ /* 0x000fe200078e00ff */
[----:B--2---:R-:W-:Y:S02]  /*4a40*/  LOP3.LUT R8, R7, UR11, R156, 0x96, !PT ;  /* 0x0000000b07087c12 */ /* 0x004fe4000f8e969c */
[----:B-1----:R-:W-:Y:S01]  /*4a50*/  LOP3.LUT R10, R5, UR11, R158, 0x96, !PT ;  /* 0x0000000b050a7c12 */ /* 0x002fe2000f8e969e */
[----:B------:R-:W-:Y:S01]  /*4a60*/  IMAD.WIDE.U32 R148, R148, -0x326172a9, RZ ;  /* 0xcd9e8d5794947825 */ /* 0x000fe200078e00ff */
[----:B------:R-:W-:Y:S03]  /*4a70*/  LOP3.LUT R5, R147, UR13, R6, 0x96, !PT ;  /* 0x0000000d93057c12 */ /* 0x000fe6000f8e9606 */
[----:B------:R-:W-:Y:S01]  /*4a80*/  MUFU.EX2 R167, R15 ;  /* 0x0000000f00a77308 */ /* 0x000fe20000000800 */
[----:B------:R-:W-:Y:S01]  /*4a90*/  @!P0 FSEL R29, R29, -INF , !P5 ;  /* 0xff8000001d1d8808 */ /* 0x000fe20006800000 */
[----:B----4-:R-:W-:Y:S01]  /*4aa0*/  IMAD.WIDE.U32 R10, R10, -0x2daee0ad, RZ ;  /* 0xd2511f530a0a7825 */ /* 0x010fe200078e00ff */
[----:B------:R-:W-:Y:S01]  /*4ab0*/  LOP3.LUT R6, R149, UR13, R4, 0x96, !PT ;  /* 0x0000000d95067c12 */ /* 0x000fe2000f8e9604 */
[----:B------:R-:W-:Y:S01]  /*4ac0*/  UIADD3 UR11, UR8, 0x646e171e, URZ ;  /* 0x646e171e080b7890 */ /* 0x000fe2000fffe03f */
[----:B------:R-:W-:Y:S01]  /*4ad0*/  @!P0 ISETP.GE.AND P4, PT, R0, R154, PT ;  /* 0x0000009a0000820c */ /* 0x000fe20003f86270 */
[----:B------:R-:W-:Y:S01]  /*4ae0*/  IMAD.WIDE.U32 R8, R8, -0x2daee0ad, RZ ;  /* 0xd2511f5308087825 */ /* 0x000fe200078e00ff */
[----:B------:R-:W-:Y:S03]  /*4af0*/  LOP3.LUT R136, R11, UR12, R136, 0x96, !PT ;  /* 0x0000000c0b887c12 */ /* 0x000fe6000f8e9688 */
[----:B------:R-:W-:Y:S01]  /*4b00*/  MUFU.EX2 R163, R16 ;  /* 0x0000001000a37308 */ /* 0x000fe20000000800 */
[----:B------:R-:W-:Y:S01]  /*4b10*/  @!P0 ISETP.GE.AND P5, PT, R0, R153, PT ;  /* 0x000000990000820c */ /* 0x000fe20003fa6270 */
[----:B------:R-:W-:Y:S01]  /*4b20*/  IMAD.WIDE.U32 R4, R5, -0x2daee0ad, RZ ;  /* 0xd2511f5305047825 */ /* 0x000fe200078e00ff */
[----:B------:R-:W-:Y:S02]  /*4b30*/  LOP3.LUT R144, R9, UR12, R144, 0x96, !PT ;  /* 0x0000000c09907c12 */ /* 0x000fe4000f8e9690 */
[----:B------:R-:W-:Y:S01]  /*4b40*/  @!P0 FSEL R31, R31, -INF , !P6 ;  /* 0xff8000001f1f8808 */ /* 0x000fe20007000000 */
[----:B------:R-:W-:Y:S01]  /*4b50*/  IMAD.WIDE.U32 R6, R6, -0x2daee0ad, RZ ;  /* 0xd2511f5306067825 */ /* 0x000fe200078e00ff */
[----:B------:R-:W-:Y:S03]  /*4b60*/  LOP3.LUT R9, R5, UR11, R8, 0x96, !PT ;  /* 0x0000000b05097c12 */ /* 0x000fe6000f8e9608 */
[----:B------:R-:W-:Y:S01]  /*4b70*/  MUFU.EX2 R162, R18 ;  /* 0x0000001200a27308 */ /* 0x000fe20000000800 */
[----:B------:R-:W-:Y:S01]  /*4b80*/  SHF.R.U32.HI R135, RZ, 0x10, R4 ;  /* 0x00000010ff877819 */ /* 0x000fe20000011604 */
[----:B------:R-:W-:Y:S01]  /*4b90*/  FFMA.FTZ R23, R23, UR14, -R141 ;  /* 0x0000000e17177c23 */ /* 0x000fe2000801088d */
[----:B------:R-:W-:Y:S01]  /*4ba0*/  LOP3.LUT R8, R7, UR11, R10, 0x96, !PT ;  /* 0x0000000b07087c12 */ /* 0x000fe2000f8e960a */
[----:B------:R-:W-:Y:S01]  /*4bb0*/  UIADD3 UR11, UR9, -0x4ab325aa, URZ ;  /* 0xb54cda56090b7890 */ /* 0x000fe2000fffe03f */
[C---:B------:R-:W-:Y:S01]  /*4bc0*/  LOP3.LUT R134, R4.reuse, 0xffff, RZ, 0xc0, !PT ;  /* 0x0000ffff04867812 */ /* 0x040fe200078ec0ff */
[----:B------:R-:W-:Y:S01]  /*4bd0*/  FFMA.FTZ R27, R27, UR14, -R2 ;  /* 0x0000000e1b1b7c23 */ /* 0x000fe20008010802 */
[----:B------:R-:W-:Y:S03]  /*4be0*/  LOP3.LUT R11, R4, 0xff, RZ, 0xc0, !PT ;  /* 0x000000ff040b7812 */ /* 0x000fe600078ec0ff */
[----:B------:R-:W-:Y:S01]  /*4bf0*/  MUFU.EX2 R160, R17 ;  /* 0x0000001100a07308 */ /* 0x000fe20000000800 */
[----:B------:R-:W-:Y:S01]  /*4c00*/  SHF.R.U32.HI R10, RZ, 0x18, R4 ;  /* 0x00000018ff0a7819 */ /* 0x000fe20000011604 */
[----:B------:R-:W-:Y:S01]  /*4c10*/  IMAD.WIDE.U32 R4, R144, -0x326172a9, RZ ;  /* 0xcd9e8d5790047825 */ /* 0x000fe200078e00ff */
[--C-:B------:R-:W-:Y:S02]  /*4c20*/  SHF.R.U32.HI R133, RZ, 0x18, R6.reuse ;  /* 0x00000018ff857819 */ /* 0x100fe40000011606 */
[----:B------:R-:W-:Y:S01]  /*4c30*/  SHF.R.U32.HI R137, RZ, 0x10, R6 ;  /* 0x00000010ff897819 */ /* 0x000fe20000011606 */
[----:B------:R-:W-:Y:S01]  /*4c40*/  FFMA.FTZ R140, R29, UR14, -R140 ;  /* 0x0000000e1d8c7c23 */ /* 0x000fe2000801088c */
[C---:B------:R-:W-:Y:S03]  /*4c50*/  LOP3.LUT R138, R6.reuse, 0xffff, RZ, 0xc0, !PT ;  /* 0x0000ffff068a7812 */ /* 0x040fe600078ec0ff */
[----:B------:R-:W-:Y:S01]  /*4c60*/  MUFU.EX2 R161, R19 ;  /* 0x0000001300a17308 */ /* 0x000fe20000000800 */
[----:B------:R-:W-:Y:S02]  /*4c70*/  LOP3.LUT R0, R6, 0xff, RZ, 0xc0, !PT ;  /* 0x000000ff06007812 */ /* 0x000fe400078ec0ff */
[----:B------:R-:W-:Y:S02]  /*4c80*/  LOP3.LUT R6, R5, UR11, R146, 0x96, !PT ;  /* 0x0000000b05067c12 */ /* 0x000fe4000f8e9692 */
[----:B------:R-:W-:Y:S02]  /*4c90*/  ISETP.LE.U32.AND P6, PT, R10, UR15, PT ;  /* 0x0000000f0a007c0c */ /* 0x000fe4000bfc3070 */
[C---:B------:R-:W-:Y:S03]  /*4ca0*/  LOP3.LUT R7, R6.reuse, 0xffff, RZ, 0xc0, !PT ;  /* 0x0000ffff06077812 */ /* 0x040fe600078ec0ff */
[----:B------:R-:W-:Y:S01]  /*4cb0*/  MUFU.EX2 R154, R20 ;  /* 0x00000014009a7308 */ /* 0x000fe20000000800 */
[----:B------:R-:W-:Y:S02]  /*4cc0*/  LOP3.LUT R10, R6, 0xff, RZ, 0xc0, !PT ;  /* 0x000000ff060a7812 */ /* 0x000fe400078ec0ff */
[----:B------:R-:W-:Y:S02]  /*4cd0*/  SHF.R.U32.HI R7, RZ, 0x8, R7 ;  /* 0x00000008ff077819 */ /* 0x000fe40000011607 */
[----:B------:R-:W-:Y:S02]  /*4ce0*/  @!P0 FSEL R33, R33, -INF , !P4 ;  /* 0xff80000021218808 */ /* 0x000fe40006000000 */
[----:B------:R-:W-:Y:S03]  /*4cf0*/  ISETP.LE.U32.AND P4, PT, R10, UR15, PT ;  /* 0x0000000f0a007c0c */ /* 0x000fe6000bf83070 */
[----:B------:R-:W-:Y:S01]  /*4d00*/  MUFU.EX2 R156, R22 ;  /* 0x00000016009c7308 */ /* 0x000fe20000000800 */
[----:B------:R-:W-:Y:S02]  /*4d10*/  LOP3.LUT R7, R7, 0xffff, RZ, 0xc0, !PT ;  /* 0x0000ffff07077812 */ /* 0x000fe400078ec0ff */
[--C-:B------:R-:W-:Y:S02]  /*4d20*/  SHF.R.U32.HI R132, RZ, 0x10, R4.reuse ;  /* 0x00000010ff847819 */ /* 0x100fe40000011604 */
[C---:B---3--:R-:W-:Y:S02]  /*4d30*/  LOP3.LUT R13, R4.reuse, 0xff, RZ, 0xc0, !PT ;  /* 0x000000ff040d7812 */ /* 0x048fe400078ec0ff */
[----:B------:R-:W-:Y:S03]  /*4d40*/  LOP3.LUT R12, R4, 0xffff, RZ, 0xc0, !PT ;  /* 0x0000ffff040c7812 */ /* 0x000fe600078ec0ff */
[----:B------:R-:W-:Y:S01]  /*4d50*/  MUFU.EX2 R152, R23 ;  /* 0x0000001700987308 */ /* 0x000fe20000000800 */
[----:B------:R-:W-:Y:S01]  /*4d60*/  SHF.R.U32.HI R14, RZ, 0x18, R4 ;  /* 0x00000018ff0e7819 */ /* 0x000fe20000011604 */
[----:B------:R-:W-:Y:S01]  /*4d70*/  IMAD.WIDE.U32 R4, R136, -0x326172a9, RZ ;  /* 0xcd9e8d5788047825 */ /* 0x000fe200078e00ff */
[----:B------:R-:W-:Y:S02]  /*4d80*/  SHF.R.U32.HI R10, RZ, 0x10, R6 ;  /* 0x00000010ff0a7819 */ /* 0x000fe40000011606 */
[----:B------:R-:W-:Y:S01]  /*4d90*/  @!P0 FSEL R34, R34, -INF , !P2 ;  /* 0xff80000022228808 */ /* 0x000fe20005000000 */
[----:B------:R-:W-:Y:S01]  /*4da0*/  @!P4 FADD.FTZ R165, -R165, -RZ ;  /* 0x800000ffa5a5c221 */ /* 0x000fe20000010100 */
[----:B------:R-:W-:Y:S03]  /*4db0*/  ISETP.LE.U32.AND P2, PT, R7, UR15, PT ;  /* 0x0000000f07007c0c */ /* 0x000fe6000bf43070 */
[----:B------:R-:W-:Y:S01]  /*4dc0*/  MUFU.EX2 R158, R24 ;  /* 0x00000018009e7308 */ /* 0x000fe20000000800 */
[----:B------:R-:W-:Y:S01]  /*4dd0*/  @!P0 FSEL R32, R32, -INF , !P3 ;  /* 0xff80000020208808 */ /* 0x000fe20005800000 */
[--C-:B------:R-:W-:Y:S01]  /*4de0*/  FFMA.FTZ R34, R34, UR14, -R141.reuse ;  /* 0x0000000e22227c23 */ /* 0x100fe2000801088d */
[----:B------:R-:W-:Y:S02]  /*4df0*/  LOP3.LUT R7, R10, 0xff, RZ, 0xc0, !PT ;  /* 0x000000ff0a077812 */ /* 0x000fe400078ec0ff */
[----:B------:R-:W-:Y:S01]  /*4e00*/  ISETP.LE.U32.AND P3, PT, R0, UR15, PT ;  /* 0x0000000f00007c0c */ /* 0x000fe2000bf63070 */
[----:B------:R-:W-:Y:S01]  /*4e10*/  FFMA.FTZ R32, R32, UR14, -R142 ;  /* 0x0000000e20207c23 */ /* 0x000fe2000801088e */
[----:B------:R-:W-:Y:S01]  /*4e20*/  SHF.R.U32.HI R6, RZ, 0x18, R6 ;  /* 0x00000018ff067819 */ /* 0x000fe20000011606 */
[----:B------:R-:W-:Y:S01]  /*4e30*/  FFMA.FTZ R142, R33, UR14, -R142 ;  /* 0x0000000e218e7c23 */ /* 0x000fe2000801088e */
[----:B------:R-:W-:Y:S01]  /*4e40*/  LOP3.LUT R0, R5, UR11, R148, 0x96, !PT ;  /* 0x0000000b05007c12 */ /* 0x000fe2000f8e9694 */
[----:B------:R-:W-:Y:S01]  /*4e50*/  MUFU.EX2 R150, R32 ;  /* 0x0000002000967308 */ /* 0x000fe20000000800 */
[----:B------:R-:W-:Y:S01]  /*4e60*/  @!P0 FSEL R35, R35, -INF , !P5 ;  /* 0xff80000023238808 */ /* 0x000fe20006800000 */
[----:B------:R-:W-:Y:S01]  /*4e70*/  @!P2 FADD.FTZ R169, -R169, -RZ ;  /* 0x800000ffa9a9a221 */ /* 0x000fe20000010100 */
[----:B------:R-:W-:Y:S02]  /*4e80*/  @!P0 FSEL R30, R30, -INF , !P1 ;  /* 0xff8000001e1e8808 */ /* 0x000fe40004800000 */
[----:B------:R-:W-:Y:S01]  /*4e90*/  ISETP.LE.U32.AND P5, PT, R7, UR15, PT ;  /* 0x0000000f07007c0c */ /* 0x000fe2000bfa3070 */
[----:B------:R-:W-:Y:S01]  /*4ea0*/  FFMA.FTZ R141, R35, UR14, -R141 ;  /* 0x0000000e238d7c23 */ /* 0x000fe2000801088d */
[----:B------:R-:W-:Y:S03]  /*4eb0*/  ISETP.LE.U32.AND P0, PT, R6, UR15, PT ;  /* 0x0000000f06007c0c */ /* 0x000fe6000bf03070 */
[----:B------:R-:W-:Y:S01]  /*4ec0*/  MUFU.EX2 R147, R142 ;  /* 0x0000008e00937308 */ /* 0x000fe20000000800 */
[----:B------:R-:W-:Y:S01]  /*4ed0*/  LOP3.LUT R6, R0, 0xffff, RZ, 0xc0, !PT ;  /* 0x0000ffff00067812 */ /* 0x000fe200078ec0ff */
[--C-:B------:R-:W-:Y:S01]  /*4ee0*/  FFMA.FTZ R30, R30, UR14, -R2.reuse ;  /* 0x0000000e1e1e7c23 */ /* 0x100fe20008010802 */
[----:B------:R-:W-:Y:S01]  /*4ef0*/  LOP3.LUT R7, R0, 0xff, RZ, 0xc0, !PT ;  /* 0x000000ff00077812 */ /* 0x000fe200078ec0ff */
[----:B------:R-:W-:Y:S01]  /*4f00*/  FFMA.FTZ R2, R31, UR14, -R2 ;  /* 0x0000000e1f027c23 */ /* 0x000fe20008010802 */
[----:B------:R-:W-:Y:S02]  /*4f10*/  SHF.R.U32.HI R6, RZ, 0x8, R6 ;  /* 0x00000008ff067819 */ /* 0x000fe40000011606 */
[----:B------:R-:W-:Y:S03]  /*4f20*/  ISETP.LE.U32.AND P4, PT, R7, UR15, PT ;  /* 0x0000000f07007c0c */ /* 0x000fe6000bf83070 */
[----:B------:R-:W-:Y:S01]  /*4f30*/  MUFU.EX2 R151, R34 ;  /* 0x0000002200977308 */ /* 0x000fe20000000800 */
[--C-:B------:R-:W-:Y:S01]  /*4f40*/  SHF.R.U32.HI R7, RZ, 0x18, R0.reuse ;  /* 0x00000018ff077819 */ /* 0x100fe20000011600 */
[----:B------:R-:W-:Y:S01]  /*4f50*/  @!P5 FADD.FTZ R170, -R170, -RZ ;  /* 0x800000ffaaaad221 */ /* 0x000fe20000010100 */
[----:B------:R-:W-:Y:S01]  /*4f60*/  LOP3.LUT R6, R6, 0xffff, RZ, 0xc0, !PT ;  /* 0x0000ffff06067812 */ /* 0x000fe200078ec0ff */
[----:B------:R-:W-:Y:S01]  /*4f70*/  @!P0 FADD.FTZ R168, -R168, -RZ ;  /* 0x800000ffa8a88221 */ /* 0x000fe20000010100 */
[----:B------:R-:W-:Y:S02]  /*4f80*/  SHF.R.U32.HI R0, RZ, 0x10, R0 ;  /* 0x00000010ff007819 */ /* 0x000fe40000011600 */
[----:B------:R-:W-:Y:S03]  /*4f90*/  ISETP.LE.U32.AND P5, PT, R6, UR15, PT ;  /* 0x0000000f06007c0c */ /* 0x000fe6000bfa3070 */
[----:B------:R-:W1:Y:S01]  /*4fa0*/  MUFU.EX2 R149, R141 ;  /* 0x0000008d00957308 */ /* 0x000e620000000800 */
[----:B------:R-:W-:Y:S02]  /*4fb0*/  LOP3.LUT R6, R0, 0xff, RZ, 0xc0, !PT ;  /* 0x000000ff00067812 */ /* 0x000fe400078ec0ff */
[----:B------:R-:W-:Y:S01]  /*4fc0*/  ISETP.LE.U32.AND P2, PT, R7, UR15, PT ;  /* 0x0000000f07007c0c */ /* 0x000fe2000bf43070 */
[----:B------:R-:W-:Y:S01]  /*4fd0*/  @!P4 FADD.FTZ R232, -R232, -RZ ;  /* 0x800000ffe8e8c221 */ /* 0x000fe20000010100 */
[C---:B------:R-:W-:Y:S02]  /*4fe0*/  LOP3.LUT R0, R4.reuse, 0xffff, RZ, 0xc0, !PT ;  /* 0x0000ffff04007812 */ /* 0x040fe400078ec0ff */
[----:B------:R-:W-:Y:S03]  /*4ff0*/  LOP3.LUT R5, R4, 0xff, RZ, 0xc0, !PT ;  /* 0x000000ff04057812 */ /* 0x000fe600078ec0ff */
[----:B------:R-:W2:Y:S01]  /*5000*/  MUFU.EX2 R153, R21 ;  /* 0x0000001500997308 */ /* 0x000ea20000000800 */
[----:B------:R-:W-:Y:S02]  /*5010*/  ISETP.LE.U32.AND P0, PT, R6, UR15, PT ;  /* 0x0000000f06007c0c */ /* 0x000fe4000bf03070 */
[----:B------:R-:W-:Y:S01]  /*5020*/  SHF.R.U32.HI R0, RZ, 0x8, R0 ;  /* 0x00000008ff007819 */ /* 0x000fe20000011600 */
[----:B------:R-:W-:Y:S01]  /*5030*/  @!P5 FADD.FTZ R231, -R231, -RZ ;  /* 0x800000ffe7e7d221 */ /* 0x000fe20000010100 */
[----:B------:R-:W-:Y:S02]  /*5040*/  ISETP.LE.U32.AND P4, PT, R5, UR15, PT ;  /* 0x0000000f05007c0c */ /* 0x000fe4000bf83070 */
[----:B------:R-:W-:Y:S01]  /*5050*/  LOP3.LUT R5, R0, 0xffff, RZ, 0xc0, !PT ;  /* 0x0000ffff00057812 */ /* 0x000fe200078ec0ff */
[----:B------:R-:W-:Y:S01]  /*5060*/  @!P2 FADD.FTZ R233, -R233, -RZ ;  /* 0x800000ffe9e9a221 */ /* 0x000fe20000010100 */
[--C-:B------:R-:W-:Y:S01]  /*5070*/  SHF.R.U32.HI R0, RZ, 0x10, R4.reuse ;  /* 0x00000010ff007819 */ /* 0x100fe20000011604 */
[----:B-1----:R-:W-:Y:S01]  /*5080*/  @!P6 FADD.FTZ R149, -R149, -RZ ;  /* 0x800000ff9595e221 */ /* 0x002fe20000010100 */
[----:B------:R-:W-:Y:S01]  /*5090*/  SHF.R.U32.HI R4, RZ, 0x18, R4 ;  /* 0x00000018ff047819 */ /* 0x000fe20000011604 */
[----:B------:R-:W-:Y:S01]  /*50a0*/  MUFU.EX2 R144, R2 ;  /* 0x0000000200907308 */ /* 0x000fe20000000800 */
[----:B------:R-:W-:Y:S01]  /*50b0*/  LOP3.LUT R0, R0, 0xff, RZ, 0xc0, !PT ;  /* 0x000000ff00007812 */ /* 0x000fe200078ec0ff */
[----:B------:R-:W-:Y:S01]  /*50c0*/  @!P0 FADD.FTZ R234, -R234, -RZ ;  /* 0x800000ffeaea8221 */ /* 0x000fe20000010100 */
[----:B------:R-:W-:Y:S01]  /*50d0*/  ISETP.LE.U32.AND P2, PT, R4, UR15, PT ;  /* 0x0000000f04007c0c */ /* 0x000fe2000bf43070 */
[----:B------:R-:W-:Y:S01]  /*50e0*/  IMAD.U32 R141, RZ, RZ, UR18 ;  /* 0x00000012ff8d7e24 */ /* 0x000fe2000f8e00ff */
[----:B------:R-:W-:Y:S01]  /*50f0*/  ISETP.LE.U32.AND P0, PT, R0, UR15, PT ;  /* 0x0000000f00007c0c */ /* 0x000fe2000bf03070 */
[----:B------:R-:W-:Y:S01]  /*5100*/  @!P4 FADD.FTZ R166, -R166, -RZ ;  /* 0x800000ffa6a6c221 */ /* 0x000fe20000010100 */
[----:B------:R-:W-:Y:S03]  /*5110*/  ISETP.LE.U32.AND P5, PT, R5, UR15, PT ;  /* 0x0000000f05007c0c */ /* 0x000fe6000bfa3070 */
[----:B------:R-:W-:Y:S01]  /*5120*/  MUFU.EX2 R155, R25 ;  /* 0x00000019009b7308 */ /* 0x000fe20000000800 */
[----:B------:R-:W-:Y:S02]  /*5130*/  ISETP.LE.U32.AND P4, PT, R13, UR15, PT ;  /* 0x0000000f0d007c0c */ /* 0x000fe4000bf83070 */
[----:B------:R-:W-:Y:S02]  /*5140*/  LOP3.LUT R4, R132, 0xff, RZ, 0xc0, !PT ;  /* 0x000000ff84047812 */ /* 0x000fe400078ec0ff */
[----:B------:R-:W-:Y:S02]  /*5150*/  SHF.R.U32.HI R0, RZ, 0x8, R12 ;  /* 0x00000008ff007819 */ /* 0x000fe4000001160c */
[--C-:B------:R-:W-:Y:S01]  /*5160*/  SHF.R.U32.HI R5, RZ, 0x10, R9.reuse ;  /* 0x00000010ff057819 */ /* 0x100fe20000011609 */
[----:B------:R-:W-:Y:S01]  /*5170*/  @!P2 FADD.FTZ R167, -R167, -RZ ;  /* 0x800000ffa7a7a221 */ /* 0x000fe20000010100 */
[----:B------:R-:W-:Y:S01]  /*5180*/  ISETP.LE.U32.AND P2, PT, R4, UR15, PT ;  /* 0x0000000f04007c0c */ /* 0x000fe2000bf43070 */
[----:B------:R-:W-:Y:S01]  /*5190*/  @!P0 FADD.FTZ R171, -R171, -RZ ;  /* 0x800000ffabab8221 */ /* 0x000fe20000010100 */
[----:B------:R-:W-:Y:S01]  /*51a0*/  LOP3.LUT R0, R0, 0xffff, RZ, 0xc0, !PT ;  /* 0x0000ffff00007812 */ /* 0x000fe200078ec0ff */
[----:B------:R-:W-:Y:S01]  /*51b0*/  @!P5 FADD.FTZ R164, -R164, -RZ ;  /* 0x800000ffa4a4d221 */ /* 0x000fe20000010100 */
[----:B------:R-:W-:Y:S01]  /*51c0*/  ISETP.LE.U32.AND P5, PT, R14, UR15, PT ;  /* 0x0000000f0e007c0c */ /* 0x000fe2000bfa3070 */
[----:B------:R-:W-:Y:S01]  /*51d0*/  @!P4 FADD.FTZ R163, -R163, -RZ ;  /* 0x800000ffa3a3c221 */ /* 0x000fe20000010100 */
[----:B------:R-:W-:Y:S01]  /*51e0*/  ISETP.LE.U32.AND P0, PT, R0, UR15, PT ;  /* 0x0000000f00007c0c */ /* 0x000fe2000bf03070 */
[----:B------:R-:W-:Y:S01]  /*51f0*/  MUFU.EX2 R159, R26 ;  /* 0x0000001a009f7308 */ /* 0x000fe20000000800 */
[C---:B------:R-:W-:Y:S02]  /*5200*/  LOP3.LUT R4, R9.reuse, 0xff, RZ, 0xc0, !PT ;  /* 0x000000ff09047812 */ /* 0x040fe400078ec0ff */
        /* <DEDUP_REMOVED lines=13> */
[----:B------:R-:W-:Y:S01]  /*52e0*/  @!P4 FADD.FTZ R154, -R154, -RZ ;  /* 0x800000ff9a9ac221 */ /* 0x000fe20000010100 */
[----:B------:R-:W-:Y:S02]  /*52f0*/  LOP3.LUT R0, R8, 0xff, RZ, 0xc0, !PT ;  /* 0x000000ff08007812 */ /* 0x000fe400078ec0ff */
[----:B------:R-:W-:Y:S02]  /*5300*/  ISETP.LE.U32.AND P5, PT, R9, UR15, PT ;  /* 0x0000000f09007c0c */ /* 0x000fe4000bfa3070 */
[----:B------:R-:W-:Y:S01]  /*5310*/  ISETP.LE.U32.AND P4, PT, R0, UR15, PT ;  /* 0x0000000f00007c0c */ /* 0x000fe2000bf83070 */
[----:B------:R-:W-:Y:S01]  /*5320*/  @!P2 FADD.FTZ R156, -R156, -RZ ;  /* 0x800000ff9c9ca221 */ /* 0x000fe20000010100 */
[----:B------:R-:W-:Y:S01]  /*5330*/  LOP3.LUT R0, R135, 0xff, RZ, 0xc0, !PT ;  /* 0x000000ff87007812 */ /* 0x000fe200078ec0ff */
[----:B------:R-:W3:Y:S01]  /*5340*/  MUFU.EX2 R145, R30 ;  /* 0x0000001e00917308 */ /* 0x000ee20000000800 */
[----:B------:R-:W-:Y:S02]  /*5350*/  SHF.R.U32.HI R4, RZ, 0x8, R134 ;  /* 0x00000008ff047819 */ /* 0x000fe40000011686 */
[----:B------:R-:W-:Y:S01]  /*5360*/  ISETP.LE.U32.AND P2, PT, R0, UR15, PT ;  /* 0x0000000f00007c0c */ /* 0x000fe2000bf43070 */
[----:B--2---:R-:W-:Y:S01]  /*5370*/  @!P0 FADD.FTZ R153, -R153, -RZ ;  /* 0x800000ff99998221 */ /* 0x004fe20000010100 */
[----:B------:R-:W-:Y:S02]  /*5380*/  ISETP.LE.U32.AND P1, PT, R11, UR15, PT ;  /* 0x0000000f0b007c0c */ /* 0x000fe4000bf23070 */
[----:B------:R-:W-:Y:S01]  /*5390*/  LOP3.LUT R0, R4, 0xffff, RZ, 0xc0, !PT ;  /* 0x0000ffff04007812 */ /* 0x000fe200078ec0ff */
[----:B------:R-:W-:Y:S01]  /*53a0*/  @!P5 FADD.FTZ R152, -R152, -RZ ;  /* 0x800000ff9898d221 */ /* 0x000fe20000010100 */
[--C-:B------:R-:W-:Y:S01]  /*53b0*/  SHF.R.U32.HI R4, RZ, 0x18, R8.reuse ;  /* 0x00000018ff047819 */ /* 0x100fe20000011608 */
[----:B------:R-:W-:Y:S01]  /*53c0*/  @!P4 FADD.FTZ R158, -R158, -RZ ;  /* 0x800000ff9e9ec221 */ /* 0x000fe20000010100 */
[----:B------:R-:W-:Y:S01]  /*53d0*/  ISETP.LE.U32.AND P5, PT, R0, UR15, PT ;  /* 0x0000000f00007c0c */ /* 0x000fe2000bfa3070 */
[----:B------:R2:W4:Y:S01]  /*53e0*/  MUFU.EX2 R146, R140 ;  /* 0x0000008c00927308 */ /* 0x0005220000000800 */
[----:B------:R-:W-:Y:S01]  /*53f0*/  ISETP.LE.U32.AND P4, PT, R4, UR15, PT ;  /* 0x0000000f04007c0c */ /* 0x000fe2000bf83070 */
[----:B-1----:R-:W-:Y:S01]  /*5400*/  @!P3 FADD.FTZ R148, -R148, -RZ ;  /* 0x800000ff9494b221 */ /* 0x002fe20000010100 */
        /* <DEDUP_REMOVED lines=9> */
[----:B------:R-:W-:Y:S01]  /*54a0*/  @!P4 FADD.FTZ R157, -R157, -RZ ;  /* 0x800000ff9d9dc221 */ /* 0x000fe20000010100 */
[----:B------:R-:W-:Y:S02]  /*54b0*/  ISETP.LE.U32.AND P5, PT, R0, UR15, PT ;  /* 0x0000000f00007c0c */ /* 0x000fe4000bfa3070 */
[----:B------:R-:W-:Y:S01]  /*54c0*/  LOP3.LUT R4, R4, 0xffff, RZ, 0xc0, !PT ;  /* 0x0000ffff04047812 */ /* 0x000fe200078ec0ff */
[----:B--2---:R-:W-:Y:S01]  /*54d0*/  IMAD.U32 R140, RZ, RZ, UR19 ;  /* 0x00000013ff8c7e24 */ /* 0x004fe2000f8e00ff */
[----:B------:R-:W-:Y:S01]  /*54e0*/  SHF.R.U32.HI R0, RZ, 0x8, R8 ;  /* 0x00000008ff007819 */ /* 0x000fe20000011608 */
[----:B---3--:R-:W-:Y:S01]  /*54f0*/  @!P1 FADD.FTZ R145, -R145, -RZ ;  /* 0x800000ff91919221 */ /* 0x008fe20000010100 */
        /* <DEDUP_REMOVED lines=10> */
[----:B------:R-:W-:Y:S01]  /*55a0*/  F2FP.RELU.BF16.F32.PACK_AB R2, R152, R156 ;  /* 0x0000009c9802723e */ /* 0x000fe200000018ff */
[----:B----4-:R-:W-:Y:S01]  /*55b0*/  @!P2 FADD.FTZ R146, -R146, -RZ ;  /* 0x800000ff9292a221 */ /* 0x010fe20000010100 */
[----:B------:R-:W-:Y:S02]  /*55c0*/  ISETP.LE.U32.AND P0, PT, R133, UR15, PT ;  /* 0x0000000f85007c0c */ /* 0x000fe4000bf03070 */
[----:B------:R-:W-:Y:S02]  /*55d0*/  FSETP.GE.FTZ.AND P1, PT, R153, RZ, PT ;  /* 0x000000ff9900720b */ /* 0x000fe40003f36000 */
[----:B------:R-:W-:Y:S01]  /*55e0*/  FSETP.GE.FTZ.AND P5, PT, R169, RZ, PT ;  /* 0x000000ffa900720b */ /* 0x000fe20003fb6000 */
[----:B------:R-:W-:Y:S01]  /*55f0*/  @!P6 FADD.FTZ R155, -R155, -RZ ;  /* 0x800000ff9b9be221 */ /* 0x000fe20000010100 */
[----:B------:R-:W-:Y:S02]  /*5600*/  FSETP.GE.FTZ.AND P4, PT, R163, RZ, PT ;  /* 0x000000ffa300720b */ /* 0x000fe40003f96000 */
[----:B------:R-:W-:Y:S02]  /*5610*/  FSETP.GE.FTZ.AND P3, PT, R160, RZ, PT ;  /* 0x000000ffa000720b */ /* 0x000fe40003f76000 */
[----:B------:R-:W-:Y:S03]  /*5620*/  FSETP.GE.FTZ.AND P2, PT, R154, RZ, PT ;  /* 0x000000ff9a00720b */ /* 0x000fe60003f56000 */
[----:B------:R-:W-:Y:S01]  /*5630*/  @!P0 FADD.FTZ R144, -R144, -RZ ;  /* 0x800000ff90908221 */ /* 0x000fe20000010100 */
[----:B------:R-:W-:Y:S02]  /*5640*/  LEA R142, P0, R246, R140, 0x2 ;  /* 0x0000008cf68e7211 */ /* 0x000fe400078010ff */
[----:B-1----:R-:W-:Y:S02]  /*5650*/  F2FP.RELU.BF16.F32.PACK_AB R4, R160, R163 ;  /* 0x000000a3a004723e */ /* 0x002fe400000018ff */
[----:B------:R-:W-:Y:S02]  /*5660*/  LEA.HI.X.SX32 R143, R246, R141, 0x2, P0 ;  /* 0x0000008df68f7211 */ /* 0x000fe400000f16ff */
[----:B--2---:R-:W-:Y:S01]  /*5670*/  F2FP.RELU.BF16.F32.PACK_AB R0, R161, R162 ;  /* 0x000000a2a100723e */ /* 0x004fe200000018ff */
        /* <DEDUP_REMOVED lines=145> */
.L_x_252:
[----:B------:R2:W-:Y:S01]  /*5f90*/  STS [R236+0xf000], R5 ;  /* 0x00f00005ec007388 */ /* 0x0005e20000000800 */
[----:B------:R-:W-:Y:S01]  /*5fa0*/  FADD.FTZ R6, -R4, R19 ;  /* 0x0000001304067221 */ /* 0x000fe20000010100 */
[C---:B------:R-:W-:Y:S01]  /*5fb0*/  FSETP.GE.FTZ.AND P4, PT, R161.reuse, RZ, PT ;  /* 0x000000ffa100720b */ /* 0x040fe20003f96000 */
[----:B------:R-:W-:Y:S01]  /*5fc0*/  FMUL.FTZ R32, R170, R32 ;  /* 0x00000020aa207220 */ /* 0x000fe20000410000 */
[----:B------:R-:W-:Y:S01]  /*5fd0*/  FSETP.GE.FTZ.AND P1, PT, R162, RZ, PT ;  /* 0x000000ffa200720b */ /* 0x000fe20003f36000 */
[----:B------:R-:W-:Y:S01]  /*5fe0*/  FMUL.FTZ R168, R168, R16 ;  /* 0x00000010a8a87220 */ /* 0x000fe20000410000 */
[----:B------:R-:W-:Y:S01]  /*5ff0*/  FSEL R6, R6, R4, P4 ;  /* 0x0000000406067208 */ /* 0x000fe20002000000 */
[----:B------:R-:W-:Y:S01]  /*6000*/  FADD.FTZ R22, -R4, R22 ;  /* 0x0000001604167221 */ /* 0x000fe20000010100 */
[----:B------:R-:W-:Y:S01]  /*6010*/  FSETP.GE.FTZ.AND P3, PT, R156, RZ, PT ;  /* 0x000000ff9c00720b */ /* 0x000fe20003f76000 */
[----:B------:R-:W-:Y:S01]  /*6020*/  FADD.FTZ R16, -R4, R23 ;  /* 0x0000001704107221 */ /* 0x000fe20000010100 */
[----:B------:R-:W-:Y:S01]  /*6030*/  FSETP.GE.FTZ.AND P2, PT, R152, RZ, PT ;  /* 0x000000ff9800720b */ /* 0x000fe20003f56000 */
[----:B------:R-:W-:Y:S01]  /*6040*/  FMUL.FTZ R161, R161, R6 ;  /* 0x00000006a1a17220 */ /* 0x000fe20000410000 */
[----:B------:R-:W-:Y:S01]  /*6050*/  F2FP.BF16.F32.PACK_AB R6, R168, R32 ;  /* 0x00000020a806723e */ /* 0x000fe200000010ff */
[----:B------:R-:W-:Y:S01]  /*6060*/  FADD.FTZ R7, -R4, R34 ;  /* 0x0000002204077221 */ /* 0x000fe20000010100 */
[-C--:B------:R-:W-:Y:S01]  /*6070*/  FSEL R16, R16, R4.reuse, P2 ;  /* 0x0000000410107208 */ /* 0x080fe20001000000 */
[----:B-----5:R-:W-:Y:S01]  /*6080*/  FADD.FTZ R13, -R2, R13 ;  /* 0x0000000d020d7221 */ /* 0x020fe20000010100 */
[----:B------:R-:W-:Y:S01]  /*6090*/  FSETP.GE.FTZ.AND P2, PT, R151, RZ, PT ;  /* 0x000000ff9700720b */ /* 0x000fe20003f56000 */
[----:B------:R3:W-:Y:S01]  /*60a0*/  STS [R236+0xf400], R6 ;  /* 0x00f40006ec007388 */ /* 0x0007e20000000800 */
[----:B------:R-:W-:Y:S01]  /*60b0*/  FSETP.GE.FTZ.AND P4, PT, R158, RZ, PT ;  /* 0x000000ff9e00720b */ /* 0x000fe20003f96000 */
[C---:B------:R-:W-:Y:S01]  /*60c0*/  FADD.FTZ R10, -R0.reuse, R10 ;  /* 0x0000000a000a7221 */ /* 0x040fe20000010100 */
[-C--:B------:R-:W-:Y:S01]  /*60d0*/  FSEL R7, R7, R4.reuse, P2 ;  /* 0x0000000407077208 */ /* 0x080fe20001000000 */
[C---:B------:R-:W-:Y:S01]  /*60e0*/  FADD.FTZ R11, -R0.reuse, R11 ;  /* 0x0000000b000b7221 */ /* 0x040fe20000010100 */
[----:B------:R-:W-:Y:S01]  /*60f0*/  FSETP.GE.FTZ.AND P2, PT, R231, RZ, PT ;  /* 0x000000ffe700720b */ /* 0x000fe20003f56000 */
[----:B------:R-:W-:Y:S01]  /*6100*/  FADD.FTZ R15, -R0, R15 ;  /* 0x0000000f000f7221 */ /* 0x000fe20000010100 */
[----:B------:R-:W-:Y:S01]  /*6110*/  FSETP.GE.FTZ.AND P5, PT, R167, RZ, PT ;  /* 0x000000ffa700720b */ /* 0x000fe20003fb6000 */
[----:B--2---:R-:W-:Y:S01]  /*6120*/  FADD.FTZ R5, -R4, R18 ;  /* 0x0000001204057221 */ /* 0x004fe20000010100 */
[----:B------:R-:W-:Y:S01]  /*6130*/  FMUL.FTZ R151, R151, R7 ;  /* 0x0000000797977220 */ /* 0x000fe20000410000 */
[----:B------:R-:W-:Y:S01]  /*6140*/  FADD.FTZ R7, -R2, R8 ;  /* 0x0000000802077221 */ /* 0x000fe20000010100 */
[----:B------:R-:W-:Y:S01]  /*6150*/  STS [R238+0xf000], R17 ;  /* 0x00f00011ee007388 */ /* 0x000fe20000000800 */
[----:B------:R-:W-:Y:S01]  /*6160*/  FADD.FTZ R26, -R0, R26 ;  /* 0x0000001a001a7221 */ /* 0x000fe20000010100 */
[----:B------:R-:W-:Y:S01]  /*6170*/  FSEL R5, R5, R4, P1 ;  /* 0x0000000405057208 */ /* 0x000fe20000800000 */
[----:B------:R-:W-:Y:S01]  /*6180*/  FMUL.FTZ R16, R152, R16 ;  /* 0x0000001098107220 */ /* 0x000fe20000410000 */
[----:B------:R-:W-:Y:S01]  /*6190*/  FSETP.GE.FTZ.AND P1, PT, R149, RZ, PT ;  /* 0x000000ff9500720b */ /* 0x000fe20003f36000 */
[----:B------:R2:W5:Y:S01]  /*61a0*/  LDL R163, [R1+0x10] ;  /* 0x0000100001a37983 */ /* 0x0005620000100800 */
[----:B------:R-:W-:Y:S01]  /*61b0*/  F2FP.BF16.F32.PACK_AB R20, R20, R150 ;  /* 0x000000961414723e */ /* 0x000fe200000010ff */
[----:B------:R-:W-:Y:S01]  /*61c0*/  FMUL.FTZ R162, R162, R5 ;  /* 0x00000005a2a27220 */ /* 0x000fe20000410000 */
[----:B------:R-:W-:Y:S01]  /*61d0*/  FSEL R5, R22, R4, P3 ;  /* 0x0000000416057208 */ /* 0x000fe20001800000 */
[----:B------:R-:W-:Y:S01]  /*61e0*/  IMAD.MOV.U32 R160, RZ, RZ, R245 ;  /* 0x000000ffffa07224 */ /* 0x000fe200078e00f5 */
        /* <DEDUP_REMOVED lines=14> */
[----:B------:R-:W-:Y:S01]  /*62d0*/  FSETP.GE.FTZ.AND P3, PT, R155, RZ, PT ;  /* 0x000000ff9b00720b */ /* 0x000fe20003f76000 */
[----:B------:R-:W-:Y:S01]  /*62e0*/  IMAD.MOV.U32 R161, RZ, RZ, R244 ;  /* 0x000000ffffa17224 */ /* 0x000fe200078e00f4 */
        /* <DEDUP_REMOVED lines=11> */
[----:B------:R-:W-:Y:S01]  /*63a0*/  F2FP.BF16.F32.PACK_AB R7, R13, R166 ;  /* 0x000000a60d07723e */ /* 0x000fe200000010ff */
[----:B---3--:R-:W-:Y:S01]  /*63b0*/  FMUL.FTZ R5, R231, R6 ;  /* 0x00000006e7057220 */ /* 0x008fe20000410000 */
[----:B------:R-:W-:Y:S01]  /*63c0*/  FADD.FTZ R6, -R2, R25 ;  /* 0x0000001902067221 */ /* 0x000fe20000010100 */
[----:B------:R-:W-:Y:S01]  /*63d0*/  FMUL.FTZ R4, R148, R4 ;  /* 0x0000000494047220 */ /* 0x000fe20000410000 */
[----:B------:R-:W-:Y:S02]  /*63e0*/  FSETP.GE.FTZ.AND P4, PT, R159, RZ, PT ;  /* 0x000000ff9f00720b */ /* 0x000fe40003f96000 */
[----:B------:R-:W-:Y:S02]  /*63f0*/  F2FP.BF16.F32.PACK_AB R5, R5, R8 ;  /* 0x000000080505723e */ /* 0x000fe400000010ff */
[----:B------:R-:W-:Y:S01]  /*6400*/  FSEL R6, R6, R2, P3 ;  /* 0x0000000206067208 */ /* 0x000fe20001800000 */
[----:B------:R-:W-:Y:S01]  /*6410*/  @P1 FADD.FTZ R2, -R2, R29 ;  /* 0x0000001d02021221 */ /* 0x000fe20000010100 */
[----:B------:R-:W-:Y:S01]  /*6420*/  FSETP.GE.FTZ.AND P1, PT, R233, RZ, PT ;  /* 0x000000ffe900720b */ /* 0x000fe20003f36000 */
[----:B------:R3:W-:Y:S01]  /*6430*/  STS [R236+0x10000], R5 ;  /* 0x01000005ec007388 */ /* 0x0007e20000000800 */
[----:B------:R-:W-:Y:S01]  /*6440*/  FSETP.GE.FTZ.AND P3, PT, R157, RZ, PT ;  /* 0x000000ff9d00720b */ /* 0x000fe20003f76000 */
[----:B------:R-:W-:Y:S01]  /*6450*/  FMUL.FTZ R8, R146, R2 ;  /* 0x0000000292087220 */ /* 0x000fe20000410000 */
[-C--:B------:R-:W-:Y:S01]  /*6460*/  FSEL R2, R10, R0.reuse, P2 ;  /* 0x000000000a027208 */ /* 0x080fe20001000000 */
[----:B------:R-:W-:Y:S01]  /*6470*/  FADD.FTZ R10, -R0, R14 ;  /* 0x0000000e000a7221 */ /* 0x000fe20000010100 */
[----:B------:R-:W-:Y:S01]  /*6480*/  FSEL R11, R11, R0, P1 ;  /* 0x000000000b0b7208 */ /* 0x000fe20000800000 */
[----:B------:R-:W-:Y:S01]  /*6490*/  FMUL.FTZ R6, R155, R6 ;  /* 0x000000069b067220 */ /* 0x000fe20000410000 */
[----:B------:R-:W-:Y:S01]  /*64a0*/  F2FP.BF16.F32.PACK_AB R8, R8, R4 ;  /* 0x000000040808723e */ /* 0x000fe200000010ff */
[----:B------:R-:W-:Y:S01]  /*64b0*/  FADD.FTZ R4, -R0, R27 ;  /* 0x0000001b00047221 */ /* 0x000fe20000010100 */
[----:B------:R-:W-:Y:S01]  /*64c0*/  FSETP.GE.FTZ.AND P2, PT, R171, RZ, PT ;  /* 0x000000ffab00720b */ /* 0x000fe20003f56000 */
[----:B------:R-:W-:Y:S01]  /*64d0*/  FMUL.FTZ R14, R234, R2 ;  /* 0x00000002ea0e7220 */ /* 0x000fe20000410000 */
[----:B------:R-:W-:Y:S01]  /*64e0*/  FMUL.FTZ R13, R233, R11 ;  /* 0x0000000be90d7220 */ /* 0x000fe20000410000 */
[----:B------:R-:W-:Y:S01]  /*64f0*/  FADD.FTZ R2, -R0, R30 ;  /* 0x0000001e00027221 */ /* 0x000fe20000010100 */
[-C--:B------:R-:W-:Y:S02]  /*6500*/  FSEL R10, R10, R0.reuse, P2 ;  /* 0x000000000a0a7208 */ /* 0x080fe40001000000 */
        /* <DEDUP_REMOVED lines=9> */
[----:B------:R-:W-:Y:S01]  /*65a0*/  FSEL R10, R26, R0, P4 ;  /* 0x000000001a0a7208 */ /* 0x000fe20002000000 */
[----:B------:R-:W-:Y:S01]  /*65b0*/  FMUL.FTZ R145, R145, R2 ;  /* 0x0000000291917220 */ /* 0x000fe20000410000 */
[----:B------:R-:W-:Y:S01]  /*65c0*/  F2FP.BF16.F32.PACK_AB R2, R11, R12 ;  /* 0x0000000c0b02723e */ /* 0x000fe200000010ff */
[----:B------:R-:W-:Y:S01]  /*65d0*/  STS [R236+0x10400], R4 ;  /* 0x01040004ec007388 */ /* 0x000fe20000000800 */
[----:B------:R-:W-:Y:S01]  /*65e0*/  F2FP.BF16.F32.PACK_AB R16, R16, R156 ;  /* 0x0000009c1010723e */ /* 0x000fe200000010ff */
[----:B------:R-:W-:Y:S01]  /*65f0*/  FMUL.FTZ R10, R159, R10 ;  /* 0x0000000a9f0a7220 */ /* 0x000fe20000410000 */
[----:B------:R-:W-:Y:S02]  /*6600*/  F2FP.BF16.F32.PACK_AB R9, R149, R151 ;  /* 0x000000979509723e */ /* 0x000fe400000010ff */
[----:B------:R-:W-:Y:S01]  /*6610*/  STS [R238+0x10000], R7 ;  /* 0x01000007ee007388 */ /* 0x000fe20000000800 */
[----:B------:R-:W-:Y:S01]  /*6620*/  @P1 FADD.FTZ R0, -R0, R31 ;  /* 0x0000001f00001221 */ /* 0x000fe20000010100 */
[----:B------:R-:W-:Y:S03]  /*6630*/  F2FP.BF16.F32.PACK_AB R6, R6, R158 ;  /* 0x0000009e0606723e */ /* 0x000fe600000010ff */
[----:B------:R-:W-:Y:S01]  /*6640*/  STS [R238+0x10400], R2 ;  /* 0x01040002ee007388 */ /* 0x000fe20000000800 */
[----:B------:R-:W-:Y:S01]  /*6650*/  FMUL.FTZ R144, R144, R0 ;  /* 0x0000000090907220 */ /* 0x000fe20000410000 */
[----:B------:R-:W-:Y:S03]  /*6660*/  F2FP.BF16.F32.PACK_AB R0, R157, R10 ;  /* 0x0000000a9d00723e */ /* 0x000fe600000010ff */
[----:B------:R-:W-:Y:S01]  /*6670*/  STS [R237+0xf000], R21 ;  /* 0x00f00015ed007388 */ /* 0x000fe20000000800 */
[----:B---3--:R-:W-:Y:S04]  /*6680*/  F2FP.BF16.F32.PACK_AB R5, R144, R145 ;  /* 0x000000919005723e */ /* 0x008fe800000010ff */
        /* <DEDUP_REMOVED lines=8> */
[----:B---3--:R-:W-:Y:S05]  /*6710*/  LEA R0, R228, UR4, 0x1 ;  /* 0x00000004e4007c11 */ /* 0x008fea000f8e08ff */
[----:B------:R-:W-:Y:S05]  /*6720*/  LDSM.16.MT88.4 R4, [R3+0x13000] ;  /* 0x013000000304783b */ /* 0x000fea0000004200 */
[----:B------:R-:W3:Y:S05]  /*6730*/  LDSM.16.MT88.4 R8, [R0+0x6000] ;  /* 0x006000000008783b */ /* 0x000eea0000004200 */
[----:B------:R-:W4:Y:S05]  /*6740*/  LDSM.16.MT88.4 R12, [R3+0x15000] ;  /* 0x01500000030c783b */ /* 0x000f2a0000004200 */
[----:B------:R-:W1:Y:S05]  /*6750*/  LDSM.16.MT88.4 R16, [R0+0x7000] ;  /* 0x007000000010783b */ /* 0x000e6a0000004200 */
[----:B------:R-:W2:Y:S05]  /*6760*/  LDSM.16.MT88.4 R20, [R0+0x8000] ;  /* 0x008000000014783b */ /* 0x000eaa0000004200 */
[----:B------:R-:W-:Y:S05]  /*6770*/  LDSM.16.MT88.4 R24, [R3+0x13800] ;  /* 0x013800000318783b */ /* 0x000fea0000004200 */
[----:B------:R-:W2:Y:S05]  /*6780*/  LDSM.16.MT88.4 R28, [R0+0x6400] ;  /* 0x00640000001c783b */ /* 0x000eaa0000004200 */
[----:B------:R-:W2:Y:S05]  /*6790*/  LDSM.16.MT88.4 R32, [R3+0x15800] ;  /* 0x015800000320783b */ /* 0x000eaa0000004200 */
[----:B------:R-:W2:Y:S01]  /*67a0*/  LDSM.16.MT88.4 R132, [R0+0x7400] ;  /* 0x007400000084783b */ /* 0x000ea20000004200 */
[-C--:B---3--:R-:W-:Y:S04]  /*67b0*/  HMMA.16816.F32.BF16 R36, R4, R8.reuse, R36 ;  /* 0x000000080424723c */ /* 0x088fe80000041824 */
[----:B------:R-:W3:Y:S02]  /*67c0*/  LDSM.16.MT88.4 R136, [R0+0x8400] ;  /* 0x008400000088783b */ /* 0x000ee40000004200 */
[C---:B----4-:R-:W-:Y:S06]  /*67d0*/  HMMA.16816.F32.BF16 R40, R12.reuse, R8, R40 ;  /* 0x000000080c28723c */ /* 0x050fec0000041828 */
        /* <DEDUP_REMOVED lines=13> */
[----:B------:R-:W1:Y:S05]  /*68b0*/  LDSM.16.MT88.4 R4, [R3+0x14000] ;  /* 0x014000000304783b */ /* 0x000e6a0000004200 */
[-C--:B------:R-:W-:Y:S01]  /*68c0*/  HMMA.16816.F32.BF16 R36, R24, R28.reuse, R36 ;  /* 0x0000001c1824723c */ /* 0x080fe20000041824 */
[----:B------:R-:W2:Y:S05]  /*68d0*/  LDSM.16.MT88.4 R20, [R0+0x8800] ;  /* 0x008800000014783b */ /* 0x000eaa0000004200 */
        /* <DEDUP_REMOVED lines=12> */
[----:B------:R-:W3:Y:S05]  /*69a0*/  LDSM.16.MT88.4 R32, [R0+0x6c00] ;  /* 0x006c00000020783b */ /* 0x000eea0000004200 */
        /* <DEDUP_REMOVED lines=31> */
[----:B------:R-:W1:Y:S01]  /*6ba0*/  LDC R4, c[0x0][0x420] ;  /* 0x00010800ff047b82 */ /* 0x000e620000000800 */
[----:B-----5:R-:W-:Y:S01]  /*6bb0*/  LEA R2, R163, UR4, 0x1 ;  /* 0x00000004a3027c11 */ /* 0x020fe2000f8e08ff */
        /* <DEDUP_REMOVED lines=12> */
.L_x_253:
[----:B------:R-:W-:Y:S01]  /*6c80*/  LDSM.16.M88.4 R24, [R223] ;  /* 0x00000000df18783b */ /* 0x000fe20000000200 */
[C---:B------:R-:W-:Y:S01]  /*6c90*/  LEA R245, P1, R251.reuse, R160, 0x2 ;  /* 0x000000a0fbf57211 */ /* 0x040fe200078210ff */
[----:B-1----:R-:W-:Y:S01]  /*6ca0*/  IMAD.MOV.U32 R2, RZ, RZ, 0x4 ;  /* 0x00000004ff027424 */ /* 0x002fe200078e00ff */
[----:B------:R-:W-:Y:S01]  /*6cb0*/  ULOP3.LUT UR11, UR5, 0x1, URZ, 0xc0, !UPT ;  /* 0x00000001050b7892 */ /* 0x000fe2000f8ec03f */
[----:B------:R-:W1:Y:S01]  /*6cc0*/  LDSM.16.MT88.4 R8, [R0+0x9000] ;  /* 0x009000000008783b */ /* 0x000e620000004200 */
[----:B------:R-:W-:Y:S01]  /*6cd0*/  LEA.HI.X.SX32 R244, R251, R161, 0x2, P1 ;  /* 0x000000a1fbf47211 */ /* 0x000fe200008f16ff */
[----:B------:R-:W-:Y:S02]  /*6ce0*/  UISETP.GT.AND UP2, UPT, UR5, UR30, UPT ;  /* 0x0000001e0500728c */ /* 0x000fe4000bf44270 */
[----:B------:R-:W2:Y:S01]  /*6cf0*/  LDSM.16.MT88.4 R16, [R0+0xb000] ;  /* 0x00b000000010783b */ /* 0x000ea20000004200 */
[----:B------:R-:W-:Y:S02]  /*6d00*/  UISETP.NE.U32.AND UP0, UPT, UR11, 0x1, UPT ;  /* 0x000000010b00788c */ /* 0x000fe4000bf05070 */
[----:B------:R-:W-:Y:S01]  /*6d10*/  @UP3 UIADD3 UR12, UP1, UR16, -0x100, URZ ;  /* 0xffffff00100c3890 */ /* 0x000fe2000ff3e03f */
[----:B------:R-:W3:Y:S01]  /*6d20*/  LDSM.16.MT88.4 R28, [R0+0xd000] ;  /* 0x00d00000001c783b */ /* 0x000ee20000004200 */
[----:B------:R-:W-:Y:S02]  /*6d30*/  UIADD3 UR5, UR5, -0x1, URZ ;  /* 0xffffffff05057890 */ /* 0x000fe4000fffe03f */
[----:B------:R-:W-:Y:S01]  /*6d40*/  @UP3 UIADD3.X UR11, UR17, -0x1, URZ, UP1, !UPT ;  /* 0xffffffff110b3890 */ /* 0x000fe20008ffe43f */
[----:B------:R-:W-:Y:S04]  /*6d50*/  LDSM.16.M88.4 R32, [R224] ;  /* 0x00000000e020783b */ /* 0x000fe80000000200 */
[----:B------:R-:W4:Y:S04]  /*6d60*/  LDSM.16.MT88.4 R132, [R0+0x9400] ;  /* 0x009400000084783b */ /* 0x000f280000004200 */
[----:B------:R-:W4:Y:S04]  /*6d70*/  LDSM.16.MT88.4 R136, [R0+0xb400] ;  /* 0x00b400000088783b */ /* 0x000f280000004200 */
[----:B------:R-:W4:Y:S04]  /*6d80*/  LDSM.16.MT88.4 R140, [R0+0xd400] ;  /* 0x00d40000008c783b */ /* 0x000f280000004200 */
[----:B------:R-:W-:Y:S04]  /*6d90*/  LDSM.16.M88.4 R144, [R226] ;  /* 0x00000000e290783b */ /* 0x000fe80000000200 */
[----:B------:R-:W4:Y:S04]  /*6da0*/  LDSM.16.MT88.4 R148, [R0+0x9800] ;  /* 0x009800000094783b */ /* 0x000f280000004200 */
[----:B------:R-:W4:Y:S01]  /*6db0*/  LDSM.16.MT88.4 R152, [R0+0xb800] ;  /* 0x00b800000098783b */ /* 0x000f220000004200 */
[C---:B-1----:R-:W-:Y:S03]  /*6dc0*/  HMMA.16816.F32.BF16 R4, R24.reuse, R8, RZ ;  /* 0x000000081804723c */ /* 0x042fe600000418ff */
[----:B------:R-:W-:Y:S03]  /*6dd0*/  LDSM.16.MT88.4 R156, [R0+0x9c00] ;  /* 0x009c0000009c783b */ /* 0x000fe60000004200 */
[C---:B------:R-:W-:Y:S06]  /*6de0*/  HMMA.16816.F32.BF16 R8, R24.reuse, R10, RZ ;  /* 0x0000000a1808723c */ /* 0x040fec00000418ff */
[C---:B--2---:R-:W-:Y:S06]  /*6df0*/  HMMA.16816.F32.BF16 R12, R24.reuse, R16, RZ ;  /* 0x00000010180c723c */ /* 0x044fec00000418ff */
[C---:B------:R-:W-:Y:S06]  /*6e00*/  HMMA.16816.F32.BF16 R16, R24.reuse, R18, RZ ;  /* 0x000000121810723c */ /* 0x040fec00000418ff */
[C---:B---3--:R-:W-:Y:S06]  /*6e10*/  HMMA.16816.F32.BF16 R20, R24.reuse, R28, RZ ;  /* 0x0000001c1814723c */ /* 0x048fec00000418ff */
[----:B------:R-:W-:Y:S01]  /*6e20*/  HMMA.16816.F32.BF16 R24, R24, R30, RZ ;  /* 0x0000001e1818723c */ /* 0x000fe200000418ff */
[----:B------:R-:W1:Y:S05]  /*6e30*/  LDSM.16.MT88.4 R28, [R0+0xd800] ;  /* 0x00d80000001c783b */ /* 0x000e6a0000004200 */
[C---:B----4-:R-:W-:Y:S06]  /*6e40*/  HMMA.16816.F32.BF16 R4, R32.reuse, R132, R4 ;  /* 0x000000842004723c */ /* 0x050fec0000041804 */
[C---:B------:R-:W-:Y:S01]  /*6e50*/  HMMA.16816.F32.BF16 R8, R32.reuse, R134, R8 ;  /* 0x000000862008723c */ /* 0x040fe20000041808 */
[----:B------:R-:W2:Y:S05]  /*6e60*/  LDSM.16.M88.4 R132, [R225] ;  /* 0x00000000e184783b */ /* 0x000eaa0000000200 */
[C---:B------:R-:W-:Y:S06]  /*6e70*/  HMMA.16816.F32.BF16 R12, R32.reuse, R136, R12 ;  /* 0x00000088200c723c */ /* 0x040fec000004180c */
[C---:B------:R-:W-:Y:S01]  /*6e80*/  HMMA.16816.F32.BF16 R16, R32.reuse, R138, R16 ;  /* 0x0000008a2010723c */ /* 0x040fe20000041810 */
[----:B------:R-:W3:Y:S05]  /*6e90*/  LDSM.16.MT88.4 R136, [R0+0xbc00] ;  /* 0x00bc00000088783b */ /* 0x000eea0000004200 */
[C---:B------:R-:W-:Y:S06]  /*6ea0*/  HMMA.16816.F32.BF16 R20, R32.reuse, R140, R20 ;  /* 0x0000008c2014723c */ /* 0x040fec0000041814 */
        /* <DEDUP_REMOVED lines=9> */
[C---:B-1----:R-:W-:Y:S06]  /*6f40*/  HMMA.16816.F32.BF16 R20, R144.reuse, R28, R20 ;  /* 0x0000001c9014723c */ /* 0x042fec0000041814 */
[----:B------:R-:W-:Y:S01]  /*6f50*/  HMMA.16816.F32.BF16 R24, R144, R30, R24 ;  /* 0x0000001e9018723c */ /* 0x000fe20000041818 */
[----:B------:R-:W1:Y:S04]  /*6f60*/  LDSM.16.MT88.4 R28, [R0+0xe000] ;  /* 0x00e00000001c783b */ /* 0x000e680000004200 */
[----:B------:R-:W-:Y:S01]  /*6f70*/  LDSM.16.M88.4 R144, [R224+0x2000] ;  /* 0x00200000e090783b */ /* 0x000fe20000000200 */
[C---:B--2---:R-:W-:Y:S06]  /*6f80*/  HMMA.16816.F32.BF16 R4, R132.reuse, R156, R4 ;  /* 0x0000009c8404723c */ /* 0x044fec0000041804 */
[C---:B------:R-:W-:Y:S01]  /*6f90*/  HMMA.16816.F32.BF16 R8, R132.reuse, R158, R8 ;  /* 0x0000009e8408723c */ /* 0x040fe20000041808 */
[----:B------:R-:W2:Y:S05]  /*6fa0*/  LDSM.16.MT88.4 R156, [R0+0xa400] ;  /* 0x00a40000009c783b */ /* 0x000eaa0000004200 */
[C---:B---3--:R-:W-:Y:S06]  /*6fb0*/  HMMA.16816.F32.BF16 R12, R132.reuse, R136, R12 ;  /* 0x00000088840c723c */ /* 0x048fec000004180c */
[C---:B------:R-:W-:Y:S01]  /*6fc0*/  HMMA.16816.F32.BF16 R16, R132.reuse, R138, R16 ;  /* 0x0000008a8410723c */ /* 0x040fe20000041810 */
[----:B------:R-:W3:Y:S05]  /*6fd0*/  LDSM.16.MT88.4 R136, [R0+0xc400] ;  /* 0x00c400000088783b */ /* 0x000eea0000004200 */
        /* <DEDUP_REMOVED lines=22> */
[----:B------:R4:W3:Y:S04]  /*7140*/  LDSM.16.MT88.4 R32, [R0+0xec00] ;  /* 0x00ec00000020783b */ /* 0x0008e80000004200 */
[----:B------:R-:W-:Y:S01]  /*7150*/  LDSM.16.MT88.4 R144, [R220+0x1c00] ;  /* 0x001c0000dc90783b */ /* 0x000fe20000004200 */
[C---:B------:R-:W-:Y:S06]  /*7160*/  HMMA.16816.F32.BF16 R4, R132.reuse, R148, R4 ;  /* 0x000000948404723c */ /* 0x040fec0000041804 */
[C---:B------:R-:W-:Y:S06]  /*7170*/  HMMA.16816.F32.BF16 R8, R132.reuse, R150, R8 ;  /* 0x000000968408723c */ /* 0x040fec0000041808 */
[C---:B------:R-:W-:Y:S06]  /*7180*/  HMMA.16816.F32.BF16 R12, R132.reuse, R152, R12 ;  /* 0x00000098840c723c */ /* 0x040fec000004180c */
[C---:B------:R-:W-:Y:S01]  /*7190*/  HMMA.16816.F32.BF16 R16, R132.reuse, R154, R16 ;  /* 0x0000009a8410723c */ /* 0x040fe20000041810 */
[----:B----4-:R-:W-:Y:S05]  /*71a0*/  IMAD.U32 R0, RZ, RZ, UR20 ;  /* 0x00000014ff007e24 */ /* 0x010fea000f8e00ff */
[C---:B-1----:R-:W-:Y:S06]  /*71b0*/  HMMA.16816.F32.BF16 R20, R132.reuse, R28, R20 ;  /* 0x0000001c8414723c */ /* 0x042fec0000041814 */
[----:B------:R-:W-:Y:S05]  /*71c0*/  HMMA.16816.F32.BF16 R24, R132, R30, R24 ;  /* 0x0000001e8418723c */ /* 0x000fea0000041818 */
[----:B------:R-:W-:Y:S01]  /*71d0*/  IMAD.MOV.U32 R28, RZ, RZ, R245 ;  /* 0x000000ffff1c7224 */ /* 0x000fe200078e00f5 */
[C---:B--2---:R-:W-:Y:S01]  /*71e0*/  HMMA.16816.F32.BF16 R4, R140.reuse, R156, R4 ;  /* 0x0000009c8c04723c */ /* 0x044fe20000041804 */
[----:B------:R-:W-:Y:S04]  /*71f0*/  IMAD.U32 R132, RZ, RZ, UR20 ;  /* 0x00000014ff847e24 */ /* 0x000fe8000f8e00ff */
[----:B------:R-:W-:Y:S01]  /*7200*/  @P0 VIADD R30, R246, 0xffffffc0 ;  /* 0xffffffc0f61e0836 */ /* 0x000fe20000000000 */
[C---:B------:R-:W-:Y:S05]  /*7210*/  HMMA.16816.F32.BF16 R8, R140.reuse, R158, R8 ;  /* 0x0000009e8c08723c */ /* 0x040fea0000041808 */
[----:B------:R-:W-:Y:S01]  /*7220*/  @P0 IMAD.WIDE R30, R30, R2, UR16 ;  /* 0x000000101e1e0e25 */ /* 0x000fe2000f8e0202 */
[C---:B---3--:R-:W-:Y:S01]  /*7230*/  HMMA.16816.F32.BF16 R12, R140.reuse, R136, R12 ;  /* 0x000000888c0c723c */ /* 0x048fe2000004180c */
[----:B------:R-:W-:Y:S01]  /*7240*/  @UP3 UMOV UR16, UR12 ;  /* 0x0000000c00103c82 */ /* 0x000fe20008000000 */
[----:B------:R-:W-:Y:S02]  /*7250*/  @UP3 UMOV UR17, UR11 ;  /* 0x0000000b00113c82 */ /* 0x000fe40008000000 */
[----:B------:R-:W5:Y:S01]  /*7260*/  @P0 LDG.E R249, desc[UR6][R30.64] ;  /* 0x000000061ef90981 */ /* 0x000f62000c1e1900 */
[----:B------:R-:W-:Y:S01]  /*7270*/  IMAD.MOV.U32 R29, RZ, RZ, R244 ;  /* 0x000000ffff1d7224 */ /* 0x000fe200078e00f4 */
[C---:B------:R-:W-:Y:S01]  /*7280*/  HMMA.16816.F32.BF16 R16, R140.reuse, R138, R16 ;  /* 0x0000008a8c10723c */ /* 0x040fe20000041810 */
[----:B------:R-:W-:Y:S01]  /*7290*/  IMAD.U32 R2, RZ, RZ, UR21 ;  /* 0x00000015ff027e24 */ /* 0x000fe2000f8e00ff */
[----:B------:R-:W5:Y:S03]  /*72a0*/  @P0 LDG.E R250, desc[UR6][R30.64+0x20] ;  /* 0x000020061efa0981 */ /* 0x000f66000c1e1900 */
[-C--:B------:R-:W-:Y:S01]  /*72b0*/  LEA R132, P1, R132, R28.reuse, 0x2 ;  /* 0x0000001c84847211 */ /* 0x080fe200078210ff */
[C---:B------:R-:W-:Y:S01]  /*72c0*/  HMMA.16816.F32.BF16 R20, R140.reuse, R32, R20 ;  /* 0x000000208c14723c */ /* 0x040fe20000041814 */
[----:B------:R-:W5:Y:S04]  /*72d0*/  @P0 LDG.E R247, desc[UR6][R30.64+0x80] ;  /* 0x000080061ef70981 */ /* 0x000f68000c1e1900 */
[----:B------:R1:W5:Y:S01]  /*72e0*/  @P0 LDG.E R248, desc[UR6][R30.64+0xa0] ;  /* 0x0000a0061ef80981 */ /* 0x000362000c1e1900 */
[----:B------:R-:W-:Y:S01]  /*72f0*/  HMMA.16816.F32.BF16 R24, R140, R34, R24 ;  /* 0x000000228c18723c */ /* 0x000fe20000041818 */
[----:B------:R-:W-:Y:S02]  /*7300*/  IMAD.U32 R32, RZ, RZ, UR39 ;  /* 0x00000027ff207e24 */ /* 0x000fe4000f8e00ff */
[----:B------:R2:W-:Y:S02]  /*7310*/  REDG.E.ADD.F32.FTZ.RN.STRONG.GPU desc[UR6][R28.64], R4 ;  /* 0x000000041c0079a6 */ /* 0x0005e4000c10f386 */
[-C--:B------:R-:W-:Y:S01]  /*7320*/  LEA.HI.X.SX32 R133, R0, R29.reuse, 0x2, P1 ;  /* 0x0000001d00857211 */ /* 0x080fe200008f16ff */
[----:B------:R-:W-:Y:S01]  /*7330*/  IMAD.U32 R0, RZ, RZ, UR21 ;  /* 0x00000015ff007e24 */ /* 0x000fe2000f8e00ff */
[-C--:B------:R-:W-:Y:S01]  /*7340*/  LEA R34, P0, R2, R28.reuse, 0x2 ;  /* 0x0000001c02227211 */ /* 0x080fe200078010ff */
[----:B------:R-:W-:Y:S01]  /*7350*/  IMAD.U32 R2, RZ, RZ, UR38 ;  /* 0x00000026ff027e24 */ /* 0x000fe2000f8e00ff */
[----:B------:R-:W-:Y:S02]  /*7360*/  LDSM.16.MT88.4 R136, [R220+0x2400] ;  /* 0x00240000dc88783b */ /* 0x000fe40000004200 */
[-C--:B------:R-:W-:Y:S02]  /*7370*/  LEA R32, P2, R32, R28.reuse, 0x2 ;  /* 0x0000001c20207211 */ /* 0x080fe400078410ff */
[----:B------:R3:W-:Y:S01]  /*7380*/  REDG.E.ADD.F32.FTZ.RN.STRONG.GPU desc[UR6][R132.64], R5 ;  /* 0x00000005840079a6 */ /* 0x0007e2000c10f386 */
[-C--:B------:R-:W-:Y:S01]  /*7390*/  LEA.HI.X.SX32 R35, R0, R29.reuse, 0x2, P0 ;  /* 0x0000001d00237211 */ /* 0x080fe200000f16ff */
[----:B------:R-:W-:Y:S02]  /*73a0*/  IMAD.U32 R0, RZ, RZ, UR37 ;  /* 0x00000025ff007e24 */ /* 0x000fe4000f8e00ff */
[----:B------:R-:W-:Y:S04]  /*73b0*/  LDSM.16.MT88.4 R140, [R220+0x1800] ;  /* 0x00180000dc8c783b */ /* 0x000fe80000004200 */
[----:B------:R4:W-:Y:S01]  /*73c0*/  REDG.E.ADD.F32.FTZ.RN.STRONG.GPU desc[UR6][R34.64], R6 ;  /* 0x00000006220079a6 */ /* 0x0009e2000c10f386 */
[----:B-1----:R-:W-:Y:S05]  /*73d0*/  IMAD.U32 R30, RZ, RZ, UR38 ;  /* 0x00000026ff1e7e24 */ /* 0x002fea000f8e00ff */
[-C--:B------:R-:W-:Y:S01]  /*73e0*/  LEA R30, P1, R30, R28.reuse, 0x2 ;  /* 0x0000001c1e1e7211 */ /* 0x080fe200078210ff */
[----:B--2---:R-:W-:Y:S03]  /*73f0*/  IMAD.U32 R4, RZ, RZ, UR37 ;  /* 0x00000025ff047e24 */ /* 0x004fe6000f8e00ff */
[-C--:B------:R-:W-:Y:S01]  /*7400*/  LEA.HI.X.SX32 R31, R2, R29.reuse, 0x2, P1 ;  /* 0x0000001d021f7211 */ /* 0x080fe200008f16ff */
[----:B------:R-:W-:Y:S01]  /*7410*/  IMAD.U32 R2, RZ, RZ, UR36 ;  /* 0x00000024ff027e24 */ /* 0x000fe2000f8e00ff */
[-C--:B------:R-:W-:Y:S01]  /*7420*/  LEA R4, P0, R4, R28.reuse, 0x2 ;  /* 0x0000001c04047211 */ /* 0x080fe200078010ff */
[----:B---3--:R-:W-:Y:S05]  /*7430*/  IMAD.U32 R5, RZ, RZ, UR39 ;  /* 0x00000027ff057e24 */ /* 0x008fea000f8e00ff */
[-C--:B------:R-:W-:Y:S02]  /*7440*/  LEA.HI.X.SX32 R33, R5, R29.reuse, 0x2, P2 ;  /* 0x0000001d05217211 */ /* 0x080fe400010f16ff */
[-C--:B------:R-:W-:Y:S01]  /*7450*/  LEA.HI.X.SX32 R5, R0, R29.reuse, 0x2, P0 ;  /* 0x0000001d00057211 */ /* 0x080fe200000f16ff */
[----:B------:R-:W-:Y:S02]  /*7460*/  IMAD.U32 R0, RZ, RZ, UR36 ;  /* 0x00000024ff007e24 */ /* 0x000fe4000f8e00ff */
[----:B------:R1:W-:Y:S01]  /*7470*/  REDG.E.ADD.F32.FTZ.RN.STRONG.GPU desc[UR6][R32.64], R7 ;  /* 0x00000007200079a6 */ /* 0x0003e2000c10f386 */
[----:B----4-:R-:W-:Y:S03]  /*7480*/  IMAD.U32 R6, RZ, RZ, UR29 ;  /* 0x0000001dff067e24 */ /* 0x010fe6000f8e00ff */
[----:B------:R2:W-:Y:S04]  /*7490*/  REDG.E.ADD.F32.FTZ.RN.STRONG.GPU desc[UR6][R30.64], R8 ;  /* 0x000000081e0079a6 */ /* 0x0005e8000c10f386 */
[----:B------:R3:W-:Y:S04]  /*74a0*/  REDG.E.ADD.F32.FTZ.RN.STRONG.GPU desc[UR6][R4.64], R9 ;  /* 0x00000009040079a6 */ /* 0x0007e8000c10f386 */
[----:B------:R-:W-:Y:S01]  /*74b0*/  LDSM.16.MT88.4 R32, [R3+0xf800] ;  /* 0x00f800000320783b */ /* 0x000fe20000004200 */
[----:B-1----:R-:W-:Y:S01]  /*74c0*/  IMAD.U32 R7, RZ, RZ, UR29 ;  /* 0x0000001dff077e24 */ /* 0x002fe2000f8e00ff */
[----:B--2---:R-:W-:Y:S02]  /*74d0*/  MOV R8, UR35 ;  /* 0x0000002300087c02 */ /* 0x004fe40008000f00 */
[-C--:B---3--:R-:W-:Y:S01]  /*74e0*/  LEA R4, P1, R0, R28.reuse, 0x2 ;  /* 0x0000001c00047211 */ /* 0x088fe200078210ff */
        /* <DEDUP_REMOVED lines=361> */
.L_x_255:
[----:B------:R-:W-:Y:S01]  /*8b80*/  @UP0 UIADD3 UR5, UR44, UR45, URZ ;  /* 0x0000002d2c050290 */ /* 0x000fe2000fffe03f */
[----:B-1---5:R-:W-:Y:S01]  /*8b90*/  LEA R0, R163, UR4, 0x1 ;  /* 0x00000004a3007c11 */ /* 0x022fe2000f8e08ff */
[----:B------:R-:W-:Y:S02]  /*8ba0*/  @UP0 ULDC.64 UR12, c[0x0][0x458] ;  /* 0x00011600000c0ab9 */ /* 0x000fe40000000a00 */
        /* <DEDUP_REMOVED lines=16> */
.L_x_256:
[----:B------:R-:W2:Y:S01]  /*8cb0*/  LDL.64 R4, [R1+0x20] ;  /* 0x0000200001047983 */ /* 0x000ea20000100a00 */
[----:B------:R-:W-:Y:S01]  /*8cc0*/  USHF.R.S32.HI UR5, URZ, 0x1f, UR42 ;  /* 0x0000001f3f057899 */ /* 0x000fe2000801142a */
[----:B------:R-:W-:Y:S01]  /*8cd0*/  IMAD.U32 R2, RZ, RZ, UR8 ;  /* 0x00000008ff027e24 */ /* 0x000fe2000f8e00ff */
[----:B------:R-:W-:Y:S01]  /*8ce0*/  UIMAD UR10, UR41, -0x80, UR10 ;  /* 0xffffff80290a78a4 */ /* 0x000fe2000f8e020a */
[----:B------:R-:W-:Y:S01]  /*8cf0*/  BAR.SYNC.DEFER_BLOCKING 0x0 ;  /* 0x0000000000007b1d */ /* 0x000fe20000010000 */
[----:B------:R-:W-:Y:S01]  /*8d00*/  UIMAD UR11, UR5, UR8, URZ ;  /* 0x00000008050b72a4 */ /* 0x000fe2000f8e023f */
[C---:B------:R-:W-:Y:S01]  /*8d10*/  IADD3 R8, R252.reuse, 0x40, RZ ;  /* 0x00000040fc087810 */ /* 0x040fe20007ffe0ff */
[----:B------:R-:W-:Y:S01]  /*8d20*/  USHF.R.S32.HI UR20, URZ, 0x1f, UR59 ;  /* 0x0000001f3f147899 */ /* 0x000fe2000801143b */
[----:B------:R-:W-:Y:S01]  /*8d30*/  SHF.R.S32.HI R25, RZ, 0x1f, R252 ;  /* 0x0000001fff197819 */ /* 0x000fe200000114fc */
[----:B------:R-:W-:Y:S01]  /*8d40*/  UIMAD UR11, UR42, UR9, UR11 ;  /* 0x000000092a0b72a4 */ /* 0x000fe2000f8e020b */
[----:B------:R-:W-:Y:S01]  /*8d50*/  ISETP.GE.AND P2, PT, R252, UR10, PT ;  /* 0x0000000afc007c0c */ /* 0x000fe2000bf46270 */
[----:B------:R-:W-:Y:S01]  /*8d60*/  ULDC.64 UR16, c[0x0][0x468] ;  /* 0x00011a0000107ab9 */ /* 0x000fe20000000a00 */
[----:B------:R-:W-:Y:S01]  /*8d70*/  ISETP.GE.AND P1, PT, R8, UR10, PT ;  /* 0x0000000a08007c0c */ /* 0x000fe2000bf26270 */
[----:B------:R-:W-:Y:S01]  /*8d80*/  BSSY B0, `(.L_x_257) ;  /* 0x0000022000007945 */ /* 0x000fe20003800000 */
[----:B------:R1:W3:Y:S04]  /*8d90*/  LDS.128 R36, [R0+0xa000] ;  /* 0x00a0000000247984 */ /* 0x0002e80000000c00 */
[----:B------:R1:W4:Y:S04]  /*8da0*/  LDS.128 R32, [R0+0xc000] ;  /* 0x00c0000000207984 */ /* 0x0003280000000c00 */
[----:B------:R1:W1:Y:S04]  /*8db0*/  LDS.128 R28, [R0+0xe000] ;  /* 0x00e00000001c7984 */ /* 0x0002680000000c00 */
[----:B------:R1:W1:Y:S04]  /*8dc0*/  LDS.128 R48, [R0+0x10000] ;  /* 0x0100000000307984 */ /* 0x0002680000000c00 */
[----:B------:R1:W1:Y:S04]  /*8dd0*/  LDS.128 R44, [R0+0x12000] ;  /* 0x01200000002c7984 */ /* 0x0002680000000c00 */
[----:B------:R1:W1:Y:S01]  /*8de0*/  LDS.128 R40, [R0+0x14000] ;  /* 0x0140000000287984 */ /* 0x0002620000000c00 */
        /* <DEDUP_REMOVED lines=9> */
[----:B------:R-:W-:-:S05]  /*8e80*/  IMAD.WIDE.U32 R8, R2, UR59, R4 ;  /* 0x0000003b02087c25 */ /* 0x000fca000f8e0004 */
[----:B------:R-:W-:Y:S01]  /*8e90*/  IADD3 R24, R9, UR17, RZ ;  /* 0x0000001109187c10 */ /* 0x000fe2000fffe0ff */
[----:B-1-34-:R-:W-:Y:S06]  /*8ea0*/  @P2 BRA `(.L_x_258) ;  /* 0x00000000003c2947 */ /* 0x01afec0003800000 */
        /* <DEDUP_REMOVED lines=15> */
.L_x_258:
[----:B------:R-:W-:Y:S05]  /*8fa0*/  BSYNC B0 ;  /* 0x0000000000007941 */ /* 0x000fea0003800000 */
.L_x_257:
[----:B------:R-:W-:Y:S04]  /*8fb0*/  BSSY B0, `(.L_x_259) ;  /* 0x0000010000007945 */ /* 0x000fe80003800000 */
[----:B------:R-:W-:Y:S05]  /*8fc0*/  @P1 BRA `(.L_x_260) ;  /* 0x0000000000381947 */ /* 0x000fea0003800000 */
[----:B------:R-:W-:Y:S01]  /*8fd0*/  IADD3 R2, P0, R252, 0x40, RZ ;  /* 0x00000040fc027810 */ /* 0x000fe20007f1e0ff */
[----:B------:R-:W-:Y:S01]  /*8fe0*/  ULDC.64 UR10, c[0x0][0x3f0] ;  /* 0x0000fc00000a7ab9 */ /* 0x000fe20000000a00 */
[----:B-1----:R-:W-:-:S03]  /*8ff0*/  MOV R5, R24 ;  /* 0x0000001800057202 */ /* 0x002fc60000000f00 */
[----:B------:R-:W-:-:S04]  /*9000*/  IMAD.X R4, RZ, RZ, R25, P0 ;  /* 0x000000ffff047224 */ /* 0x000fc800000e0619 */
[----:B------:R-:W-:Y:S02]  /*9010*/  IMAD R10, R4, UR8, RZ ;  /* 0x00000008040a7c24 */ /* 0x000fe4000f8e02ff */
[----:B------:R-:W-:-:S04]  /*9020*/  IMAD.MOV.U32 R4, RZ, RZ, R8 ;  /* 0x000000ffff047224 */ /* 0x000fc800078e0008 */
[----:B------:R-:W-:-:S04]  /*9030*/  IMAD.WIDE.U32 R8, R2, UR8, R4 ;  /* 0x0000000802087c25 */ /* 0x000fc8000f8e0004 */
[----:B------:R-:W-:Y:S01]  /*9040*/  IMAD R2, R2, UR9, R10 ;  /* 0x0000000902027c24 */ /* 0x000fe2000f8e020a */
[----:B------:R-:W-:-:S04]  /*9050*/  LEA R4, P0, R8, UR10, 0x1 ;  /* 0x0000000a08047c11 */ /* 0x000fc8000f8008ff */
[----:B------:R-:W-:-:S04]  /*9060*/  IADD3 R2, R2, R9, RZ ;  /* 0x0000000902027210 */ /* 0x000fc80007ffe0ff */
[----:B------:R-:W-:-:S05]  /*9070*/  LEA.HI.X R5, R8, UR11, R2, 0x1, P0 ;  /* 0x0000000b08057c11 */ /* 0x000fca00080f0c02 */
[----:B------:R2:W-:Y:S04]  /*9080*/  STG.E.128 desc[UR6][R4.64], R36 ;  /* 0x0000002404007986 */ /* 0x0005e8000c101d06 */
[----:B------:R2:W-:Y:S04]  /*9090*/  STG.E.128 desc[UR6][R4.64+0x40], R32 ;  /* 0x0000402004007986 */ /* 0x0005e8000c101d06 */
[----:B------:R2:W-:Y:S02]  /*90a0*/  STG.E.128 desc[UR6][R4.64+0x80], R28 ;  /* 0x0000801c04007986 */ /* 0x0005e4000c101d06 */
.L_x_260:
[----:B------:R-:W-:Y:S05]  /*90b0*/  BSYNC B0 ;  /* 0x0000000000007941 */ /* 0x000fea0003800000 */
.L_x_259:
[----:B------:R-:W-:Y:S01]  /*90c0*/  IMAD.U32 R2, RZ, RZ, UR12 ;  /* 0x0000000cff027e24 */ /* 0x000fe2000f8e00ff */
[----:B------:R-:W-:Y:S01]  /*90d0*/  UIMAD UR5, UR5, UR12, URZ ;  /* 0x0000000c050572a4 */ /* 0x000fe2000f8e023f */
[----:B-1----:R-:W1:Y:S01]  /*90e0*/  LDS.128 R20, [R0+0xf000] ;  /* 0x00f0000000147984 */ /* 0x002e620000000c00 */
[----:B------:R-:W-:Y:S01]  /*90f0*/  USHF.R.S32.HI UR10, URZ, 0x1f, UR59 ;  /* 0x0000001f3f0a7899 */ /* 0x000fe2000801143b */
[----:B------:R-:W-:Y:S01]  /*9100*/  IMAD.WIDE.U32 R6, R2, UR42, R6 ;  /* 0x0000002a02067c25 */ /* 0x000fe2000f8e0006 */
[----:B------:R-:W-:Y:S01]  /*9110*/  UIMAD UR42, UR42, UR13, UR5 ;  /* 0x0000000d2a2a72a4 */ /* 0x000fe2000f8e0205 */
[----:B------:R-:W3:Y:S01]  /*9120*/  LDS.128 R16, [R0+0x11000] ;  /* 0x0110000000107984 */ /* 0x000ee20000000c00 */
[----:B------:R-:W-:Y:S01]  /*9130*/  ULDC.64 UR8, c[0x0][0x470] ;  /* 0x00011c0000087ab9 */ /* 0x000fe20000000a00 */
[----:B------:R-:W-:Y:S01]  /*9140*/  BSSY B0, `(.L_x_261) ;  /* 0x0000017000007945 */ /* 0x000fe20003800000 */
[----:B------:R-:W-:Y:S01]  /*9150*/  IADD3 R6, P0, R6, UR14, RZ ;  /* 0x0000000e06067c10 */ /* 0x000fe2000ff1e0ff */
[----:B------:R4:W1:Y:S01]  /*9160*/  LDS.128 R12, [R0+0x13000] ;  /* 0x01300000000c7984 */ /* 0x0008620000000c00 */
[----:B------:R-:W-:-:S04]  /*9170*/  UIMAD UR5, UR10, UR8, URZ ;  /* 0x000000080a0572a4 */ /* 0x000fc8000f8e023f */
[----:B------:R-:W-:Y:S01]  /*9180*/  UIMAD UR9, UR59, UR9, UR5 ;  /* 0x000000093b0972a4 */ /* 0x000fe2000f8e0205 */
[----:B----4-:R-:W-:-:S05]  /*9190*/  IMAD.U32 R0, RZ, RZ, UR42 ;  /* 0x0000002aff007e24 */ /* 0x010fca000f8e00ff */
[----:B------:R-:W-:Y:S02]  /*91a0*/  IADD3.X R7, R7, UR15, R0, P0, !PT ;  /* 0x0000000f07077c10 */ /* 0x000fe400087fe400 */
[----:B------:R-:W-:-:S05]  /*91b0*/  MOV R0, UR8 ;  /* 0x0000000800007c02 */ /* 0x000fca0008000f00 */
[----:B------:R-:W-:-:S05]  /*91c0*/  IMAD.WIDE.U32 R6, R0, UR59, R6 ;  /* 0x0000003b00067c25 */ /* 0x000fca000f8e0006 */
[----:B------:R-:W-:Y:S01]  /*91d0*/  IADD3 R2, R7, UR9, RZ ;  /* 0x0000000907027c10 */ /* 0x000fe2000fffe0ff */
[----:B-1-3--:R-:W-:Y:S06]  /*91e0*/  @P2 BRA `(.L_x_262) ;  /* 0x0000000000302947 */ /* 0x00afec0003800000 */
        /* <DEDUP_REMOVED lines=9> */
[----:B------:R1:W-:Y:S04]  /*9280*/  STG.E.128 desc[UR6][R4.64], R20 ;  /* 0x0000001404007986 */ /* 0x0003e8000c101d06 */
[----:B------:R1:W-:Y:S04]  /*9290*/  STG.E.128 desc[UR6][R4.64+0x40], R16 ;  /* 0x0000401004007986 */ /* 0x0003e8000c101d06 */
[----:B------:R1:W-:Y:S02]  /*92a0*/  STG.E.128 desc[UR6][R4.64+0x80], R12 ;  /* 0x0000800c04007986 */ /* 0x0003e4000c101d06 */
.L_x_262:
[----:B------:R-:W-:Y:S05]  /*92b0*/  BSYNC B0 ;  /* 0x0000000000007941 */ /* 0x000fea0003800000 */
.L_x_261:
[----:B------:R-:W-:Y:S05]  /*92c0*/  @P1 BRA `(.L_x_251) ;  /* 0x0000000000341947 */ /* 0x000fea0003800000 */
[----:B------:R-:W-:Y:S01]  /*92d0*/  IADD3 R0, P0, R252, 0x40, RZ ;  /* 0x00000040fc007810 */ /* 0x000fe20007f1e0ff */
[----:B------:R-:W-:Y:S01]  /*92e0*/  ULDC.64 UR8, c[0x0][0x3f8] ;  /* 0x0000fe0000087ab9 */ /* 0x000fe20000000a00 */
[----:B------:R-:W-:Y:S02]  /*92f0*/  MOV R7, R2 ;  /* 0x0000000200077202 */ /* 0x000fe40000000f00 */
[----:B-12---:R-:W-:Y:S01]  /*9300*/  IADD3.X R4, RZ, R25, RZ, P0, !PT ;  /* 0x00000019ff047210 */ /* 0x006fe200007fe4ff */
        /* <DEDUP_REMOVED lines=9> */
.L_x_251:
[----:B------:R-:W-:Y:S05]  /*93a0*/  BSYNC B1 ;  /* 0x0000000000017941 */ /* 0x000fea0003800000 */
.L_x_237:
[----:B------:R-:W5:Y:S01]  /*93b0*/  LDL R2, [R1+0x2c] ;  /* 0x00002c0001027983 */ /* 0x000f620000100800 */
[----:B------:R-:W-:Y:S02]  /*93c0*/  ULDC UR5, c[0x0][0xc] ;  /* 0x0000030000057ab9 */ /* 0x000fe40000000800 */
[----:B------:R-:W-:Y:S01]  /*93d0*/  UIADD3 UR41, UR5, UR41, URZ ;  /* 0x0000002905297290 */ /* 0x000fe2000fffe03f */
[----:B-----5:R-:W-:-:S13]  /*93e0*/  R2UR UR8, R2 ;  /* 0x00000000020872ca */ /* 0x020fda00000e0000 */
[----:B------:R-:W-:-:S06]  /*93f0*/  UISETP.GE.AND UP0, UPT, UR41, UR8, UPT ;  /* 0x000000082900728c */ /* 0x000fcc000bf06270 */
[----:B------:R-:W-:-:S13]  /*9400*/  PLOP3.LUT P0, PT, PT, PT, UP0, 0x80, 0x0 ;  /* 0x000000000000781c */ /* 0x000fda0003f0f008 */
[----:B------:R-:W-:Y:S05]  /*9410*/  @P0 BRA `(.L_x_263) ;  /* 0x0000000000040947 */ /* 0x000fea0003800000 */
[----:B------:R-:W-:Y:S05]  /*9420*/  BRA `(.L_x_264) ;  /* 0xffffff7400f47947 */ /* 0x000fea000383ffff */
.L_x_263:
[----:B------:R-:W-:Y:S05]  /*9430*/  EXIT ;  /* 0x000000000000794d */ /* 0x000fea0003800000 */
.L_x_265:
        /* <DEDUP_REMOVED lines=12> */
.L_x_677:


//--------------------- .text._ZN5flash44flash_bwd_dq_dk_dv_loop_seqk_parallel_kernelI23Flash_bwd_kernel_traitsILi96ELi64ELi128ELi8ELi2ELi4ELi4ELb1ELb0EN7cutlass10bfloat16_tE19Flash_kernel_traitsILi96ELi64ELi128ELi8ES3_EELb0ELb1ELb0ELb0ELb0ELb1ELb1EEEvNS_16Flash_bwd_paramsE --------------------------
	.section	.text._ZN5flash44flash_bwd_dq_dk_dv_loop_seqk_parallel_kernelI23Flash_bwd_kernel_traitsILi96ELi64ELi128ELi8ELi2ELi4ELi4ELb1ELb0EN7cutlass10bfloat16_tE19Flash_kernel_traitsILi96ELi64ELi128ELi8ES3_EELb0ELb1ELb0ELb0ELb0ELb1ELb1EEEvNS_16Flash_bwd_paramsE,"ax",@progbits
	.align	128
        .global         _ZN5flash44flash_bwd_dq_dk_dv_loop_seqk_parallel_kernelI23Flash_bwd_kernel_traitsILi96ELi64ELi128ELi8ELi2ELi4ELi4ELb1ELb0EN7cutlass10bfloat16_tE19Flash_kernel_traitsILi96ELi64ELi128ELi8ES3_EELb0ELb1ELb0ELb0ELb0ELb1ELb1EEEvNS_16Flash_bwd_paramsE
        .type           _ZN5flash44flash_bwd_dq_dk_dv_loop_seqk_parallel_kernelI23Flash_bwd_kernel_traitsILi96ELi64ELi128ELi8ELi2ELi4ELi4ELb1ELb0EN7cutlass10bfloat16_tE19Flash_kernel_traitsILi96ELi64ELi128ELi8ES3_EELb0ELb1ELb0ELb0ELb0ELb1ELb1EEEvNS_16Flash_bwd_paramsE,@function
        .size           _ZN5flash44flash_bwd_dq_dk_dv_loop_seqk_parallel_kernelI23Flash_bwd_kernel_traitsILi96ELi64ELi128ELi8ELi2ELi4ELi4ELb1ELb0EN7cutlass10bfloat16_tE19Flash_kernel_traitsILi96ELi64ELi128ELi8ES3_EELb0ELb1ELb0ELb0ELb0ELb1ELb1EEEvNS_16Flash_bwd_paramsE,(.L_x_678 - _ZN5flash44flash_bwd_dq_dk_dv_loop_seqk_parallel_kernelI23Flash_bwd_kernel_traitsILi96ELi64ELi128ELi8ELi2ELi4ELi4ELb1ELb0EN7cutlass10bfloat16_tE19Flash_kernel_traitsILi96ELi64ELi128ELi8ES3_EELb0ELb1ELb0ELb0ELb0ELb1ELb1EEEvNS_16Flash_bwd_paramsE)
        .other          _ZN5flash44flash_bwd_dq_dk_dv_loop_seqk_parallel_kernelI23Flash_bwd_kernel_traitsILi96ELi64ELi128ELi8ELi2ELi4ELi4ELb1ELb0EN7cutlass10bfloat16_tE19Flash_kernel_traitsILi96ELi64ELi128ELi8ES3_EELb0ELb1ELb0ELb0ELb0ELb1ELb1EEEvNS_16Flash_bwd_paramsE,@"STO_CUDA_ENTRY STV_DEFAULT"
_ZN5flash44flash_bwd_dq_dk_dv_loop_seqk_parallel_kernelI23Flash_bwd_kernel_traitsILi96ELi64ELi128ELi8ELi2ELi4ELi4ELb1ELb0EN7cutlass10bfloat16_tE19Flash_kernel_traitsILi96ELi64ELi128ELi8ES3_EELb0ELb1ELb0ELb0ELb0ELb1ELb1EEEvNS_16Flash_bwd_paramsE:
.text._ZN5flash44flash_bwd_dq_dk_dv_loop_seqk_parallel_kernelI23Flash_bwd_kernel_traitsILi96ELi64ELi128ELi8ELi2ELi4ELi4ELb1ELb0EN7cutlass10bfloat16_tE19Flash_kernel_traitsILi96ELi64ELi128ELi8ES3_EELb0ELb1ELb0ELb0ELb0ELb1ELb1EEEvNS_16Flash_bwd_paramsE:
        /* <DEDUP_REMOVED lines=119> */
[----:B------:R-:W-:-:S03]  /*0770*/  LOP3.LUT P0, RZ, R17, 0x2, RZ, 0xc0, !PT ;  /* 0x0000000211ff7812 */ /* 0x000fc6000780c0ff */
        /* <DEDUP_REMOVED lines=33> */
[C---:B------:R-:W-:Y:S01]  /*0990*/  @P4 VIADD R237, R239.reuse, 0xffffffe0 ;  /* 0xffffffe0efed4836 */ /* 0x040fe20000000000 */
        /* <DEDUP_REMOVED lines=29> */
[----:B------:R-:W-:Y:S01]  /*0b70*/  VIADD R0, R7, 0xffffffc0 ;  /* 0xffffffc007007836 */ /* 0x000fe20000000000 */
[----:B------:R1:W-:Y:S01]  /*0b80*/  STL [R1], R3 ;  /* 0x0000000301007387 */ /* 0x0003e20000100800 */
        /* <DEDUP_REMOVED lines=11> */
[----:B-1----:R-:W-:Y:S02]  /*0c40*/  LEA R3, R5, UR4, 0x1 ;  /* 0x0000000405037c11 */ /* 0x002fe4000f8e08ff */
[----:B--2---:R-:W-:Y:S01]  /*0c50*/  LEA R2, R8, UR6, 0x1 ;  /* 0x0000000608027c11 */ /* 0x004fe2000f8e08ff */
[----:B------:R-:W-:-:S04]  /*0c60*/  ULDC.64 UR6, c[0x0][0x208] ;  /* 0x0000820000067ab9 */ /* 0x000fc80000000a00 */
[C---:B---3--:R-:W-:Y:S01]  /*0c70*/  VIADD R0, R2.reuse, 0x20 ;  /* 0x0000002002007836 */ /* 0x048fe20000000000 */
[----:B------:R1:W-:Y:S01]  /*0c80*/  STL [R1+0x20], R2 ;  /* 0x0000200201007387 */ /* 0x0003e20000100800 */
[----:B------:R-:W-:-:S05]  /*0c90*/  @P3 VIADD R0, R2, 0xffffffe0 ;  /* 0xffffffe002003836 */ /* 0x000fca0000000000 */
[----:B------:R1:W-:Y:S02]  /*0ca0*/  STL [R1+0x24], R0 ;  /* 0x0000240001007387 */ /* 0x0003e40000100800 */
.L_x_294:
        /* <DEDUP_REMOVED lines=34> */
[----:B---34-:R3:W4:Y:S02]  /*0ed0*/  @P0 LDG.E R6, desc[UR6][R4.64] ;  /* 0x0000000604060981 */ /* 0x018724000c1e1900 */
[----:B---3--:R-:W-:Y:S02]  /*0ee0*/  IMAD.U32 R4, RZ, RZ, UR15 ;  /* 0x0000000fff047e24 */ /* 0x008fe4000f8e00ff */
[----:B------:R-:W-:-:S05]  /*0ef0*/  IMAD.U32 R5, RZ, RZ, UR14 ;  /* 0x0000000eff057e24 */ /* 0x000fca000f8e00ff */
[----:B------:R-:W3:Y:S04]  /*0f00*/  @P3 LDG.E R7, desc[UR6][R4.64] ;  /* 0x0000000604073981 */ /* 0x000ee8000c1e1900 */
[----:B-1----:R1:W5:Y:S02]  /*0f10*/  @P3 LDG.E R0, desc[UR6][R4.64+0x4] ;  /* 0x0000040604003981 */ /* 0x002364000c1e1900 */
        /* <DEDUP_REMOVED lines=14> */
[----:B----4-:R-:W-:Y:S02]  /*1000*/  @P0 R2UR UR11, R6 ;  /* 0x00000000060b02ca */ /* 0x010fe400000e0000 */
        /* <DEDUP_REMOVED lines=13> */
.L_x_266:
        /* <DEDUP_REMOVED lines=133> */
.L_x_268:
        /* <DEDUP_REMOVED lines=14> */
.L_x_269:
        /* <DEDUP_REMOVED lines=12> */
.L_x_270:
[----:B------:R-:W-:Y:S01]  /*1ad0*/  ULDC UR5, c[0x0][0x270] ;  /* 0x00009c0000057ab9 */ /* 0x000fe20000000800 */
[----:B------:R-:W-:Y:S01]  /*1ae0*/  ULDC UR8, c[0x0][0x2d4] ;  /* 0x0000b50000087ab9 */ /* 0x000fe20000000800 */
[----:B------:R-:W-:-:S04]  /*1af0*/  UIMAD UR5, UR50, UR5, UR60 ;  /* 0x00000005320572a4 */ /* 0x000fc8000f8e023c */
[----:B------:R-:W-:-:S12]  /*1b00*/  UIMAD UR5, UR5, UR8, URZ ;  /* 0x00000008050572a4 */ /* 0x000fd8000f8e023f */
.L_x_271:
        /* <DEDUP_REMOVED lines=16> */
[----:B------:R-:W-:-:S02]  /*1c10*/  UIADD3 UR10, UR5, -UR10, URZ ;  /* 0x8000000a050a7290 */ /* 0x000fc4000fffe03f */
[----:B------:R-:W-:Y:S02]  /*1c20*/  USHF.R.S32.HI UR8, URZ, 0x1f, UR60 ;  /* 0x0000001f3f087899 */ /* 0x000fe4000801143c */
[----:B------:R-:W-:Y:S01]  /*1c30*/  USHF.L.U32 UR24, UR25, 0x6, URZ ;  /* 0x0000000619187899 */ /* 0x000fe2000800063f */
[----:B------:R-:W-:Y:S01]  /*1c40*/  ULDC.64 UR34, c[0x0][0x478] ;  /* 0x00011e0000227ab9 */ /* 0x000fe20000000a00 */
[----:B----4-:R-:W-:-:S04]  /*1c50*/  SHF.R.S32.HI R27, RZ, 0x1f, R27 ;  /* 0x0000001fff1b7819 */ /* 0x010fc8000001141b */
[----:B-----5:R-:W-:-:S04]  /*1c60*/  LEA.HI R27, R27, R28, RZ, 0x2 ;  /* 0x0000001c1b1b7211 */ /* 0x020fc800078f10ff */
[----:B------:R-:W-:-:S04]  /*1c70*/  SHF.R.S32.HI R27, RZ, 0x2, R27 ;  /* 0x00000002ff1b7819 */ /* 0x000fc8000001141b */
[----:B------:R-:W-:Y:S02]  /*1c80*/  SHF.R.S32.HI R13, RZ, 0x1f, R27 ;  /* 0x0000001fff0d7819 */ /* 0x000fe4000001141b */
[----:B------:R-:W-:Y:S01]  /*1c90*/  IADD3 R2, P2, R27, UR20, RZ ;  /* 0x000000141b027c10 */ /* 0x000fe2000ff5e0ff */
[----:B------:R-:W-:-:S03]  /*1ca0*/  UIMAD UR5, UR18, UR12, URZ ;  /* 0x0000000c120572a4 */ /* 0x000fc6000f8e023f */
[----:B------:R-:W-:Y:S02]  /*1cb0*/  IADD3.X R6, R13, UR18, RZ, P2, !PT ;  /* 0x000000120d067c10 */ /* 0x000fe400097fe4ff */
[----:B-1----:R-:W-:Y:S01]  /*1cc0*/  SHF.R.S32.HI R11, RZ, 0x1f, R11 ;  /* 0x0000001fff0b7819 */ /* 0x002fe2000001140b */
[----:B------:R-:W-:Y:S01]  /*1cd0*/  IMAD.U32 R9, RZ, RZ, UR12 ;  /* 0x0000000cff097e24 */ /* 0x000fe2000f8e00ff */
[----:B------:R-:W-:Y:S01]  /*1ce0*/  UIMAD UR18, UR8, UR14, URZ ;  /* 0x0000000e081272a4 */ /* 0x000fe2000f8e023f */
[----:B------:R-:W-:Y:S01]  /*1cf0*/  IMAD R8, R6, UR44, RZ ;  /* 0x0000002c06087c24 */ /* 0x000fe2000f8e02ff */
[----:B------:R-:W-:Y:S01]  /*1d00*/  UIMAD UR5, UR20, UR13, UR5 ;  /* 0x0000000d140572a4 */ /* 0x000fe2000f8e0205 */
[----:B------:R-:W-:Y:S01]  /*1d10*/  LEA.HI R11, R11, R12, RZ, 0x5 ;  /* 0x0000000c0b0b7211 */ /* 0x000fe200078f28ff */
[----:B------:R-:W-:Y:S02]  /*1d20*/  UIADD3 UR19, UP2, UP1, UR32, UR24, UR53 ;  /* 0x0000001820137290 */ /* 0x000fe4000f95e035 */
[----:B------:R-:W-:Y:S01]  /*1d30*/  UIMAD UR28, UR60, UR15, UR18 ;  /* 0x0000000f3c1c72a4 */ /* 0x000fe2000f8e0212 */
[----:B------:R-:W-:Y:S01]  /*1d40*/  SHF.R.S32.HI R11, RZ, 0x5, R11 ;  /* 0x00000005ff0b7819 */ /* 0x000fe2000001140b */
[----:B------:R-:W-:Y:S01]  /*1d50*/  USHF.R.S32.HI UR18, URZ, 0x1f, UR10 ;  /* 0x0000001f3f127899 */ /* 0x000fe2000801140a */
[----:B------:R-:W-:-:S03]  /*1d60*/  ULDC.64 UR32, c[0x0][0x2b0] ;  /* 0x0000ac0000207ab9 */ /* 0x000fc60000000a00 */
[----:B------:R-:W-:-:S04]  /*1d70*/  ULEA.HI UR18, UR18, UR10, URZ, 0x6 ;  /* 0x0000000a12127291 */ /* 0x000fc8000f8f303f */
[----:B------:R-:W-:Y:S01]  /*1d80*/  USHF.R.S32.HI UR18, URZ, 0x6, UR18 ;  /* 0x000000063f127899 */ /* 0x000fe20008011412 */
[----:B------:R-:W-:Y:S01]  /*1d90*/  BSSY B1, `(.L_x_267) ;  /* 0x0000739000017945 */ /* 0x000fe20003800000 */
[----:B--2---:R-:W-:-:S05]  /*1da0*/  IMAD.MOV.U32 R14, RZ, RZ, R4 ;  /* 0x000000ffff0e7224 */ /* 0x004fca00078e0004 */
[----:B------:R-:W-:Y:S02]  /*1db0*/  SHF.R.S32.HI R15, RZ, 0x1f, R14 ;  /* 0x0000001fff0f7819 */ /* 0x000fe4000001140e */
[----:B------:R-:W-:-:S04]  /*1dc0*/  IADD3 R4, P0, R14, UR11, RZ ;  /* 0x0000000b0e047c10 */ /* 0x000fc8000ff1e0ff */
[----:B------:R-:W-:Y:S01]  /*1dd0*/  IADD3.X R5, R15, UR54, RZ, P0, !PT ;  /* 0x000000360f057c10 */ /* 0x000fe200087fe4ff */
[----:B------:R-:W-:Y:S01]  /*1de0*/  IMAD.WIDE.U32 R6, R2, UR44, R14 ;  /* 0x0000002c02067c25 */ /* 0x000fe2000f8e000e */
[----:B------:R-:W-:Y:S02]  /*1df0*/  UIMAD UR11, UR8, UR16, URZ ;  /* 0x00000010080b72a4 */ /* 0x000fe4000f8e023f */
[----:B------:R-:W-:Y:S01]  /*1e00*/  USHF.R.S32.HI UR8, URZ, 0x1f, UR24 ;  /* 0x0000001f3f087899 */ /* 0x000fe20008011418 */
[----:B------:R-:W-:Y:S01]  /*1e10*/  IMAD.WIDE.U32 R4, R9, UR20, R4 ;  /* 0x0000001409047c25 */ /* 0x000fe2000f8e0004 */
[----:B------:R-:W-:-:S03]  /*1e20*/  IADD3 R6, P0, R6, UR61, RZ ;  /* 0x0000003d06067c10 */ /* 0x000fc6000ff1e0ff */
[----:B------:R-:W-:Y:S02]  /*1e30*/  IMAD R2, R2, UR45, R8 ;  /* 0x0000002d02027c24 */ /* 0x000fe4000f8e0208 */
[----:B------:R-:W-:Y:S01]  /*1e40*/  VIADD R5, R5, UR5 ;  /* 0x0000000505057c36 */ /* 0x000fe20008000000 */
[----:B------:R-:W-:Y:S01]  /*1e50*/  UIADD3.X UR5, UR55, UR8, UR58, UP2, UP1 ;  /* 0x0000000837057290 */ /* 0x000fe200097e243a */
[----:B---3--:R-:W-:Y:S01]  /*1e60*/  IMAD R8, R11, UR25, R16 ;  /* 0x000000190b087c24 */ /* 0x008fe2000f8e0210 */
[----:B------:R-:W-:Y:S01]  /*1e70*/  IADD3.X R7, R7, UR52, R2, P0, !PT ;  /* 0x0000003407077c10 */ /* 0x000fe200087fe402 */
[----:B------:R-:W-:Y:S01]  /*1e80*/  UIADD3 UR8, UP2, UP1, UR57, UR19, UR59 ;  /* 0x0000001339087290 */ /* 0x000fe2000f95e03b */
[----:B------:R-:W-:Y:S01]  /*1e90*/  IMAD.U32 R2, RZ, RZ, UR14 ;  /* 0x0000000eff027e24 */ /* 0x000fe2000f8e00ff */
[----:B------:R-:W-:Y:S02]  /*1ea0*/  UIMAD UR17, UR60, UR17, UR11 ;  /* 0x000000113c1172a4 */ /* 0x000fe4000f8e020b */
[----:B------:R-:W-:Y:S01]  /*1eb0*/  UIADD3.X UR5, UR56, UR5, UR51, UP2, UP1 ;  /* 0x0000000538057290 */ /* 0x000fe200097e2433 */
[----:B------:R-:W-:Y:S01]  /*1ec0*/  IMAD.WIDE.U32 R6, R2, UR60, R6 ;  /* 0x0000003c02067c25 */ /* 0x000fe2000f8e0006 */
[----:B------:R-:W-:Y:S01]  /*1ed0*/  IADD3 R2, P0, R8, UR8, RZ ;  /* 0x0000000808027c10 */ /* 0x000fe2000ff1e0ff */
[----:B------:R-:W-:-:S02]  /*1ee0*/  UISETP.LT.AND UP1, UPT, URZ, UR18, UPT ;  /* 0x000000123f00728c */ /* 0x000fc4000bf21270 */
[----:B------:R-:W-:Y:S01]  /*1ef0*/  IMAD.U32 R9, RZ, RZ, UR16 ;  /* 0x00000010ff097e24 */ /* 0x000fe2000f8e00ff */
[----:B------:R-:W-:Y:S01]  /*1f00*/  ULDC.64 UR10, c[0x0][0x400] ;  /* 0x00010000000a7ab9 */ /* 0x000fe20000000a00 */
[----:B------:R-:W-:Y:S01]  /*1f10*/  LEA.HI.X.SX32 R8, R8, UR5, 0x1, P0 ;  /* 0x0000000508087c11 */ /* 0x000fe200080f0eff */
[----:B------:R-:W-:Y:S01]  /*1f20*/  ULDC.64 UR14, c[0x0][0x210] ;  /* 0x00008400000e7ab9 */ /* 0x000fe20000000a00 */
[----:B------:R-:W-:Y:S01]  /*1f30*/  IMAD.WIDE.U32 R4, R9, UR60, R4 ;  /* 0x0000003c09047c25 */ /* 0x000fe2000f8e0004 */
[C---:B------:R-:W-:Y:S01]  /*1f40*/  LEA R9, P0, R2.reuse, UR10, 0x2 ;  /* 0x0000000a02097c11 */ /* 0x040fe2000f8010ff */
[----:B------:R-:W-:Y:S02]  /*1f50*/  USEL UR18, URZ, UR18, !UP1 ;  /* 0x000000123f127287 */ /* 0x000fe4000c800000 */
[----:B------:R-:W-:Y:S01]  /*1f60*/  VIADD R7, R7, UR28 ;  /* 0x0000001c07077c36 */ /* 0x000fe20008000000 */
[----:B------:R-:W-:Y:S01]  /*1f70*/  LEA.HI.X R2, R2, UR11, R8, 0x2, P0 ;  /* 0x0000000b02027c11 */ /* 0x000fe200080f1408 */
[----:B------:R-:W-:Y:S01]  /*1f80*/  UISETP.GT.AND UP1, UPT, UR46, UR18, UPT ;  /* 0x000000122e00728c */ /* 0x000fe2000bf24270 */
[----:B------:R-:W-:Y:S01]  /*1f90*/  LEA R242, P0, R6, UR14, 0x1 ;  /* 0x0000000e06f27c11 */ /* 0x000fe2000f8008ff */
[----:B------:R-:W-:Y:S01]  /*1fa0*/  STL [R1+0x4c], R15 ;  /* 0x00004c0f01007387 */ /* 0x000fe20000100800 */
[----:B------:R-:W-:-:S03]  /*1fb0*/  VIADD R5, R5, UR17 ;  /* 0x0000001105057c36 */ /* 0x000fc60008000000 */
[----:B------:R-:W-:Y:S01]  /*1fc0*/  STL [R1+0x8], R9 ;  /* 0x0000080901007387 */ /* 0x000fe20000100800 */
[----:B------:R-:W-:Y:S01]  /*1fd0*/  LEA.HI.X R243, R6, UR15, R7, 0x1, P0 ;  /* 0x0000000f06f37c11 */ /* 0x000fe200080f0c07 */
[----:B------:R-:W-:Y:S02]  /*1fe0*/  UIADD3 UR16, UR20, UR31, URZ ;  /* 0x0000001f14107290 */ /* 0x000fe4000fffe03f */
[----:B------:R1:W-:Y:S01]  /*1ff0*/  STL [R1+0x4], R2 ;  /* 0x0000040201007387 */ /* 0x0003e20000100800 */
[----:B------:R-:W-:Y:S01]  /*2000*/  PLOP3.LUT P0, PT, PT, PT, UP1, 0x80, 0x0 ;  /* 0x000000000000781c */ /* 0x000fe20003f0f018 */
[----:B------:R-:W-:Y:S01]  /*2010*/  IMAD.WIDE.U32 R4, R27, UR12, R4 ;  /* 0x0000000c1b047c25 */ /* 0x000fe2000f8e0004 */
[----:B------:R-:W-:Y:S02]  /*2020*/  UIMAD.WIDE UR10, UR16, 0x4, UR32 ;  /* 0x00000004100a78a5 */ /* 0x000fe4000f8e0220 */
[----:B------:R-:W-:Y:S01]  /*2030*/  UIMAD.WIDE UR16, UR29, 0x4, UR34 ;  /* 0x000000041d1078a5 */ /* 0x000fe2000f8e0222 */
[----:B------:R-:W-:-:S02]  /*2040*/  ULDC.64 UR20, c[0x0][0x3e0] ;  /* 0x0000f80000147ab9 */ /* 0x000fc40000000a00 */
[----:B------:R-:W-:Y:S01]  /*2050*/  LEA R240, P2, R4, UR20, 0x1 ;  /* 0x0000001404f07c11 */ /* 0x000fe2000f8408ff */
[----:B------:R-:W-:-:S03]  /*2060*/  UIADD3 UR8, UR46, -0x1, URZ ;  /* 0xffffffff2e087890 */ /* 0x000fc6000fffe03f */
[----:B------:R-:W-:Y:S01]  /*2070*/  UMOV UR15, UR16 ;  /* 0x00000010000f7c82 */ /* 0x000fe20008000000 */
[----:B-1----:R-:W-:-:S04]  /*2080*/  IMAD R2, R13, UR12, RZ ;  /* 0x0000000c0d027c24 */ /* 0x002fc8000f8e02ff */
[----:B------:R-:W-:-:S04]  /*2090*/  IMAD R2, R27, UR13, R2 ;  /* 0x0000000d1b027c24 */ /* 0x000fc8000f8e0202 */
[----:B------:R-:W-:Y:S01]  /*20a0*/  IMAD.IADD R2, R5, 0x1, R2 ;  /* 0x0000000105027824 */ /* 0x000fe200078e0202 */
[----:B------:R-:W-:Y:S01]  /*20b0*/  UMOV UR13, UR10 ;  /* 0x0000000a000d7c82 */ /* 0x000fe20008000000 */
[----:B------:R-:W-:Y:S01]  /*20c0*/  UMOV UR12, UR11 ;  /* 0x0000000b000c7c82 */ /* 0x000fe20008000000 */
[----:B------:R-:W-:Y:S02]  /*20d0*/  UMOV UR14, UR17 ;  /* 0x00000011000e7c82 */ /* 0x000fe40008000000 */
[----:B------:R-:W-:Y:S01]  /*20e0*/  LEA.HI.X R241, R4, UR21, R2, 0x1, P2 ;  /* 0x0000001504f17c11 */ /* 0x000fe200090f0c02 */
[----:B------:R-:W-:Y:S06]  /*20f0*/  @P0 BRA `(.L_x_272) ;  /* 0x0000000800140947 */ /* 0x000fec0003800000 */
        /* <DEDUP_REMOVED lines=20> */
.L_x_273:
        /* <DEDUP_REMOVED lines=20> */
.L_x_274:
[----:B------:R-:W-:Y:S01]  /*2380*/  UIMAD UR5, UR43, UR10, URZ ;  /* 0x0000000a2b0572a4 */ /* 0x000fe2000f8e023f */
[----:B------:R-:W-:Y:S01]  /*2390*/  IMAD.U32 R4, RZ, RZ, UR10 ;  /* 0x0000000aff047e24 */ /* 0x000fe2000f8e00ff */
[----:B------:R-:W-:Y:S01]  /*23a0*/  UIMAD UR9, UR39, -0x80, UR9 ;  /* 0xffffff80270978a4 */ /* 0x000fe2000f8e0209 */
[C---:B------:R-:W-:Y:S01]  /*23b0*/  VIADD R2, R27.reuse, 0x40 ;  /* 0x000000401b027836 */ /* 0x040fe20000000000 */
        /* <DEDUP_REMOVED lines=28> */
.L_x_276:
[----:B------:R-:W-:Y:S05]  /*2580*/  BSYNC B0 ;  /* 0x0000000000007941 */ /* 0x000fea0003800000 */
.L_x_275:
        /* <DEDUP_REMOVED lines=15> */
.L_x_278:
[----:B------:R-:W-:Y:S05]  /*2680*/  BSYNC B0 ;  /* 0x0000000000007941 */ /* 0x000fea0003800000 */
.L_x_277:
        /* <DEDUP_REMOVED lines=28> */
.L_x_280:
[----:B------:R-:W-:Y:S05]  /*2850*/  BSYNC B0 ;  /* 0x0000000000007941 */ /* 0x000fea0003800000 */
.L_x_279:
        /* <DEDUP_REMOVED lines=15> */
.L_x_272:
[----:B------:R-:W2:Y:S01]  /*2950*/  LDL R24, [R1+0x40] ;  /* 0x0000400001187983 */ /* 0x000ea20000100800 */
[----:B------:R-:W-:Y:S01]  /*2960*/  UIMAD UR5, UR43, UR22, URZ ;  /* 0x000000162b0572a4 */ /* 0x000fe2000f8e023f */
[----:B------:R-:W-:Y:S02]  /*2970*/  IMAD.U32 R6, RZ, RZ, UR22 ;  /* 0x00000016ff067e24 */ /* 0x000fe4000f8e00ff */
[----:B------:R-:W3:Y:S01]  /*2980*/  LDL R25, [R1] ;  /* 0x0000000001197983 */ /* 0x000ee20000100800 */
[----:B------:R-:W-:Y:S01]  /*2990*/  UIMAD UR11, UR40, UR23, UR5 ;  /* 0x00000017280b72a4 */ /* 0x000fe2000f8e0205 */
[--C-:B------:R-:W-:Y:S02]  /*29a0*/  IMAD.WIDE.U32 R6, R6, UR40, R14.reuse ;  /* 0x0000002806067c25 */ /* 0x100fe4000f8e000e */
[----:B------:R-:W4:Y:S01]  /*29b0*/  LDL R26, [R1+0x50] ;  /* 0x00005000011a7983 */ /* 0x000f220000100800 */
[----:B------:R-:W-:Y:S01]  /*29c0*/  UIMAD UR10, UR43, UR26, URZ ;  /* 0x0000001a2b0a72a4 */ /* 0x000fe2000f8e023f */
[----:B------:R-:W-:Y:S01]  /*29d0*/  IMAD.U32 R4, RZ, RZ, UR26 ;  /* 0x0000001aff047e24 */ /* 0x000fe2000f8e00ff */
[----:B------:R-:W-:Y:S01]  /*29e0*/  UIMAD UR5, UR39, -0x80, UR9 ;  /* 0xffffff80270578a4 */ /* 0x000fe2000f8e0209 */
[----:B------:R-:W-:Y:S01]  /*29f0*/  VIADD R9, R27, 0x40 ;  /* 0x000000401b097836 */ /* 0x000fe20000000000 */
[----:B------:R-:W-:Y:S01]  /*2a00*/  UIMAD UR10, UR40, UR27, UR10 ;  /* 0x0000001b280a72a4 */ /* 0x000fe2000f8e020a */
[----:B------:R-:W-:Y:S01]  /*2a10*/  IMAD.U32 R2, RZ, RZ, UR11 ;  /* 0x0000000bff027e24 */ /* 0x000fe2000f8e00ff */
[----:B------:R-:W-:Y:S01]  /*2a20*/  IADD3 R8, P0, R6, UR42, RZ ;  /* 0x0000002a06087c10 */ /* 0x000fe2000ff1e0ff */
[----:B------:R-:W-:Y:S01]  /*2a30*/  IMAD.WIDE.U32 R4, R4, UR40, R14 ;  /* 0x0000002804047c25 */ /* 0x000fe2000f8e000e */
[----:B------:R-:W-:Y:S01]  /*2a40*/  ISETP.GE.AND P2, PT, R9, UR5, PT ;  /* 0x0000000509007c0c */ /* 0x000fe2000bf46270 */
[----:B------:R-:W-:Y:S01]  /*2a50*/  ULDC.64 UR16, c[0x0][0x268] ;  /* 0x00009a0000107ab9 */ /* 0x000fe20000000a00 */
[----:B------:R-:W-:Y:S01]  /*2a60*/  IADD3.X R9, R7, UR48, R2, P0, !PT ;  /* 0x0000003007097c10 */ /* 0x000fe200087fe402 */
[----:B------:R-:W-:Y:S01]  /*2a70*/  IMAD.U32 R2, RZ, RZ, UR10 ;  /* 0x0000000aff027e24 */ /* 0x000fe2000f8e00ff */
[----:B------:R-:W-:Y:S01]  /*2a80*/  IADD3 R6, P0, R4, UR47, RZ ;  /* 0x0000002f04067c10 */ /* 0x000fe2000ff1e0ff */
[----:B------:R-:W-:Y:S01]  /*2a90*/  ULDC.64 UR10, c[0x0][0x260] ;  /* 0x00009800000a7ab9 */ /* 0x000fe20000000a00 */
[----:B------:R-:W-:-:S02]  /*2aa0*/  IMAD R4, R10, UR16, RZ ;  /* 0x000000100a047c24 */ /* 0x000fc4000f8e02ff */
[----:B------:R-:W-:Y:S01]  /*2ab0*/  IADD3.X R7, R5, UR49, R2, P0, !PT ;  /* 0x0000003105077c10 */ /* 0x000fe200087fe402 */
[----:B------:R-:W-:Y:S01]  /*2ac0*/  IMAD R2, R10, UR10, RZ ;  /* 0x0000000a0a027c24 */ /* 0x000fe2000f8e02ff */
[C---:B------:R-:W-:Y:S01]  /*2ad0*/  ISETP.GE.AND P3, PT, R27.reuse, UR5, PT ;  /* 0x000000051b007c0c */ /* 0x040fe2000bf66270 */
[C---:B------:R-:W-:Y:S01]  /*2ae0*/  IMAD R10, R0.reuse, UR17, R4 ;  /* 0x00000011000a7c24 */ /* 0x040fe2000f8e0204 */
[----:B------:R-:W-:Y:S01]  /*2af0*/  UIMAD UR5, UR8, -0x40, UR30 ;  /* 0xffffffc0080578a4 */ /* 0x000fe2000f8e021e */
[C---:B------:R-:W-:Y:S01]  /*2b00*/  IMAD.WIDE.U32 R4, R0.reuse, UR16, R8 ;  /* 0x0000001000047c25 */ /* 0x040fe2000f8e0008 */
[----:B------:R-:W-:Y:S01]  /*2b10*/  @!P2 IADD3 R14, P0, R27, 0x40, RZ ;  /* 0x000000401b0ea810 */ /* 0x000fe20007f1e0ff */
[----:B------:R-:W1:Y:S02]  /*2b20*/  @!P2 LDC.64 R18, c[0x0][0x220] ;  /* 0x00008800ff12ab82 */ /* 0x000e640000000a00 */
[C---:B------:R-:W-:Y:S02]  /*2b30*/  IMAD R8, R0.reuse, UR11, R2 ;  /* 0x0000000b00087c24 */ /* 0x040fe4000f8e0202 */
[----:B------:R-:W-:-:S04]  /*2b40*/  IMAD.WIDE.U32 R6, R0, UR10, R6 ;  /* 0x0000000a00067c25 */ /* 0x000fc8000f8e0006 */
[----:B------:R-:W5:Y:S01]  /*2b50*/  @!P3 LDC.64 R16, c[0x0][0x220] ;  /* 0x00008800ff10bb82 */ /* 0x000f620000000a00 */
[----:B------:R-:W-:Y:S02]  /*2b60*/  IMAD.IADD R5, R5, 0x1, R10 ;  /* 0x0000000105057824 */ /* 0x000fe400078e020a */
[----:B------:R-:W-:-:S05]  /*2b70*/  IMAD.IADD R7, R7, 0x1, R8 ;  /* 0x0000000107077824 */ /* 0x000fca00078e0208 */
[----:B------:R-:W1:Y:S01]  /*2b80*/  @!P3 LDC.64 R22, c[0x0][0x218] ;  /* 0x00008600ff16bb82 */ /* 0x000e620000000a00 */
[----:B------:R-:W-:Y:S02]  /*2b90*/  @!P2 IMAD.MOV.U32 R8, RZ, RZ, R4 ;  /* 0x000000ffff08a224 */ /* 0x000fe400078e0004 */
[----:B------:R-:W-:Y:S02]  /*2ba0*/  @!P2 IMAD.MOV.U32 R9, RZ, RZ, R5 ;  /* 0x000000ffff09a224 */ /* 0x000fe400078e0005 */
[----:B------:R-:W-:Y:S02]  /*2bb0*/  @!P2 IMAD.MOV.U32 R10, RZ, RZ, R6 ;  /* 0x000000ffff0aa224 */ /* 0x000fe400078e0006 */
[----:B------:R-:W-:Y:S01]  /*2bc0*/  @!P2 IMAD.MOV.U32 R11, RZ, RZ, R7 ;  /* 0x000000ffff0ba224 */ /* 0x000fe200078e0007 */
[----:B------:R-:W-:-:S04]  /*2bd0*/  ULEA.HI UR10, UR8, UR8, URZ, 0x1 ;  /* 0x00000008080a7291 */ /* 0x000fc8000f8f083f */
[----:B------:R-:W-:-:S04]  /*2be0*/  ULOP3.LUT UR10, UR10, 0xfffffffe, URZ, 0xc0, !UPT ;  /* 0xfffffffe0a0a7892 */ /* 0x000fc8000f8ec03f */
[----:B------:R-:W-:-:S04]  /*2bf0*/  UIADD3 UR10, UR8, -UR10, URZ ;  /* 0x8000000a080a7290 */ /* 0x000fc8000fffe03f */
[----:B------:R-:W-:Y:S02]  /*2c00*/  UISETP.NE.AND UP0, UPT, UR10, 0x1, UPT ;  /* 0x000000010a00788c */ /* 0x000fe4000bf05270 */
[----:B------:R-:W-:Y:S02]  /*2c10*/  USHF.L.U32 UR17, UR25, 0x4, URZ ;  /* 0x0000000419117899 */ /* 0x000fe4000800063f */
[----:B------:R-:W-:Y:S01]  /*2c20*/  USHF.L.U32 UR16, UR25, 0x3, URZ ;  /* 0x0000000319107899 */ /* 0x000fe2000800063f */
[C---:B--2---:R-:W-:Y:S01]  /*2c30*/  VIADD R0, R24.reuse, 0x8 ;  /* 0x0000000818007836 */ /* 0x044fe20000000000 */
[----:B------:R-:W-:Y:S01]  /*2c40*/  UIADD3 UR37, UR30, 0x80, UR40 ;  /* 0x000000801e257890 */ /* 0x000fe2000fffe028 */
[----:B------:R-:W-:Y:S01]  /*2c50*/  VIADD R2, R24, 0x20 ;  /* 0x0000002018027836 */ /* 0x000fe20000000000 */
[----:B------:R-:W-:Y:S02]  /*2c60*/  CS2R R126, SRZ ;  /* 0x00000000007e7805 */ /* 0x000fe4000001ff00 */
[----:B------:R-:W-:-:S02]  /*2c70*/  CS2R R124, SRZ ;  /* 0x00000000007c7805 */ /* 0x000fc4000001ff00 */
[----:B------:R-:W-:Y:S01]  /*2c80*/  ISETP.GE.AND P6, PT, R0, UR5, PT ;  /* 0x0000000500007c0c */ /* 0x000fe2000bfc6270 */
[----:B------:R-:W-:Y:S01]  /*2c90*/  @!P2 IMAD.X R0, RZ, RZ, R13, P0 ;  /* 0x000000ffff00a224 */ /* 0x000fe200000e060d */
[----:B------:R-:W-:Y:S02]  /*2ca0*/  @!P2 IADD3 R12, P0, R27, 0x40, RZ ;  /* 0x000000401b0ca810 */ /* 0x000fe40007f1e0ff */
[----:B------:R-:W-:Y:S02]  /*2cb0*/  CS2R R130, SRZ ;  /* 0x0000000000827805 */ /* 0x000fe4000001ff00 */
[----:B------:R-:W-:Y:S01]  /*2cc0*/  CS2R R128, SRZ ;  /* 0x0000000000807805 */ /* 0x000fe2000001ff00 */
[----:B------:R-:W-:Y:S01]  /*2cd0*/  @!P2 IMAD R0, R0, UR22, RZ ;  /* 0x000000160000ac24 */ /* 0x000fe2000f8e02ff */
[----:B------:R-:W-:Y:S02]  /*2ce0*/  CS2R R122, SRZ ;  /* 0x00000000007a7805 */ /* 0x000fe4000001ff00 */
[----:B------:R-:W-:-:S02]  /*2cf0*/  CS2R R120, SRZ ;  /* 0x0000000000787805 */ /* 0x000fc4000001ff00 */
[----:B------:R-:W-:Y:S01]  /*2d00*/  CS2R R118, SRZ ;  /* 0x0000000000767805 */ /* 0x000fe2000001ff00 */
[----:B------:R-:W-:Y:S01]  /*2d10*/  @!P2 IMAD R21, R14, UR23, R0 ;  /* 0x000000170e15ac24 */ /* 0x000fe2000f8e0200 */
[----:B------:R-:W-:Y:S01]  /*2d20*/  CS2R R116, SRZ ;  /* 0x0000000000747805 */ /* 0x000fe2000001ff00 */
[----:B------:R-:W-:Y:S01]  /*2d30*/  @!P2 IMAD.X R0, RZ, RZ, R13, P0 ;  /* 0x000000ffff00a224 */ /* 0x000fe200000e060d */
[----:B------:R-:W-:Y:S02]  /*2d40*/  PLOP3.LUT P0, PT, PT, PT, UP4, 0x80, 0x0 ;  /* 0x000000000000781c */ /* 0x000fe40003f0f048 */
[----:B------:R-:W-:Y:S02]  /*2d50*/  CS2R R110, SRZ ;  /* 0x00000000006e7805 */ /* 0x000fe4000001ff00 */
[----:B------:R-:W-:Y:S01]  /*2d60*/  ISETP.GE.AND P5, PT, R2, UR5, PT ;  /* 0x0000000502007c0c */ /* 0x000fe2000bfa6270 */
[----:B------:R-:W-:Y:S01]  /*2d70*/  @!P3 IMAD R2, R13, UR22, RZ ;  /* 0x000000160d02bc24 */ /* 0x000fe2000f8e02ff */
        /* <DEDUP_REMOVED lines=9> */
[----:B------:R-:W-:Y:S01]  /*2e10*/  @P0 BAR.SYNC.DEFER_BLOCKING 0x0 ;  /* 0x0000000000000b1d */ /* 0x000fe20000010000 */
[----:B------:R-:W-:-:S04]  /*2e20*/  @!P2 IMAD.WIDE.U32 R14, R14, UR22, R8 ;  /* 0x000000160e0eac25 */ /* 0x000fc8000f8e0008 */
[C---:B------:R-:W-:Y:S01]  /*2e30*/  @!P3 IMAD R2, R27.reuse, UR23, R2 ;  /* 0x000000171b02bc24 */ /* 0x040fe2000f8e0202 */
[----:B------:R-:W-:Y:S01]  /*2e40*/  CS2R R98, SRZ ;  /* 0x0000000000627805 */ /* 0x000fe2000001ff00 */
[----:B------:R-:W-:Y:S01]  /*2e50*/  @!P3 IMAD.WIDE.U32 R8, R27, UR22, R4 ;  /* 0x000000161b08bc25 */ /* 0x000fe2000f8e0004 */
[----:B------:R-:W-:Y:S02]  /*2e60*/  CS2R R96, SRZ ;  /* 0x0000000000607805 */ /* 0x000fe4000001ff00 */
[----:B------:R-:W-:Y:S02]  /*2e70*/  CS2R R90, SRZ ;  /* 0x00000000005a7805 */ /* 0x000fe4000001ff00 */
[----:B------:R-:W-:Y:S01]  /*2e80*/  CS2R R88, SRZ ;  /* 0x0000000000587805 */ /* 0x000fe2000001ff00 */
[----:B------:R-:W-:Y:S01]  /*2e90*/  @!P2 IMAD R0, R0, UR26, RZ ;  /* 0x0000001a0000ac24 */ /* 0x000fe2000f8e02ff */
[----:B------:R-:W-:Y:S01]  /*2ea0*/  CS2R R86, SRZ ;  /* 0x0000000000567805 */ /* 0x000fe2000001ff00 */
[----:B------:R-:W-:Y:S01]  /*2eb0*/  @!P3 IMAD.IADD R5, R9, 0x1, R2 ;  /* 0x000000010905b824 */ /* 0x000fe200078e0202 */
[----:B-----5:R-:W-:Y:S01]  /*2ec0*/  @!P3 LEA R4, P1, R8, R16, 0x1 ;  /* 0x000000100804b211 */ /* 0x020fe200078208ff */
[----:B------:R-:W-:Y:S01]  /*2ed0*/  @!P3 IMAD R2, R13, UR26, RZ ;  /* 0x0000001a0d02bc24 */ /* 0x000fe2000f8e02ff */
[----:B------:R-:W-:Y:S01]  /*2ee0*/  CS2R R84, SRZ ;  /* 0x0000000000547805 */ /* 0x000fe2000001ff00 */
[C---:B------:R-:W-:Y:S01]  /*2ef0*/  @!P2 IMAD R20, R12.reuse, UR27, R0 ;  /* 0x0000001b0c14ac24 */ /* 0x040fe2000f8e0200 */
[----:B------:R-:W-:Y:S01]  /*2f00*/  CS2R R78, SRZ ;  /* 0x00000000004e7805 */ /* 0x000fe2000001ff00 */
[----:B------:R-:W-:Y:S01]  /*2f10*/  @!P2 IMAD.WIDE.U32 R12, R12, UR26, R10 ;  /* 0x0000001a0c0cac25 */ /* 0x000fe2000f8e000a */
[----:B------:R-:W-:-:S02]  /*2f20*/  @!P3 LEA.HI.X R5, R8, R17, R5, 0x1, P1 ;  /* 0x000000110805b211 */ /* 0x000fc400008f0c05 */
[----:B------:R-:W-:Y:S01]  /*2f30*/  CS2R R76, SRZ ;  /* 0x00000000004c7805 */ /* 0x000fe2000001ff00 */
[----:B------:R-:W2:Y:S01]  /*2f40*/  @!P2 LDC.64 R16, c[0x0][0x218] ;  /* 0x00008600ff10ab82 */ /* 0x000ea20000000a00 */
[C---:B------:R-:W-:Y:S01]  /*2f50*/  @!P3 IMAD R0, R27.reuse, UR27, R2 ;  /* 0x0000001b1b00bc24 */ /* 0x040fe2000f8e0202 */
[----:B---3--:R-:W-:Y:S01]  /*2f60*/  @P3 STS [R25+0xf000], RZ ;  /* 0x00f000ff19003388 */ /* 0x008fe20000000800 */
[----:B------:R-:W-:Y:S01]  /*2f70*/  @!P3 IMAD.WIDE.U32 R10, R27, UR26, R6 ;  /* 0x0000001a1b0abc25 */ /* 0x000fe2000f8e0006 */
[----:B------:R-:W-:Y:S02]  /*2f80*/  CS2R R82, SRZ ;  /* 0x0000000000527805 */ /* 0x000fe4000001ff00 */
[----:B------:R-:W-:Y:S01]  /*2f90*/  CS2R R80, SRZ ;  /* 0x0000000000507805 */ /* 0x000fe2000001ff00 */
[----:B------:R-:W-:Y:S01]  /*2fa0*/  @P3 STS [R25+0xf004], RZ ;  /* 0x00f004ff19003388 */ /* 0x000fe20000000800 */
[----:B------:R-:W-:Y:S01]  /*2fb0*/  @!P3 IMAD.IADD R2, R11, 0x1, R0 ;  /* 0x000000010b02b824 */ /* 0x000fe200078e0200 */
[----:B-1----:R-:W-:-:S02]  /*2fc0*/  @!P3 LEA R6, P1, R10, R22, 0x1 ;  /* 0x000000160a06b211 */ /* 0x002fc400078208ff */
[----:B------:R-:W-:Y:S01]  /*2fd0*/  CS2R R74, SRZ ;  /* 0x00000000004a7805 */ /* 0x000fe2000001ff00 */
[----:B------:R-:W-:Y:S01]  /*2fe0*/  @P3 STS.64 [R25+0xf008], RZ ;  /* 0x00f008ff19003388 */ /* 0x000fe20000000a00 */
[----:B------:R-:W-:Y:S02]  /*2ff0*/  CS2R R72, SRZ ;  /* 0x0000000000487805 */ /* 0x000fe4000001ff00 */
[----:B------:R-:W-:Y:S02]  /*3000*/  CS2R R70, SRZ ;  /* 0x0000000000467805 */ /* 0x000fe4000001ff00 */
[----:B------:R-:W-:Y:S01]  /*3010*/  CS2R R68, SRZ ;  /* 0x0000000000447805 */ /* 0x000fe2000001ff00 */
[----:B------:R-:W-:Y:S01]  /*3020*/  @P3 STS.128 [R25+0x11000], RZ ;  /* 0x011000ff19003388 */ /* 0x000fe20000000c00 */
[----:B------:R-:W-:Y:S02]  /*3030*/  CS2R R62, SRZ ;  /* 0x00000000003e7805 */ /* 0x000fe4000001ff00 */
[----:B------:R-:W-:-:S02]  /*3040*/  CS2R R60, SRZ ;  /* 0x00000000003c7805 */ /* 0x000fc4000001ff00 */
[----:B------:R-:W-:Y:S01]  /*3050*/  CS2R R66, SRZ ;  /* 0x0000000000427805 */ /* 0x000fe2000001ff00 */
[----:B------:R-:W-:Y:S01]  /*3060*/  @P3 STS.128 [R25+0x13000], RZ ;  /* 0x013000ff19003388 */ /* 0x000fe20000000c00 */
[----:B------:R-:W-:Y:S02]  /*3070*/  @!P3 LEA.HI.X R7, R10, R23, R2, 0x1, P1 ;  /* 0x000000170a07b211 */ /* 0x000fe400008f0c02 */
[----:B------:R-:W-:Y:S02]  /*3080*/  CS2R R64, SRZ ;  /* 0x0000000000407805 */ /* 0x000fe4000001ff00 */
[----:B------:R-:W-:Y:S01]  /*3090*/  CS2R R58, SRZ ;  /* 0x00000000003a7805 */ /* 0x000fe2000001ff00 */
[----:B------:R-:W-:Y:S01]  /*30a0*/  @!PT LDS RZ, [RZ] ;  /* 0x00000000fffff984 */ /* 0x000fe20000000800 */
[----:B------:R-:W-:Y:S01]  /*30b0*/  @!PT LDS RZ, [RZ] ;  /* 0x00000000fffff984 */ /* 0x000fe20000000800 */
[----:B------:R-:W-:Y:S01]  /*30c0*/  @!PT LDS RZ, [RZ] ;  /* 0x00000000fffff984 */ /* 0x000fe20000000800 */
[----:B------:R-:W-:Y:S01]  /*30d0*/  @!P3 LDGSTS.E.BYPASS.LTC128B.128 [R25+0xf000], desc[UR6][R4.64] ;  /* 0x0f0000000419bfae */ /* 0x000fe2000b901d46 */
[----:B------:R-:W-:Y:S02]  /*30e0*/  @!P2 LEA R8, P4, R14, R18, 0x1 ;  /* 0x000000120e08a211 */ /* 0x000fe400078808ff */
[----:B------:R-:W-:-:S02]  /*30f0*/  CS2R R56, SRZ ;  /* 0x0000000000387805 */ /* 0x000fc4000001ff00 */
[----:B------:R-:W-:Y:S01]  /*3100*/  CS2R R54, SRZ ;  /* 0x0000000000367805 */ /* 0x000fe2000001ff00 */
[----:B------:R-:W-:Y:S01]  /*3110*/  @!P3 LDGSTS.E.BYPASS.LTC128B.128 [R25+0x11000], desc[UR6][R4.64+0x40] ;  /* 0x110000400419bfae */ /* 0x000fe2000b901d46 */
[----:B------:R-:W-:Y:S02]  /*3120*/  ISETP.GE.AND P1, PT, R27, UR5, PT ;  /* 0x000000051b007c0c */ /* 0x000fe4000bf26270 */
[----:B------:R-:W-:Y:S02]  /*3130*/  CS2R R52, SRZ ;  /* 0x0000000000347805 */ /* 0x000fe4000001ff00 */
[----:B------:R-:W-:Y:S01]  /*3140*/  CS2R R46, SRZ ;  /* 0x00000000002e7805 */ /* 0x000fe2000001ff00 */
[----:B------:R1:W-:Y:S01]  /*3150*/  @!P3 LDGSTS.E.BYPASS.LTC128B.128 [R25+0x13000], desc[UR6][R4.64+0x80] ;  /* 0x130000800419bfae */ /* 0x0003e2000b901d46 */
[----:B----4-:R-:W-:Y:S01]  /*3160*/  VIADD R0, R26, 0x1800 ;  /* 0x000018001a007836 */ /* 0x010fe20000000000 */
[----:B------:R-:W-:Y:S02]  /*3170*/  PLOP3.LUT P0, PT, PT, PT, UP0, 0x80, 0x0 ;  /* 0x000000000000781c */ /* 0x000fe40003f0f008 */
[----:B------:R-:W-:Y:S01]  /*3180*/  CS2R R44, SRZ ;  /* 0x00000000002c7805 */ /* 0x000fe2000001ff00 */
[----:B------:R-:W-:Y:S01]  /*3190*/  @P2 STS.128 [R25+0x10000], RZ ;  /* 0x010000ff19002388 */ /* 0x000fe20000000c00 */
[----:B------:R-:W-:-:S02]  /*31a0*/  CS2R R50, SRZ ;  /* 0x0000000000327805 */ /* 0x000fc4000001ff00 */
[----:B------:R-:W-:Y:S02]  /*31b0*/  CS2R R48, SRZ ;  /* 0x0000000000307805 */ /* 0x000fe4000001ff00 */
[----:B------:R-:W-:Y:S01]  /*31c0*/  CS2R R42, SRZ ;  /* 0x00000000002a7805 */ /* 0x000fe2000001ff00 */
[----:B------:R-:W-:Y:S01]  /*31d0*/  @P2 STS.128 [R25+0x12000], RZ ;  /* 0x012000ff19002388 */ /* 0x000fe20000000c00 */
[----:B------:R-:W-:Y:S02]  /*31e0*/  CS2R R40, SRZ ;  /* 0x0000000000287805 */ /* 0x000fe4000001ff00 */
[----:B------:R-:W-:Y:S02]  /*31f0*/  CS2R R38, SRZ ;  /* 0x0000000000267805 */ /* 0x000fe4000001ff00 */
[----:B------:R-:W-:Y:S01]  /*3200*/  CS2R R36, SRZ ;  /* 0x0000000000247805 */ /* 0x000fe2000001ff00 */
[----:B------:R-:W-:Y:S01]  /*3210*/  @P2 STS.128 [R25+0x14000], RZ ;  /* 0x014000ff19002388 */ /* 0x000fe20000000c00 */
[----:B------:R-:W-:Y:S01]  /*3220*/  SEL R2, R0, R26, !P0 ;  /* 0x0000001a00027207 */ /* 0x000fe20004000000 */
[----:B------:R-:W-:-:S02]  /*3230*/  UIMAD UR29, UR25, 0x18, URZ ;  /* 0x00000018191d78a4 */ /* 0x000fc4000f8e023f */
[----:B------:R-:W-:Y:S02]  /*3240*/  USHF.L.U32 UR28, UR25, 0x5, URZ ;  /* 0x00000005191c7899 */ /* 0x000fe4000800063f */
[----:B------:R-:W-:Y:S01]  /*3250*/  UIADD3 UR36, UR40, 0x80, URZ ;  /* 0x0000008028247890 */ /* 0x000fe2000fffe03f */
[----:B------:R-:W-:Y:S01]  /*3260*/  ULDC UR10, c[0x0][0x2ec] ;  /* 0x0000bb00000a7ab9 */ /* 0x000fe20000000800 */
[----:B-1----:R-:W-:-:S05]  /*3270*/  @!P2 IMAD.IADD R4, R15, 0x1, R21 ;  /* 0x000000010f04a824 */ /* 0x002fca00078e0215 */
        /* <DEDUP_REMOVED lines=8> */
[----:B------:R-:W-:-:S03]  /*3300*/  LEA R246, R2, UR4, 0x1 ;  /* 0x0000000402f67c11 */ /* 0x000fc6000f8e08ff */
[----:B------:R-:W-:Y:S04]  /*3310*/  @P1 STS [R25+0x6000], RZ ;  /* 0x006000ff19001388 */ /* 0x000fe80000000800 */
[----:B------:R-:W-:Y:S01]  /*3320*/  @P1 STS [R25+0x6004], RZ ;  /* 0x006004ff19001388 */ /* 0x000fe20000000800 */
[----:B------:R-:W-:-:S03]  /*3330*/  @!P2 IMAD.IADD R0, R13, 0x1, R20 ;  /* 0x000000010d00a824 */ /* 0x000fc600078e0214 */
[----:B------:R-:W-:Y:S01]  /*3340*/  @P1 STS.64 [R25+0x6008], RZ ;  /* 0x006008ff19001388 */ /* 0x000fe20000000a00 */
[----:B--2---:R-:W-:-:S03]  /*3350*/  @!P2 LEA R4, P4, R12, R16, 0x1 ;  /* 0x000000100c04a211 */ /* 0x004fc600078808ff */
[----:B------:R-:W-:Y:S04]  /*3360*/  @P1 STS.128 [R25+0x7000], RZ ;  /* 0x007000ff19001388 */ /* 0x000fe80000000c00 */
[----:B------:R-:W-:Y:S04]  /*3370*/  @P1 STS.128 [R25+0x8000], RZ ;  /* 0x008000ff19001388 */ /* 0x000fe80000000c00 */
[----:B------:R-:W-:Y:S01]  /*3380*/  @!PT LDS RZ, [RZ] ;  /* 0x00000000fffff984 */ /* 0x000fe20000000800 */
[----:B------:R-:W-:Y:S01]  /*3390*/  @!PT LDS RZ, [RZ] ;  /* 0x00000000fffff984 */ /* 0x000fe20000000800 */
[----:B------:R-:W-:Y:S01]  /*33a0*/  @!PT LDS RZ, [RZ] ;  /* 0x00000000fffff984 */ /* 0x000fe20000000800 */
[----:B------:R-:W-:Y:S04]  /*33b0*/  @!P1 LDGSTS.E.BYPASS.LTC128B.128 [R25+0x6000], desc[UR6][R240.64] ;  /* 0x06000000f0199fae */ /* 0x000fe8000b901d46 */
[----:B------:R-:W-:Y:S01]  /*33c0*/  @!P1 LDGSTS.E.BYPASS.LTC128B.128 [R25+0x7000], desc[UR6][R240.64+0x40] ;  /* 0x07000040f0199fae */ /* 0x000fe2000b901d46 */
[----:B------:R-:W-:-:S03]  /*33d0*/  @!P2 LEA.HI.X R5, R12, R17, R0, 0x1, P4 ;  /* 0x000000110c05a211 */ /* 0x000fc600020f0c00 */
[----:B------:R-:W-:Y:S01]  /*33e0*/  @!P1 LDGSTS.E.BYPASS.LTC128B.128 [R25+0x8000], desc[UR6][R240.64+0x80] ;  /* 0x08000080f0199fae */ /* 0x000fe2000b901d46 */
[----:B------:R-:W-:-:S03]  /*33f0*/  VIADD R0, R24, 0x28 ;  /* 0x0000002818007836 */ /* 0x000fc60000000000 */
        /* <DEDUP_REMOVED lines=12> */
[----:B------:R-:W-:Y:S01]  /*34c0*/  @!PT LDS RZ, [RZ] ;  /* 0x00000000fffff984 */ /* 0x000fe20000000800 */
[----:B------:R-:W-:Y:S01]  /*34d0*/  @!PT LDS RZ, [RZ] ;  /* 0x00000000fffff984 */ /* 0x000fe20000000800 */
[----:B------:R-:W-:Y:S01]  /*34e0*/  @!PT LDS RZ, [RZ] ;  /* 0x00000000fffff984 */ /* 0x000fe20000000800 */
[----:B------:R-:W-:Y:S04]  /*34f0*/  @!P1 LDGSTS.E.BYPASS.LTC128B.128 [R246], desc[UR6][R242.64] ;  /* 0x00000000f2f69fae */ /* 0x000fe8000b901d46 */
[----:B------:R-:W-:Y:S04]  /*3500*/  @!P1 LDGSTS.E.BYPASS.LTC128B.128 [R246+0x1000], desc[UR6][R242.64+0x40] ;  /* 0x01000040f2f69fae */ /* 0x000fe8000b901d46 */
[----:B------:R-:W-:Y:S04]  /*3510*/  @!P1 LDGSTS.E.BYPASS.LTC128B.128 [R246+0x2000], desc[UR6][R242.64+0x80] ;  /* 0x02000080f2f69fae */ /* 0x000fe8000b901d46 */
[----:B------:R-:W-:Y:S01]  /*3520*/  @P3 STS [R25+0x9000], RZ ;  /* 0x009000ff19003388 */ /* 0x000fe20000000800 */
[----:B------:R-:W-:-:S03]  /*3530*/  ISETP.GE.AND P1, PT, R0, UR5, PT ;  /* 0x0000000500007c0c */ /* 0x000fc6000bf26270 */
        /* <DEDUP_REMOVED lines=8> */
[----:B------:R-:W-:-:S03]  /*35c0*/  IMAD.SHL.U32 R2, R24, 0x4, RZ ;  /* 0x0000000418027824 */ /* 0x000fc600078e00ff */
[----:B------:R-:W-:Y:S01]  /*35d0*/  @!P3 LDGSTS.E.BYPASS.LTC128B.128 [R25+0xb000], desc[UR6][R6.64+0x40] ;  /* 0x0b0000400619bfae */ /* 0x000fe2000b901d46 */
[----:B-1----:R-:W-:-:S03]  /*35e0*/  SHF.R.S32.HI R8, RZ, 0x1f, R24 ;  /* 0x0000001fff087819 */ /* 0x002fc60000011418 */
[----:B------:R1:W-:Y:S01]  /*35f0*/  @!P3 LDGSTS.E.BYPASS.LTC128B.128 [R25+0xd000], desc[UR6][R6.64+0x80] ;  /* 0x0d0000800619bfae */ /* 0x0003e2000b901d46 */
[----:B------:R-:W-:Y:S01]  /*3600*/  ISETP.GE.AND P4, PT, R24, UR5, PT ;  /* 0x0000000518007c0c */ /* 0x000fe2000bf86270 */
[----:B------:R-:W-:Y:S01]  /*3610*/  IMAD.MOV.U32 R12, RZ, RZ, 0x7f800000 ;  /* 0x7f800000ff0c7424 */ /* 0x000fe200078e00ff */
[----:B------:R-:W-:Y:S01]  /*3620*/  UIADD3 UR23, UR17, 0x20, URZ ;  /* 0x0000002011177890 */ /* 0x000fe2000fffe03f */
[----:B------:R-:W-:Y:S01]  /*3630*/  @P2 STS.128 [R25+0xa000], RZ ;  /* 0x00a000ff19002388 */ /* 0x000fe20000000c00 */
[----:B------:R-:W-:Y:S01]  /*3640*/  IMAD.MOV.U32 R11, RZ, RZ, 0x7f800000 ;  /* 0x7f800000ff0b7424 */ /* 0x000fe200078e00ff */
[----:B------:R-:W-:Y:S02]  /*3650*/  UIADD3 UR34, UR17, 0x40, URZ ;  /* 0x0000004011227890 */ /* 0x000fe4000fffe03f */
[----:B------:R-:W-:Y:S01]  /*3660*/  @P2 STS.128 [R25+0xc000], RZ ;  /* 0x00c000ff19002388 */ /* 0x000fe20000000c00 */
[----:B------:R-:W-:Y:S01]  /*3670*/  IMAD.MOV.U32 R10, RZ, RZ, 0x7f800000 ;  /* 0x7f800000ff0a7424 */ /* 0x000fe200078e00ff */
[----:B------:R-:W-:-:S02]  /*3680*/  UIMAD UR27, UR25, 0x28, URZ ;  /* 0x00000028191b78a4 */ /* 0x000fc4000f8e023f */
[----:B------:R-:W-:Y:S01]  /*3690*/  @P2 STS.128 [R25+0xe000], RZ ;  /* 0x00e000ff19002388 */ /* 0x000fe20000000c00 */
[----:B------:R-:W-:Y:S01]  /*36a0*/  IMAD.MOV.U32 R9, RZ, RZ, 0x7f800000 ;  /* 0x7f800000ff097424 */ /* 0x000fe200078e00ff */
[----:B------:R-:W-:Y:S02]  /*36b0*/  UIMAD UR26, UR25, 0x30, URZ ;  /* 0x00000030191a78a4 */ /* 0x000fe4000f8e023f */
[----:B------:R-:W-:Y:S01]  /*36c0*/  @!PT LDS RZ, [RZ] ;  /* 0x00000000fffff984 */ /* 0x000fe20000000800 */
[----:B------:R-:W-:Y:S01]  /*36d0*/  @!PT LDS RZ, [RZ] ;  /* 0x00000000fffff984 */ /* 0x000fe20000000800 */
[----:B------:R-:W-:Y:S01]  /*36e0*/  @!PT LDS RZ, [RZ] ;  /* 0x00000000fffff984 */ /* 0x000fe20000000800 */
[----:B------:R-:W-:Y:S01]  /*36f0*/  @!P2 LDGSTS.E.BYPASS.LTC128B.128 [R25+0xa000], desc[UR6][R4.64] ;  /* 0x0a0000000419afae */ /* 0x000fe2000b901d46 */
[----:B------:R-:W-:Y:S01]  /*3700*/  UIADD3 UR37, UR37, -UR9, URZ ;  /* 0x8000000925257290 */ /* 0x000fe2000fffe03f */
[----:B------:R-:W-:Y:S02]  /*3710*/  ULDC UR5, c[0x0][0x39c] ;  /* 0x0000e70000057ab9 */ /* 0x000fe40000000800 */
[----:B------:R-:W-:Y:S04]  /*3720*/  @!P2 LDGSTS.E.BYPASS.LTC128B.128 [R25+0xc000], desc[UR6][R4.64+0x40] ;  /* 0x0c0000400419afae */ /* 0x000fe8000b901d46 */
[----:B------:R2:W-:Y:S01]  /*3730*/  @!P2 LDGSTS.E.BYPASS.LTC128B.128 [R25+0xe000], desc[UR6][R4.64+0x80] ;  /* 0x0e0000800419afae */ /* 0x0005e2000b901d46 */
[----:B-1----:R-:W-:-:S03]  /*3740*/  @!P1 LEA R6, P2, R0, UR13, 0x2 ;  /* 0x0000000d00069c11 */ /* 0x002fc6000f8410ff */
[----:B------:R-:W0:Y:S01]  /*3750*/  LDGDEPBAR ;  /* 0x00000000000079af */ /* 0x000e220000000000 */
[----:B--2---:R-:W-:Y:S01]  /*3760*/  IADD3 R4, P3, R2, UR13, RZ ;  /* 0x0000000d02047c10 */ /* 0x004fe2000ff7e0ff */
[----:B------:R-:W-:-:S04]  /*3770*/  DEPBAR.LE SB0, 0x1 ;  /* 0x000080400000791a */ /* 0x000fc80000000000 */
[----:B------:R-:W-:Y:S02]  /*3780*/  SHF.L.U64.HI R5, R24, 0x2, R8 ;  /* 0x0000000218057819 */ /* 0x000fe40000010208 */
[----:B------:R-:W-:Y:S02]  /*3790*/  SHF.R.S32.HI R2, RZ, 0x1f, R0 ;  /* 0x0000001fff027819 */ /* 0x000fe40000011400 */
[----:B------:R-:W-:Y:S02]  /*37a0*/  IADD3.X R5, R5, UR12, RZ, P3, !PT ;  /* 0x0000000c05057c10 */ /* 0x000fe40009ffe4ff */
[----:B------:R-:W-:-:S03]  /*37b0*/  @!P1 LEA.HI.X R7, R0, UR12, R2, 0x2, P2 ;  /* 0x0000000c00079c11 */ /* 0x000fc600090f1402 */
[----:B------:R-:W2:Y:S04]  /*37c0*/  @!P4 LDG.E R12, desc[UR6][R4.64] ;  /* 0x00000006040cc981 */ /* 0x000ea8000c1e1900 */
[----:B------:R-:W3:Y:S04]  /*37d0*/  @!P6 LDG.E R11, desc[UR6][R4.64+0x20] ;  /* 0x00002006040be981 */ /* 0x000ee8000c1e1900 */
[----:B------:R1:W4:Y:S04]  /*37e0*/  @!P5 LDG.E R10, desc[UR6][R4.64+0x80] ;  /* 0x00008006040ad981 */ /* 0x000328000c1e1900 */
[----:B------:R-:W5:Y:S01]  /*37f0*/  @!P1 LDG.E R9, desc[UR6][R6.64] ;  /* 0x0000000606099981 */ /* 0x000f62000c1e1900 */
[----:B------:R-:W-:Y:S01]  /*3800*/  BAR.SYNC.DEFER_BLOCKING 0x0 ;  /* 0x0000000000007b1d */ /* 0x000fe20000010000 */
[----:B------:R-:W-:-:S02]  /*3810*/  VIADD R2, R24, 0x1 ;  /* 0x0000000118027836 */ /* 0x000fc40000000000 */
[----:B------:R-:W-:-:S05]  /*3820*/  IMAD.U32 R0, RZ, RZ, UR30 ;  /* 0x0000001eff007e24 */ /* 0x000fca000f8e00ff */
[----:B------:R-:W-:-:S05]  /*3830*/  IADD3 R0, R2, UR9, -R0 ;  /* 0x0000000902007c10 */ /* 0x000fca000fffe800 */
[----:B------:R1:W-:Y:S02]  /*3840*/  STL [R1+0x30], R0 ;  /* 0x0000300001007387 */ /* 0x0003e40000100800 */
[----:B-1----:R-:W-:Y:S02]  /*3850*/  IMAD R5, RZ, RZ, -UR24 ;  /* 0x80000018ff057e24 */ /* 0x002fe4000f8e02ff */
[----:B------:R-:W-:Y:S01]  /*3860*/  IMAD.SHL.U32 R4, R24, 0x4, RZ ;  /* 0x0000000418047824 */ /* 0x000fe200078e00ff */
[----:B------:R-:W1:Y:S04]  /*3870*/  LDSM.16.M88.4 R172, [R222+0xf000] ;  /* 0x00f00000deac783b */ /* 0x000e680000000200 */
        /* <DEDUP_REMOVED lines=11> */
[----:B------:R-:W-:Y:S04]  /*3930*/  STL [R1+0x1c], R5 ;  /* 0x00001c0501007387 */ /* 0x000fe80000100800 */
[----:B------:R1:W-:Y:S01]  /*3940*/  STL [R1+0x2c], R4 ;  /* 0x00002c0401007387 */ /* 0x0003e20000100800 */
[----:B------:R-:W-:-:S02]  /*3950*/  UIADD3 UR22, UR16, UR23, URZ ;  /* 0x0000001710167290 */ /* 0x000fc4000fffe03f */
[----:B------:R-:W-:Y:S01]  /*3960*/  UIADD3 UR33, UR16, UR34, URZ ;  /* 0x0000002210217290 */ /* 0x000fe2000fffe03f */
[----:B------:R-:W-:Y:S01]  /*3970*/  VIADD R2, R230, 0x1800 ;  /* 0x00001800e6027836 */ /* 0x000fe20000000000 */
[----:B------:R-:W-:Y:S01]  /*3980*/  UIADD3 UR21, UR16, UR22, URZ ;  /* 0x0000001610157290 */ /* 0x000fe2000fffe03f */
[----:B------:R-:W-:Y:S01]  /*3990*/  VIADD R0, R229, 0x1800 ;  /* 0x00001800e5007836 */ /* 0x000fe20000000000 */
[----:B------:R-:W-:Y:S01]  /*39a0*/  UIADD3 UR32, UR16, UR33, URZ ;  /* 0x0000002110207290 */ /* 0x000fe2000fffe03f */
[----:B-1----:R-:W-:Y:S01]  /*39b0*/  SHF.L.U64.HI R4, R24, 0x2, R8 ;  /* 0x0000000218047819 */ /* 0x002fe20000010208 */
        /* <DEDUP_REMOVED lines=8> */
[----:B------:R-:W-:-:S02]  /*3a40*/  UIMAD UR25, UR25, 0x38, URZ ;  /* 0x00000038191978a4 */ /* 0x000fc4000f8e023f */
[----:B------:R-:W-:Y:S02]  /*3a50*/  UIADD3 UR24, UR16, UR19, URZ ;  /* 0x0000001310187290 */ /* 0x000fe4000fffe03f */
[----:B------:R-:W-:Y:S01]  /*3a60*/  UIADD3 UR35, UR16, UR30, URZ ;  /* 0x0000001e10237290 */ /* 0x000fe2000fffe03f */
[----:B--2---:R1:W-:Y:S04]  /*3a70*/  STL [R1+0x14], R12 ;  /* 0x0000140c01007387 */ /* 0x0043e80000100800 */
[----:B---3--:R1:W-:Y:S04]  /*3a80*/  STL [R1+0x18], R11 ;  /* 0x0000180b01007387 */ /* 0x0083e80000100800 */
[----:B----4-:R1:W-:Y:S04]  /*3a90*/  STL [R1+0xc], R10 ;  /* 0x00000c0a01007387 */ /* 0x0103e80000100800 */
[----:B-----5:R1:W-:Y:S04]  /*3aa0*/  STL [R1+0x10], R9 ;  /* 0x0000100901007387 */ /* 0x0203e80000100800 */
[----:B------:R1:W-:Y:S02]  /*3ab0*/  STL [R1+0x28], R4 ;  /* 0x0000280401007387 */ /* 0x0003e40000100800 */
.L_x_284:
[----:B------:R-:W0:Y:S01]  /*3ac0*/  LDGDEPBAR ;  /* 0x00000000000079af */ /* 0x000e220000000000 */
[----:B------:R-:W-:Y:S01]  /*3ad0*/  IADD3 R0, R228, R221, RZ ;  /* 0x000000dde4007210 */ /* 0x000fe20007ffe0ff */
[----:B------:R-:W-:Y:S06]  /*3ae0*/  USHF.L.U32 UR11, UR8, 0x6, URZ ;  /* 0x00000006080b7899 */ /* 0x000fec000800063f */
[----:B------:R-:W2:Y:S01]  /*3af0*/  LDL R233, [R1+0x30] ;  /* 0x0000300001e97983 */ /* 0x000ea20000100800 */
[----:B------:R-:W-:Y:S02]  /*3b00*/  UISETP.GT.AND UP3, UPT, UR8, UR18, UPT ;  /* 0x000000120800728c */ /* 0x000fe4000bf64270 */
[----:B------:R-:W-:Y:S01]  /*3b10*/  UISETP.GE.AND UP0, UPT, UR11, UR37, UPT ;  /* 0x000000250b00728c */ /* 0x000fe2000bf06270 */
[----:B------:R-:W3:Y:S03]  /*3b20*/  LDL R232, [R1+0x3c] ;  /* 0x00003c0001e87983 */ /* 0x000ee60000100800 */
[----:B------:R-:W-:Y:S01]  /*3b30*/  UISETP.LT.AND UP0, UPT, UR36, UR9, UP0 ;  /* 0x000000092400728c */ /* 0x000fe20008701270 */
[----:B------:R-:W4:Y:S04]  /*3b40*/  LDL R231, [R1+0x14] ;  /* 0x0000140001e77983 */ /* 0x000f280000100800 */
[----:B------:R-:W2:Y:S01]  /*3b50*/  LDL R2, [R1+0x18] ;  /* 0x0000180001027983 */ /* 0x000ea20000100800 */
[----:B------:R-:W-:Y:S03]  /*3b60*/  PLOP3.LUT P0, PT, PT, PT, UP0, 0x80, 0x0 ;  /* 0x000000000000781c */ /* 0x000fe60003f0f008 */
        /* <DEDUP_REMOVED lines=108> */
[----:B------:R-:W-:Y:S01]  /*4230*/  MUFU.TANH R153, R9 ;  /* 0x0000000900997308 */ /* 0x000fe20000002400 */
[----:B------:R-:W-:Y:S01]  /*4240*/  FMUL.FTZ R15, R15, UR5 ;  /* 0x000000050f0f7c20 */ /* 0x000fe20008410000 */
[----:B------:R-:W-:Y:S01]  /*4250*/  FMUL.FTZ R14, R14, UR5 ;  /* 0x000000050e0e7c20 */ /* 0x000fe20008410000 */
[----:B------:R-:W-:Y:S01]  /*4260*/  FMUL.FTZ R13, R13, UR5 ;  /* 0x000000050d0d7c20 */ /* 0x000fe20008410000 */
[----:B------:R-:W-:Y:S01]  /*4270*/  FMUL.FTZ R12, R12, UR5 ;  /* 0x000000050c0c7c20 */ /* 0x000fe20008410000 */
[----:B------:R-:W-:Y:S01]  /*4280*/  FMUL.FTZ R17, R17, UR5 ;  /* 0x0000000511117c20 */ /* 0x000fe20008410000 */
[----:B------:R-:W-:Y:S04]  /*4290*/  FMUL.FTZ R18, R18, UR5 ;  /* 0x0000000512127c20 */ /* 0x000fe80008410000 */
[----:B------:R-:W1:Y:S01]  /*42a0*/  MUFU.TANH R56, R5 ;  /* 0x0000000500387308 */ /* 0x000e620000002400 */
[----:B------:R-:W-:Y:S01]  /*42b0*/  FMUL.FTZ R19, R19, UR5 ;  /* 0x0000000513137c20 */ /* 0x000fe20008410000 */
[----:B------:R-:W-:Y:S08]  /*42c0*/  FMUL.FTZ R16, R16, UR5 ;  /* 0x0000000510107c20 */ /* 0x000ff00008410000 */
[----:B------:R3:W-:Y:S10]  /*42d0*/  MUFU.TANH R251, R17 ;  /* 0x0000001100fb7308 */ /* 0x0007f40000002400 */
[----:B------:R-:W-:Y:S10]  /*42e0*/  MUFU.TANH R47, R6 ;  /* 0x00000006002f7308 */ /* 0x000ff40000002400 */
[----:B------:R4:W-:Y:S01]  /*42f0*/  MUFU.TANH R160, R15 ;  /* 0x0000000f00a07308 */ /* 0x0009e20000002400 */
[----:B---3--:R-:W3:Y:S09]  /*4300*/  LDL R17, [R1+0xc] ;  /* 0x00000c0001117983 */ /* 0x008ef20000100800 */
[----:B------:R1:W1:Y:S10]  /*4310*/  MUFU.TANH R46, R7 ;  /* 0x00000007002e7308 */ /* 0x0002740000002400 */
[----:B------:R-:W-:Y:S01]  /*4320*/  MUFU.TANH R161, R14 ;  /* 0x0000000e00a17308 */ /* 0x000fe20000002400 */
[----:B----4-:R-:W4:Y:S09]  /*4330*/  LDL R15, [R1+0x10] ;  /* 0x00001000010f7983 */ /* 0x010f320000100800 */
[----:B------:R1:W-:Y:S02]  /*4340*/  MUFU.TANH R155, R8 ;  /* 0x00000008009b7308 */ /* 0x0003e40000002400 */
[----:B-1----:R-:W1:Y:S08]  /*4350*/  LDSM.16.M88.4 R4, [R223+0xd400] ;  /* 0x00d40000df04783b */ /* 0x002e700000000200 */
[----:B------:R1:W-:Y:S10]  /*4360*/  MUFU.TANH R164, R10 ;  /* 0x0000000a00a47308 */ /* 0x0003f40000002400 */
[----:B------:R-:W1:Y:S01]  /*4370*/  MUFU.TANH R150, R13 ;  /* 0x0000000d00967308 */ /* 0x000e620000002400 */
[----:B------:R-:W-:Y:S01]  /*4380*/  FMUL.FTZ R8, R231, 1.4426950216293334961 ;  /* 0x3fb8aa3be7087820 */ /* 0x000fe20000410000 */
[----:B------:R-:W-:Y:S04]  /*4390*/  MOV R231, 0x8 ;  /* 0x0000000800e77802 */ /* 0x000fe80000000f00 */
[----:B------:R-:W-:Y:S04]  /*43a0*/  FSEL R8, R8, RZ, P2 ;  /* 0x000000ff08087208 */ /* 0x000fe80001000000 */
[----:B------:R1:W4:Y:S02]  /*43b0*/  MUFU.TANH R162, R11 ;  /* 0x0000000b00a27308 */ /* 0x0003240000002400 */
[----:B-1----:R-:W-:Y:S01]  /*43c0*/  FMUL.FTZ R10, R2, 1.4426950216293334961 ;  /* 0x3fb8aa3b020a7820 */ /* 0x002fe20000410000 */
[----:B------:R-:W-:Y:S07]  /*43d0*/  @!P0 IADD3 R2, R0, 0x1, RZ ;  /* 0x0000000100028810 */ /* 0x000fee0007ffe0ff */
[----:B------:R1:W4:Y:S10]  /*43e0*/  MUFU.TANH R151, R12 ;  /* 0x0000000c00977308 */ /* 0x0003340000002400 */
[----:B------:R1:W-:Y:S01]  /*43f0*/  MUFU.TANH R252, R16 ;  /* 0x0000001000fc7308 */ /* 0x0003e20000002400 */
[-C--:B------:R-:W-:Y:S03]  /*4400*/  HMMA.16816.F32.BF16 R20, R156, R4.reuse, R20 ;  /* 0x000000049c14723c */ /* 0x080fe60000041814 */
[----:B------:R-:W-:Y:S03]  /*4410*/  MOV R11, R56 ;  /* 0x00000038000b7202 */ /* 0x000fe60000000f00 */
[C---:B------:R-:W-:Y:S03]  /*4420*/  HMMA.16816.F32.BF16 R24, R136.reuse, R4, R24 ;  /* 0x000000048818723c */ /* 0x040fe60000041818 */
[----:B------:R-:W-:Y:S02]  /*4430*/  MUFU.TANH R41, R18 ;  /* 0x0000001200297308 */ /* 0x000fe40000002400 */
[----:B-1----:R-:W-:Y:S01]  /*4440*/  MOV R12, 0x20 ;  /* 0x00000020000c7802 */ /* 0x002fe20000000f00 */
[-C--:B------:R-:W-:Y:S07]  /*4450*/  HMMA.16816.F32.BF16 R28, R136, R6.reuse, R28 ;  /* 0x00000006881c723c */ /* 0x080fee000004181c */
[----:B------:R-:W-:Y:S01]  /*4460*/  MUFU.TANH R40, R19 ;  /* 0x0000001300287308 */ /* 0x000fe20000002400 */
[----:B------:R-:W-:Y:S01]  /*4470*/  @!P0 IADD3 R4, R233, UR11, RZ ;  /* 0x0000000be9048c10 */ /* 0x000fe2000fffe0ff */
[----:B------:R-:W-:Y:S02]  /*4480*/  HMMA.16816.F32.BF16 R32, R156, R6, R32 ;  /* 0x000000069c20723c */ /* 0x000fe40000041820 */
[----:B------:R-:W-:Y:S02]  /*4490*/  MOV R16, 0x28 ;  /* 0x0000002800107802 */ /* 0x000fe40000000f00 */
[----:B------:R-:W-:Y:S01]  /*44a0*/  @!P0 VIMNMX R14, R4, UR9, PT ;  /* 0x00000009040e8c48 */ /* 0x000fe2000bfe0100 */
        /* <DEDUP_REMOVED lines=9> */
[----:B------:R-:W-:Y:S01]  /*4540*/  @!P0 ISETP.GE.AND P2, PT, R2, R14, PT ;  /* 0x0000000e0200820c */ /* 0x000fe20003f46270 */
[----:B------:R-:W-:Y:S01]  /*4550*/  FMUL.FTZ R24, R24, UR5 ;  /* 0x0000000518187c20 */ /* 0x000fe20008410000 */
[----:B------:R-:W-:Y:S02]  /*4560*/  @!P0 VIADDMNMX R12, R4, R12, UR9, PT ;  /* 0x00000009040c8e46 */ /* 0x000fe4000b80010c */
[----:B------:R-:W1:Y:S01]  /*4570*/  MUFU.TANH R249, R21 ;  /* 0x0000001500f97308 */ /* 0x000e620000002400 */
[--C-:B------:R-:W-:Y:S01]  /*4580*/  FFMA.FTZ R9, R5, UR10, -R8.reuse ;  /* 0x0000000a05097c23 */ /* 0x100fe20008010808 */
[----:B------:R-:W-:Y:S01]  /*4590*/  FMUL.FTZ R28, R28, UR5 ;  /* 0x000000051c1c7c20 */ /* 0x000fe20008410000 */
[----:B------:R-:W-:Y:S01]  /*45a0*/  @!P0 FSEL R11, R56, -INF , !P2 ;  /* 0xff800000380b8808 */ /* 0x000fe20005000000 */
[----:B------:R-:W-:Y:S01]  /*45b0*/  FMUL.FTZ R29, R29, UR5 ;  /* 0x000000051d1d7c20 */ /* 0x000fe20008410000 */
[----:B------:R-:W-:Y:S01]  /*45c0*/  FMUL.FTZ R30, R30, UR5 ;  /* 0x000000051e1e7c20 */ /* 0x000fe20008410000 */
[----:B------:R-:W-:Y:S01]  /*45d0*/  FMUL.FTZ R32, R32, UR5 ;  /* 0x0000000520207c20 */ /* 0x000fe20008410000 */
[----:B------:R-:W-:Y:S03]  /*45e0*/  FMUL.FTZ R33, R33, UR5 ;  /* 0x0000000521217c20 */ /* 0x000fe60008410000 */
[----:B------:R1:W-:Y:S01]  /*45f0*/  MUFU.EX2 R58, R9 ;  /* 0x00000009003a7308 */ /* 0x0003e20000000800 */
[----:B------:R-:W-:Y:S01]  /*4600*/  FSEL R5, R10, RZ, P1 ;  /* 0x000000ff0a057208 */ /* 0x000fe20000800000 */
[----:B------:R-:W-:Y:S01]  /*4610*/  FFMA.FTZ R11, R11, UR10, -R8 ;  /* 0x0000000a0b0b7c23 */ /* 0x000fe20008010808 */
[-C--:B------:R-:W-:Y:S01]  /*4620*/  @!P0 ISETP.GE.AND P1, PT, R0, R13.reuse, PT ;  /* 0x0000000d0000820c */ /* 0x080fe20003f26270 */
[----:B------:R-:W-:Y:S01]  /*4630*/  FMUL.FTZ R34, R34, UR5 ;  /* 0x0000000522227c20 */ /* 0x000fe20008410000 */
[----:B------:R-:W-:Y:S01]  /*4640*/  @!P0 ISETP.GE.AND P2, PT, R2, R13, PT ;  /* 0x0000000d0200820c */ /* 0x000fe20003f46270 */
[----:B------:R-:W-:Y:S01]  /*4650*/  FMUL.FTZ R35, R35, UR5 ;  /* 0x0000000523237c20 */ /* 0x000fe20008410000 */
[----:B------:R-:W-:Y:S03]  /*4660*/  MOV R10, R46 ;  /* 0x0000002e000a7202 */ /* 0x000fe60000000f00 */
[----:B------:R2:W-:Y:S01]  /*4670*/  MUFU.EX2 R55, R11 ;  /* 0x0000000b00377308 */ /* 0x0005e20000000800 */
[----:B------:R-:W-:Y:S01]  /*4680*/  @!P0 FSEL R10, R46, -INF , !P2 ;  /* 0xff8000002e0a8808 */ /* 0x000fe20005000000 */
[----:B------:R-:W-:Y:S01]  /*4690*/  FMUL.FTZ R31, R31, UR5 ;  /* 0x000000051f1f7c20 */ /* 0x000fe20008410000 */
[-C--:B------:R-:W-:Y:S01]  /*46a0*/  @!P0 ISETP.GE.AND P3, PT, R0, R12.reuse, PT ;  /* 0x0000000c0000820c */ /* 0x080fe20003f66270 */
[----:B------:R-:W-:Y:S01]  /*46b0*/  FMUL.FTZ R25, R25, UR5 ;  /* 0x0000000519197c20 */ /* 0x000fe20008410000 */
[----:B------:R-:W-:Y:S01]  /*46c0*/  @!P0 ISETP.GE.AND P4, PT, R2, R12, PT ;  /* 0x0000000c0200820c */ /* 0x000fe20003f86270 */
[----:B------:R-:W-:Y:S01]  /*46d0*/  FMUL.FTZ R26, R26, UR5 ;  /* 0x000000051a1a7c20 */ /* 0x000fe20008410000 */
[----:B------:R-:W-:Y:S03]  /*46e0*/  MOV R6, R150 ;  /* 0x0000009600067202 */ /* 0x000fe60000000f00 */
[----:B------:R-:W-:Y:S01]  /*46f0*/  MUFU.TANH R145, R28 ;  /* 0x0000001c00917308 */ /* 0x000fe20000002400 */
[----:B-1----:R-:W-:Y:S01]  /*4700*/  MOV R9, R47 ;  /* 0x0000002f00097202 */ /* 0x002fe20000000f00 */
[----:B------:R-:W-:Y:S01]  /*4710*/  FMUL.FTZ R27, R27, UR5 ;  /* 0x000000051b1b7c20 */ /* 0x000fe20008410000 */
[----:B------:R-:W-:Y:S07]  /*4720*/  @!P0 FSEL R9, R47, -INF , !P1 ;  /* 0xff8000002f098808 */ /* 0x000fee0004800000 */
[----:B------:R-:W1:Y:S01]  /*4730*/  MUFU.TANH R36, R22 ;  /* 0x0000001600247308 */ /* 0x000e620000002400 */
[--C-:B------:R-:W-:Y:S01]  /*4740*/  FFMA.FTZ R9, R9, UR10, -R5.reuse ;  /* 0x0000000a09097c23 */ /* 0x100fe20008010805 */
[----:B--2---:R-:W-:Y:S04]  /*4750*/  @!P0 VIADDMNMX R11, R4, R16, UR9, PT ;  /* 0x00000009040b8e46 */ /* 0x004fe8000b800110 */
[----:B------:R-:W-:Y:S04]  /*4760*/  @!P0 ISETP.GE.AND P2, PT, R2, R11, PT ;  /* 0x0000000b0200820c */ /* 0x000fe80003f46270 */
[----:B------:R2:W-:Y:S10]  /*4770*/  MUFU.EX2 R48, R9 ;  /* 0x0000000900307308 */ /* 0x0005f40000000800 */
[----:B------:R-:W1:Y:S10]  /*4780*/  MUFU.TANH R3, R23 ;  /* 0x0000001700037308 */ /* 0x000e740000002400 */
[----:B------:R-:W-:Y:S01]  /*4790*/  MUFU.TANH R144, R29 ;  /* 0x0000001d00907308 */ /* 0x000fe20000002400 */
[--C-:B--2---:R-:W-:Y:S01]  /*47a0*/  FFMA.FTZ R9, R10, UR10, -R5.reuse ;  /* 0x0000000a0a097c23 */ /* 0x104fe20008010805 */
[----:B------:R-:W-:Y:S02]  /*47b0*/  MOV R10, R155 ;  /* 0x0000009b000a7202 */ /* 0x000fe40000000f00 */
[----:B------:R-:W-:Y:S02]  /*47c0*/  @!P0 FSEL R10, R155, -INF , !P3 ;  /* 0xff8000009b0a8808 */ /* 0x000fe40005800000 */
[----:B------:R-:W-:Y:S04]  /*47d0*/  @!P0 ISETP.GE.AND P3, PT, R0, R11, PT ;  /* 0x0000000b0000820c */ /* 0x000fe80003f66270 */
[----:B------:R-:W2:Y:S10]  /*47e0*/  MUFU.TANH R147, R24 ;  /* 0x0000001800937308 */ /* 0x000eb40000002400 */
[----:B------:R3:W-:Y:S10]  /*47f0*/  MUFU.EX2 R45, R9 ;  /* 0x00000009002d7308 */ /* 0x0007f40000000800 */
[----:B------:R-:W2:Y:S10]  /*4800*/  MUFU.TANH R146, R25 ;  /* 0x0000001900927308 */ /* 0x000eb40000002400 */
[----:B-----5:R-:W-:Y:S10]  /*4810*/  MUFU.TANH R244, R32 ;  /* 0x0000002000f47308 */ /* 0x020ff40000002400 */
[----:B------:R-:W2:Y:S10]  /*4820*/  MUFU.TANH R154, R26 ;  /* 0x0000001a009a7308 */ /* 0x000eb40000002400 */
[----:B------:R-:W2:Y:S10]  /*4830*/  MUFU.TANH R152, R27 ;  /* 0x0000001b00987308 */ /* 0x000eb40000002400 */
[----:B------:R-:W2:Y:S10]  /*4840*/  MUFU.TANH R245, R33 ;  /* 0x0000002100f57308 */ /* 0x000eb40000002400 */
[----:B------:R-:W-:Y:S10]  /*4850*/  MUFU.TANH R248, R34 ;  /* 0x0000002200f87308 */ /* 0x000ff40000002400 */
[----:B------:R-:W-:Y:S10]  /*4860*/  MUFU.TANH R247, R35 ;  /* 0x0000002300f77308 */ /* 0x000ff40000002400 */
[----:B------:R-:W-:Y:S10]  /*4870*/  MUFU.TANH R149, R30 ;  /* 0x0000001e00957308 */ /* 0x000ff40000002400 */
[----:B------:R-:W2:Y:S01]  /*4880*/  MUFU.TANH R148, R31 ;  /* 0x0000001f00947308 */ /* 0x000ea20000002400 */
[C---:B---3--:R-:W-:Y:S01]  /*4890*/  FMUL.FTZ R9, R17.reuse, 1.4426950216293334961 ;  /* 0x3fb8aa3b11097820 */ /* 0x048fe20000410000 */
[----:B------:R-:W-:Y:S04]  /*48a0*/  FSETP.NEU.FTZ.AND P1, PT, R17, -INF , PT ;  /* 0xff8000001100780b */ /* 0x000fe80003f3d000 */
[----:B------:R-:W-:Y:S02]  /*48b0*/  FSEL R4, R9, RZ, P1 ;  /* 0x000000ff09047208 */ /* 0x000fe40000800000 */
[----:B------:R-:W-:Y:S02]  /*48c0*/  MOV R9, R153 ;  /* 0x0000009900097202 */ /* 0x000fe40000000f00 */
[----:B------:R-:W-:Y:S01]  /*48d0*/  @!P0 FSEL R9, R153, -INF , !P4 ;  /* 0xff80000099098808 */ /* 0x000fe20006000000 */
[--C-:B------:R-:W-:Y:S01]  /*48e0*/  FFMA.FTZ R2, R10, UR10, -R4.reuse ;  /* 0x0000000a0a027c23 */ /* 0x100fe20008010804 */
[----:B------:R-:W-:Y:S02]  /*48f0*/  MOV R10, R164 ;  /* 0x000000a4000a7202 */ /* 0x000fe40000000f00 */
[----:B------:R-:W-:Y:S01]  /*4900*/  @!P0 FSEL R10, R164, -INF , !P3 ;  /* 0xff800000a40a8808 */ /* 0x000fe20005800000 */
[----:B------:R3:W-:Y:S01]  /*4910*/  MUFU.EX2 R231, R2 ;  /* 0x0000000200e77308 */ /* 0x0007e20000000800 */
[----:B------:R-:W-:Y:S01]  /*4920*/  FFMA.FTZ R9, R9, UR10, -R4 ;  /* 0x0000000a09097c23 */ /* 0x000fe20008010804 */
[C---:B----4-:R-:W-:Y:S01]  /*4930*/  FSETP.NEU.FTZ.AND P1, PT, R15.reuse, -INF , PT ;  /* 0xff8000000f00780b */ /* 0x050fe20003f3d000 */
[----:B------:R-:W-:Y:S07]  /*4940*/  FMUL.FTZ R15, R15, 1.4426950216293334961 ;  /* 0x3fb8aa3b0f0f7820 */ /* 0x000fee0000410000 */
        /* <DEDUP_REMOVED lines=9> */
[----:B---3--:R-:W-:Y:S01]  /*49e0*/  FFMA.FTZ R9, R15, UR10, -R2 ;  /* 0x0000000a0f097c23 */ /* 0x008fe20008010802 */
        /* <DEDUP_REMOVED lines=31> */
[----:B------:R4:W-:Y:S01]  /*4be0*/  MUFU.EX2 R53, R7 ;  /* 0x0000000700357308 */ /* 0x0009e20000000800 */
[----:B---3--:R-:W-:Y:S02]  /*4bf0*/  MOV R6, R41 ;  /* 0x0000002900067202 */ /* 0x008fe40000000f00 */
[----:B------:R-:W-:Y:S02]  /*4c00*/  @!P0 FSEL R6, R41, -INF , !P1 ;  /* 0xff80000029068808 */ /* 0x000fe40004800000 */
[-C--:B------:R-:W-:Y:S02]  /*4c10*/  @!P0 ISETP.GE.AND P1, PT, R9, R13.reuse, PT ;  /* 0x0000000d0900820c */ /* 0x080fe40003f26270 */
        /* <DEDUP_REMOVED lines=13> */
[-C--:B------:R-:W-:Y:S01]  /*4cf0*/  @!P0 ISETP.GE.AND P1, PT, R7, R13.reuse, PT ;  /* 0x0000000d0700820c */ /* 0x080fe20003f26270 */
        /* <DEDUP_REMOVED lines=10> */
[-C--:B------:R-:W-:Y:S03]  /*4da0*/  @!P0 ISETP.GE.AND P1, PT, R7, R12.reuse, PT ;  /* 0x0000000c0700820c */ /* 0x080fe60003f26270 */
[--C-:B------:R-:W-:Y:S06]  /*4db0*/  FFMA.FTZ R10, R10, UR10, -R5.reuse ;  /* 0x0000000a0a0a7c23 */ /* 0x100fec0008010805 */
[----:B------:R1:W-:Y:S01]  /*4dc0*/  MUFU.EX2 R39, R10 ;  /* 0x0000000a00277308 */ /* 0x0003e20000000800 */
[----:B--2---:R-:W-:Y:S02]  /*4dd0*/  MOV R9, R147 ;  /* 0x0000009300097202 */ /* 0x004fe40000000f00 */
[----:B------:R-:W-:Y:S02]  /*4de0*/  @!P0 FSEL R9, R147, -INF , !P1 ;  /* 0xff80000093098808 */ /* 0x000fe40004800000 */
[----:B------:R-:W-:Y:S03]  /*4df0*/  @!P0 ISETP.GE.AND P1, PT, R6, R12, PT ;  /* 0x0000000c0600820c */ /* 0x000fe60003f26270 */
[----:B------:R-:W-:Y:S01]  /*4e00*/  FFMA.FTZ R9, R9, UR10, -R4 ;  /* 0x0000000a09097c23 */ /* 0x000fe20008010804 */
[----:B-1----:R-:W-:Y:S02]  /*4e10*/  MOV R10, R146 ;  /* 0x00000092000a7202 */ /* 0x002fe40000000f00 */
[----:B------:R-:W-:Y:S01]  /*4e20*/  @!P0 FSEL R10, R146, -INF , !P1 ;  /* 0xff800000920a8808 */ /* 0x000fe20004800000 */
[----:B------:R1:W-:Y:S01]  /*4e30*/  MUFU.EX2 R163, R9 ;  /* 0x0000000900a37308 */ /* 0x0003e20000000800 */
[-C--:B------:R-:W-:Y:S02]  /*4e40*/  @!P0 ISETP.GE.AND P1, PT, R7, R11.reuse, PT ;  /* 0x0000000b0700820c */ /* 0x080fe40003f26270 */
        /* <DEDUP_REMOVED lines=32> */
[-C--:B------:R-:W-:Y:S02]  /*5050*/  @!P0 ISETP.GE.AND P1, PT, R6, R13.reuse, PT ;  /* 0x0000000d0600820c */ /* 0x080fe40003f26270 */
[----:B------:R-:W-:Y:S01]  /*5060*/  MOV R6, R148 ;  /* 0x0000009400067202 */ /* 0x000fe20000000f00 */
[----:B------:R-:W-:Y:S01]  /*5070*/  FFMA.FTZ R8, R4, UR10, -R8 ;  /* 0x0000000a04087c23 */ /* 0x000fe20008010808 */
[----:B--2---:R-:W-:Y:S02]  /*5080*/  MOV R7, R248 ;  /* 0x000000f800077202 */ /* 0x004fe40000000f00 */
[----:B------:R-:W-:Y:S01]  /*5090*/  @!P0 FSEL R7, R248, -INF , !P1 ;  /* 0xff800000f8078808 */ /* 0x000fe20004800000 */
[----:B------:R-:W1:Y:S01]  /*50a0*/  MUFU.EX2 R49, R8 ;  /* 0x0000000800317308 */ /* 0x000e620000000800 */
[C---:B------:R-:W-:Y:S02]  /*50b0*/  @!P0 ISETP.GE.AND P1, PT, R0.reuse, R13, PT ;  /* 0x0000000d0000820c */ /* 0x040fe40003f26270 */
[----:B------:R-:W-:Y:S01]  /*50c0*/  MOV R4, R247 ;  /* 0x000000f700047202 */ /* 0x000fe20000000f00 */
[--C-:B------:R-:W-:Y:S01]  /*50d0*/  FFMA.FTZ R7, R7, UR10, -R5.reuse ;  /* 0x0000000a07077c23 */ /* 0x100fe20008010805 */
[----:B------:R-:W-:Y:S02]  /*50e0*/  @!P0 FSEL R4, R247, -INF , !P1 ;  /* 0xff800000f7048808 */ /* 0x000fe40004800000 */
[----:B------:R-:W-:Y:S03]  /*50f0*/  @!P0 ISETP.GE.AND P1, PT, R0, R11, PT ;  /* 0x0000000b0000820c */ /* 0x000fe60003f26270 */
[----:B------:R2:W-:Y:S01]  /*5100*/  MUFU.EX2 R38, R7 ;  /* 0x0000000700267308 */ /* 0x0005e20000000800 */
[----:B------:R-:W-:Y:S01]  /*5110*/  F2FP.BF16.F32.PACK_AB R0, R55, R58 ;  /* 0x0000003a3700723e */ /* 0x000fe200000010ff */
[----:B------:R-:W-:Y:S01]  /*5120*/  FFMA.FTZ R5, R4, UR10, -R5 ;  /* 0x0000000a04057c23 */ /* 0x000fe20008010805 */
[----:B------:R-:W-:Y:S02]  /*5130*/  F2FP.BF16.F32.PACK_AB R4, R45, R48 ;  /* 0x000000302d04723e */ /* 0x000fe400000010ff */
[----:B------:R-:W-:Y:S01]  /*5140*/  @!P0 FSEL R6, R148, -INF , !P1 ;  /* 0xff80000094068808 */ /* 0x000fe20004800000 */
[----:B------:R3:W-:Y:S01]  /*5150*/  STS [R239+0x13000], R0 ;  /* 0x01300000ef007388 */ /* 0x0007e20000000800 */
[----:B------:R-:W-:Y:S03]  /*5160*/  PLOP3.LUT P1, PT, PT, PT, UP3, 0x80, 0x0 ;  /* 0x000000000000781c */ /* 0x000fe60003f2f038 */
[----:B------:R4:W1:Y:S01]  /*5170*/  MUFU.EX2 R37, R5 ;  /* 0x0000000500257308 */ /* 0x0008620000000800 */
[----:B------:R1:W-:Y:S01]  /*5180*/  STS [R239+0x13400], R4 ;  /* 0x01340004ef007388 */ /* 0x0003e20000000800 */
[----:B--2---:R-:W-:Y:S02]  /*5190*/  MOV R7, R149 ;  /* 0x0000009500077202 */ /* 0x004fe40000000f00 */
[----:B------:R-:W-:Y:S02]  /*51a0*/  @!P0 FSEL R7, R149, -INF , !P2 ;  /* 0xff80000095078808 */ /* 0x000fe40005000000 */
[----:B------:R-:W-:Y:S03]  /*51b0*/  IADD3 R142, P0, R141, UR15, RZ ;  /* 0x0000000f8d8e7c10 */ /* 0x000fe6000ff1e0ff */
[--C-:B----4-:R-:W-:Y:S01]  /*51c0*/  FFMA.FTZ R5, R7, UR10, -R2.reuse ;  /* 0x0000000a07057c23 */ /* 0x110fe20008010802 */
[----:B------:R-:W-:Y:S01]  /*51d0*/  FFMA.FTZ R2, R6, UR10, -R2 ;  /* 0x0000000a06027c23 */ /* 0x000fe20008010802 */
[----:B------:R-:W-:Y:S02]  /*51e0*/  F2FP.BF16.F32.PACK_AB R6, R43, R44 ;  /* 0x0000002c2b06723e */ /* 0x000fe400000010ff */
[----:B------:R2:W-:Y:S01]  /*51f0*/  MUFU.EX2 R166, R5 ;  /* 0x0000000500a67308 */ /* 0x0005e20000000800 */
[----:B------:R-:W-:Y:S02]  /*5200*/  IADD3.X R143, R140, UR14, RZ, P0, !PT ;  /* 0x0000000e8c8f7c10 */ /* 0x000fe400087fe4ff */
[----:B---3--:R-:W-:Y:S01]  /*5210*/  F2FP.BF16.F32.PACK_AB R0, R53, R54 ;  /* 0x000000363500723e */ /* 0x008fe200000010ff */
[----:B------:R3:W-:Y:S01]  /*5220*/  STS [R238+0x13400], R6 ;  /* 0x01340006ee007388 */ /* 0x0007e20000000800 */
[----:B-1----:R-:W-:Y:S03]  /*5230*/  F2FP.BF16.F32.PACK_AB R4, R234, R235 ;  /* 0x000000ebea04723e */ /* 0x002fe600000010ff */
[----:B------:R1:W-:Y:S02]  /*5240*/  STS [R238+0x13000], R0 ;  /* 0x01300000ee007388 */ /* 0x0003e40000000800 */
[----:B------:R4:W1:Y:S02]  /*5250*/  MUFU.EX2 R165, R2 ;  /* 0x0000000200a57308 */ /* 0x0008640000000800 */
[----:B------:R1:W-:Y:S04]  /*5260*/  STS [R239+0x14400], R4 ;  /* 0x01440004ef007388 */ /* 0x0003e80000000800 */
[----:B------:R-:W3:Y:S01]  /*5270*/  LDG.E R141, desc[UR6][R142.64] ;  /* 0x000000068e8d7981 */ /* 0x000ee2000c1e1900 */
[----:B--2---:R-:W-:Y:S03]  /*5280*/  F2FP.BF16.F32.PACK_AB R5, R171, R231 ;  /* 0x000000e7ab05723e */ /* 0x004fe600000010ff */
[----:B------:R-:W2:Y:S04]  /*5290*/  LDG.E R140, desc[UR6][R142.64+0x20] ;  /* 0x000020068e8c7981 */ /* 0x000ea8000c1e1900 */
[----:B------:R1:W-:Y:S01]  /*52a0*/  STS [R239+0x14000], R5 ;  /* 0x01400005ef007388 */ /* 0x0003e20000000800 */
[----:B----4-:R-:W-:Y:S02]  /*52b0*/  F2FP.BF16.F32.PACK_AB R2, R49, R50 ;  /* 0x000000323102723e */ /* 0x010fe400000010ff */
[----:B---3--:R-:W-:Y:S02]  /*52c0*/  F2FP.BF16.F32.PACK_AB R6, R232, R233 ;  /* 0x000000e9e806723e */ /* 0x008fe400000010ff */
[----:B-1----:R-:W-:Y:S03]  /*52d0*/  F2FP.BF16.F32.PACK_AB R0, R167, R168 ;  /* 0x000000a8a700723e */ /* 0x002fe600000010ff */
[----:B------:R1:W-:Y:S01]  /*52e0*/  STS [R238+0x14400], R6 ;  /* 0x01440006ee007388 */ /* 0x0003e20000000800 */
[----:B------:R-:W-:Y:S03]  /*52f0*/  F2FP.BF16.F32.PACK_AB R4, R39, R42 ;  /* 0x0000002a2704723e */ /* 0x000fe600000010ff */
[----:B------:R3:W-:Y:S04]  /*5300*/  STS [R238+0x14000], R0 ;  /* 0x01400000ee007388 */ /* 0x0007e80000000800 */
[----:B------:R4:W-:Y:S01]  /*5310*/  STS [R237+0x13400], R4 ;  /* 0x01340004ed007388 */ /* 0x0009e20000000800 */
[----:B------:R-:W-:Y:S05]  /*5320*/  F2FP.BF16.F32.PACK_AB R5, R51, R52 ;  /* 0x000000343305723e */ /* 0x000fea00000010ff */
[----:B------:R4:W-:Y:S04]  /*5330*/  STS [R237+0x13000], R5 ;  /* 0x01300005ed007388 */ /* 0x0009e80000000800 */
[----:B------:R4:W-:Y:S01]  /*5340*/  STS [R236+0x13000], R2 ;  /* 0x01300002ec007388 */ /* 0x0009e20000000800 */
[----:B-1----:R-:W-:Y:S02]  /*5350*/  F2FP.BF16.F32.PACK_AB R6, R159, R163 ;  /* 0x000000a39f06723e */ /* 0x002fe400000010ff */
[----:B---3--:R-:W-:Y:S02]  /*5360*/  F2FP.BF16.F32.PACK_AB R0, R37, R38 ;  /* 0x000000262500723e */ /* 0x008fe400000010ff */
[----:B----4-:R-:W-:Y:S03]  /*5370*/  F2FP.BF16.F32.PACK_AB R4, R157, R158 ;  /* 0x0000009e9d04723e */ /* 0x010fe600000010ff */
[----:B------:R1:W-:Y:S04]  /*5380*/  STS [R236+0x13400], R0 ;  /* 0x01340000ec007388 */ /* 0x0003e80000000800 */
[----:B------:R-:W-:Y:S01]  /*5390*/  STS [R237+0x14000], R6 ;  /* 0x01400006ed007388 */ /* 0x000fe20000000800 */
[----:B------:R-:W-:Y:S02]  /*53a0*/  F2FP.BF16.F32.PACK_AB R5, R169, R170 ;  /* 0x000000aaa905723e */ /* 0x000fe400000010ff */
[----:B------:R-:W-:Y:S03]  /*53b0*/  F2FP.BF16.F32.PACK_AB R2, R165, R166 ;  /* 0x000000a6a502723e */ /* 0x000fe600000010ff */
[----:B------:R-:W-:Y:S04]  /*53c0*/  STS [R237+0x14400], R5 ;  /* 0x01440005ed007388 */ /* 0x000fe80000000800 */
[----:B------:R-:W-:Y:S04]  /*53d0*/  STS [R236+0x14000], R4 ;  /* 0x01400004ec007388 */ /* 0x000fe80000000800 */
[----:B------:R3:W-:Y:S01]  /*53e0*/  STS [R236+0x14400], R2 ;  /* 0x01440002ec007388 */ /* 0x0007e20000000800 */
[----:B-1----:R-:W-:Y:S05]  /*53f0*/  LEA R0, R230, UR4, 0x1 ;  /* 0x00000004e6007c11 */ /* 0x002fea000f8e08ff */
[----:B------:R-:W1:Y:S08]  /*5400*/  LDSM.16.M88.4 R32, [R0+0x6000] ;  /* 0x006000000020783b */ /* 0x000e700000000200 */
[----:B------:R-:W4:Y:S01]  /*5410*/  LDSM.16.M88.4 R28, [R0+0x6800] ;  /* 0x00680000001c783b */ /* 0x000f220000000200 */
[----:B---3--:R-:W-:Y:S07]  /*5420*/  IADD3 R2, R0, R228, RZ ;  /* 0x000000e400027210 */ /* 0x008fee0007ffe0ff */
[----:B------:R-:W3:Y:S08]  /*5430*/  LDSM.16.M88.4 R132, [R2+0x6000] ;  /* 0x006000000284783b */ /* 0x000ef00000000200 */
[----:B------:R-:W3:Y:S01]  /*5440*/  LDSM.16.M88.4 R136, [R2+0x6800] ;  /* 0x006800000288783b */ /* 0x000ee20000000200 */
[-C--:B-1----:R-:W-:Y:S06]  /*5450*/  HMMA.16816.F32.BF16 R4, R32, R172.reuse, RZ ;  /* 0x000000ac2004723c */ /* 0x082fec00000418ff */
[C---:B----4-:R-:W-:Y:S06]  /*5460*/  HMMA.16816.F32.BF16 R8, R28.reuse, R172, RZ ;  /* 0x000000ac1c08723c */ /* 0x050fec00000418ff */
[-C--:B------:R-:W-:Y:S06]  /*5470*/  HMMA.16816.F32.BF16 R12, R28, R174.reuse, RZ ;  /* 0x000000ae1c0c723c */ /* 0x080fec00000418ff */
[C---:B------:R-:W-:Y:S06]  /*5480*/  HMMA.16816.F32.BF16 R16, R32.reuse, R174, RZ ;  /* 0x000000ae2010723c */ /* 0x040fec00000418ff */
[-C--:B------:R-:W-:Y:S06]  /*5490*/  HMMA.16816.F32.BF16 R20, R32, R176.reuse, RZ ;  /* 0x000000b02014723c */ /* 0x080fec00000418ff */
[C---:B------:R-:W-:Y:S06]  /*54a0*/  HMMA.16816.F32.BF16 R24, R28.reuse, R176, RZ ;  /* 0x000000b01c18723c */ /* 0x040fec00000418ff */
[-C--:B------:R-:W-:Y:S06]  /*54b0*/  HMMA.16816.F32.BF16 R28, R28, R178.reuse, RZ ;  /* 0x000000b21c1c723c */ /* 0x080fec00000418ff */
[----:B------:R-:W-:Y:S06]  /*54c0*/  HMMA.16816.F32.BF16 R32, R32, R178, RZ ;  /* 0x000000b22020723c */ /* 0x000fec00000418ff */
[-C--:B---3--:R-:W-:Y:S06]  /*54d0*/  HMMA.16816.F32.BF16 R4, R132, R180.reuse, R4 ;  /* 0x000000b48404723c */ /* 0x088fec0000041804 */
        /* <DEDUP_REMOVED lines=8> */
[----:B------:R-:W3:Y:S03]  /*5560*/  LDSM.16.M88.4 R132, [R0+0x7800] ;  /* 0x007800000084783b */ /* 0x000ee60000000200 */
        /* <DEDUP_REMOVED lines=30> */
[----:B------:R4:W2:Y:S08]  /*5750*/  LDSM.16.M88.4 R136, [R2+0x8800] ;  /* 0x008800000288783b */ /* 0x0008b00000000200 */
[----:B----4-:R3:W5:Y:S01]  /*5760*/  LDG.E R2, desc[UR6][R142.64+0x80] ;  /* 0x000080068e027981 */ /* 0x010762000c1e1900 */
[-C--:B-1----:R-:W-:Y:S06]  /*5770*/  HMMA.16816.F32.BF16 R4, R132, R212.reuse, R4 ;  /* 0x000000d48404723c */ /* 0x082fec0000041804 */
[C---:B--2---:R-:W-:Y:S06]  /*5780*/  HMMA.16816.F32.BF16 R8, R136.reuse, R212, R8 ;  /* 0x000000d48808723c */ /* 0x044fec0000041808 */
[-C--:B------:R-:W-:Y:S06]  /*5790*/  HMMA.16816.F32.BF16 R12, R136, R214.reuse, R12 ;  /* 0x000000d6880c723c */ /* 0x080fec000004180c */
[C---:B------:R-:W-:Y:S06]  /*57a0*/  HMMA.16816.F32.BF16 R16, R132.reuse, R214, R16 ;  /* 0x000000d68410723c */ /* 0x040fec0000041810 */
[C---:B------:R-:W-:Y:S01]  /*57b0*/  FADD.FTZ R4, -R141.reuse, R4 ;  /* 0x000000048d047221 */ /* 0x040fe20000010100 */
        /* <DEDUP_REMOVED lines=8> */
[----:B------:R-:W-:Y:S01]  /*5840*/  FADD.FTZ R136, -R141, R5 ;  /* 0x000000058d887221 */ /* 0x000fe20000010100 */
[----:B------:R-:W-:Y:S01]  /*5850*/  FFMA.FTZ R5, -R57, R57, 1 ;  /* 0x3f80000039057423 */ /* 0x000fe20000010139 */
[----:B------:R-:W-:Y:S01]  /*5860*/  FADD.FTZ R16, -R141, R16 ;  /* 0x000000108d107221 */ /* 0x000fe20000010100 */
[----:B------:R3:W5:Y:S03]  /*5870*/  LDL.LU R57, [R1+0xb4] ;  /* 0x0000b40001397983 */ /* 0x0007660000300800 */
[----:B------:R-:W-:Y:S01]  /*5880*/  FMUL.FTZ R136, R55, R136 ;  /* 0x0000008837887220 */ /* 0x000fe20000410000 */
[----:B------:R3:W5:Y:S01]  /*5890*/  LDL.LU R56, [R1+0xb0] ;  /* 0x0000b00001387983 */ /* 0x0007620000300800 */
[----:B------:R-:W-:Y:S01]  /*58a0*/  FMUL.FTZ R5, R5, UR5 ;  /* 0x0000000505057c20 */ /* 0x000fe20008410000 */
[----:B------:R-:W-:Y:S01]  /*58b0*/  FMUL.FTZ R16, R54, R16 ;  /* 0x0000001036107220 */ /* 0x000fe20000410000 */
[----:B------:R-:W-:Y:S01]  /*58c0*/  FMUL.FTZ R4, R136, R4 ;  /* 0x0000000488047220 */ /* 0x000fe20000410000 */
[----:B------:R3:W5:Y:S01]  /*58d0*/  LDL.LU R55, [R1+0xac] ;  /* 0x0000ac0001377983 */ /* 0x0007620000300800 */
[----:B------:R-:W-:Y:S01]  /*58e0*/  FMUL.FTZ R5, R156, R5 ;  /* 0x000000059c057220 */ /* 0x000fe20000410000 */
[C---:B------:R-:W-:Y:S01]  /*58f0*/  FADD.FTZ R17, -R141.reuse, R17 ;  /* 0x000000118d117221 */ /* 0x040fe20000010100 */
[C---:B------:R-:W-:Y:S01]  /*5900*/  FADD.FTZ R133, -R141.reuse, R20 ;  /* 0x000000148d857221 */ /* 0x040fe20000010100 */
[----:B------:R3:W5:Y:S01]  /*5910*/  LDL.LU R54, [R1+0xa8] ;  /* 0x0000a80001367983 */ /* 0x0007620000300800 */
[----:B------:R-:W-:Y:S01]  /*5920*/  FADD.FTZ R21, -R141, R21 ;  /* 0x000000158d157221 */ /* 0x000fe20000010100 */
[----:B------:R-:W-:Y:S01]  /*5930*/  F2FP.BF16.F32.PACK_AB R4, R4, R5 ;  /* 0x000000050404723e */ /* 0x000fe200000010ff */
[----:B------:R-:W-:Y:S01]  /*5940*/  FFMA.FTZ R5, -R251, R251, 1 ;  /* 0x3f800000fb057423 */ /* 0x000fe200000101fb */
[----:B------:R-:W-:Y:S01]  /*5950*/  FMUL.FTZ R20, R53, R17 ;  /* 0x0000001135147220 */ /* 0x000fe20000410000 */
[----:B------:R-:W-:Y:S01]  /*5960*/  FMUL.FTZ R133, R52, R133 ;  /* 0x0000008534857220 */ /* 0x000fe20000410000 */
[----:B------:R3:W5:Y:S01]  /*5970*/  LDL.LU R53, [R1+0xa4] ;  /* 0x0000a40001357983 */ /* 0x0007620000300800 */
[----:B------:R-:W-:Y:S01]  /*5980*/  FMUL.FTZ R5, R5, UR5 ;  /* 0x0000000505057c20 */ /* 0x000fe20008410000 */
[----:B------:R-:W-:Y:S01]  /*5990*/  FFMA.FTZ R17, -R252, R252, 1 ;  /* 0x3f800000fc117423 */ /* 0x000fe200000101fc */
[----:B------:R-:W-:Y:S01]  /*59a0*/  FMUL.FTZ R134, R51, R21 ;  /* 0x0000001533867220 */ /* 0x000fe20000410000 */
[----:B------:R3:W5:Y:S01]  /*59b0*/  LDL.LU R52, [R1+0xa0] ;  /* 0x0000a00001347983 */ /* 0x0007620000300800 */
[----:B------:R-:W-:Y:S01]  /*59c0*/  FMUL.FTZ R5, R20, R5 ;  /* 0x0000000514057220 */ /* 0x000fe20000410000 */
[----:B------:R-:W-:Y:S01]  /*59d0*/  FFMA.FTZ R21, -R249, R249, 1 ;  /* 0x3f800000f9157423 */ /* 0x000fe200000101f9 */
        /* <DEDUP_REMOVED lines=98> */
.L_x_282:
[----:B------:R2:W-:Y:S01]  /*6000*/  STS [R239+0xf000], R4 ;  /* 0x00f00004ef007388 */ /* 0x0005e20000000800 */
[C---:B-----5:R-:W-:Y:S01]  /*6010*/  FADD.FTZ R8, -R2.reuse, R8 ;  /* 0x0000000802087221 */ /* 0x060fe20000010100 */
[C---:B------:R-:W-:Y:S01]  /*6020*/  FADD.FTZ R9, -R2.reuse, R9 ;  /* 0x0000000902097221 */ /* 0x040fe20000010100 */
        /* <DEDUP_REMOVED lines=22> */
[----:B--2---:R-:W-:Y:S01]  /*6190*/  F2FP.BF16.F32.PACK_AB R4, R17, R18 ;  /* 0x000000121104723e */ /* 0x004fe200000010ff */
[----:B------:R-:W-:Y:S01]  /*61a0*/  FMUL.FTZ R18, R231, R8 ;  /* 0x00000008e7127220 */ /* 0x000fe20000410000 */
[----:B------:R-:W-:Y:S01]  /*61b0*/  FFMA.FTZ R8, -R155, R155, 1 ;  /* 0x3f8000009b087423 */ /* 0x000fe2000001019b */
[----:B------:R-:W-:Y:S01]  /*61c0*/  FMUL.FTZ R24, R24, R7 ;  /* 0x0000000718187220 */ /* 0x000fe20000410000 */
[----:B----4-:R-:W-:Y:S01]  /*61d0*/  FFMA.FTZ R5, -R150, R150, 1 ;  /* 0x3f80000096057423 */ /* 0x010fe20000010196 */
[----:B------:R2:W-:Y:S01]  /*61e0*/  STS [R238+0xf400], R4 ;  /* 0x00f40004ee007388 */ /* 0x0005e20000000800 */
[----:B------:R-:W-:Y:S01]  /*61f0*/  FMUL.FTZ R8, R8, UR5 ;  /* 0x0000000508087c20 */ /* 0x000fe20008410000 */
[----:B------:R-:W-:Y:S01]  /*6200*/  FMUL.FTZ R28, R158, R28 ;  /* 0x0000001c9e1c7220 */ /* 0x000fe20000410000 */
[----:B---3--:R-:W-:Y:S01]  /*6210*/  FFMA.FTZ R6, -R151, R151, 1 ;  /* 0x3f80000097067423 */ /* 0x008fe20000010197 */
        /* <DEDUP_REMOVED lines=21> */
[----:B--2---:R-:W-:Y:S01]  /*6370*/  FFMA.FTZ R4, -R160, R160, 1 ;  /* 0x3f800000a0047423 */ /* 0x004fe200000101a0 */
        /* <DEDUP_REMOVED lines=19> */
[----:B---3--:R-:W-:Y:S01]  /*64b0*/  F2FP.BF16.F32.PACK_AB R2, R15, R14 ;  /* 0x0000000e0f02723e */ /* 0x008fe200000010ff */
        /* <DEDUP_REMOVED lines=37> */
[----:B------:R-:W4:Y:S04]  /*6710*/  LDL.LU R141, [R1+0x4] ;  /* 0x00000400018d7983 */ /* 0x000f280000300800 */
[----:B------:R-:W1:Y:S04]  /*6720*/  LDSM.16.MT88.4 R20, [R0+0x8000] ;  /* 0x008000000014783b */ /* 0x000e680000004200 */
[----:B------:R-:W4:Y:S04]  /*6730*/  LDL.LU R140, [R1+0x8] ;  /* 0x00000800018c7983 */ /* 0x000f280000300800 */
[----:B------:R-:W-:Y:S04]  /*6740*/  LDSM.16.MT88.4 R24, [R3+0x13800] ;  /* 0x013800000318783b */ /* 0x000fe80000004200 */
[----:B------:R-:W1:Y:S04]  /*6750*/  LDSM.16.MT88.4 R28, [R0+0x6400] ;  /* 0x00640000001c783b */ /* 0x000e680000004200 */
[----:B------:R-:W1:Y:S04]  /*6760*/  LDSM.16.MT88.4 R32, [R3+0x15800] ;  /* 0x015800000320783b */ /* 0x000e680000004200 */
[----:B------:R-:W1:Y:S01]  /*6770*/  LDSM.16.MT88.4 R132, [R0+0x7400] ;  /* 0x007400000084783b */ /* 0x000e620000004200 */
[-C--:B--2---:R-:W-:Y:S03]  /*6780*/  HMMA.16816.F32.BF16 R36, R4, R8.reuse, R36 ;  /* 0x000000080424723c */ /* 0x084fe60000041824 */
[----:B------:R2:W5:Y:S04]  /*6790*/  LDL R244, [R1] ;  /* 0x0000000001f47983 */ /* 0x0005680000100800 */
[----:B------:R-:W2:Y:S01]  /*67a0*/  LDSM.16.MT88.4 R136, [R0+0x8400] ;  /* 0x008400000088783b */ /* 0x000ea20000004200 */
        /* <DEDUP_REMOVED lines=15> */
[----:B------:R-:W3:Y:S01]  /*68a0*/  LDSM.16.MT88.4 R20, [R0+0x8800] ;  /* 0x008800000014783b */ /* 0x000ee20000004200 */
        /* <DEDUP_REMOVED lines=39> */
[C---:B------:R-:W-:Y:S05]  /*6b20*/  HMMA.16816.F32.BF16 R72, R132.reuse, R136, R72 ;  /* 0x000000888448723c */ /* 0x040fea0000041848 */
[----:B------:R-:W-:Y:S01]  /*6b30*/  MOV R161, R141 ;  /* 0x0000008d00a17202 */ /* 0x000fe20000000f00 */
[-C--:B------:R-:W-:Y:S05]  /*6b40*/  HMMA.16816.F32.BF16 R76, R132, R138.reuse, R76 ;  /* 0x0000008a844c723c */ /* 0x080fea000004184c */
[----:B------:R-:W-:Y:S01]  /*6b50*/  MOV R160, R140 ;  /* 0x0000008c00a07202 */ /* 0x000fe20000000f00 */
        /* <DEDUP_REMOVED lines=13> */
[----:B-----5:R1:W-:Y:S04]  /*6c30*/  LDGSTS.E.BYPASS.LTC128B.128 [R244+0x6000], desc[UR6][R240.64] ;  /* 0x06000000f0f47fae */ /* 0x0203e8000b901d46 */
[----:B------:R1:W-:Y:S04]  /*6c40*/  LDGSTS.E.BYPASS.LTC128B.128 [R244+0x7000], desc[UR6][R240.64+0x40] ;  /* 0x07000040f0f47fae */ /* 0x0003e8000b901d46 */
[----:B------:R1:W-:Y:S04]  /*6c50*/  LDGSTS.E.BYPASS.LTC128B.128 [R244+0x8000], desc[UR6][R240.64+0x80] ;  /* 0x08000080f0f47fae */ /* 0x0003e8000b901d46 */
[----:B------:R-:W0:Y:S02]  /*6c60*/  LDGDEPBAR ;  /* 0x00000000000079af */ /* 0x000e240000000000 */
.L_x_283:
[----:B------:R-:W2:Y:S01]  /*6c70*/  LDL R168, [R1+0x34] ;  /* 0x0000340001a87983 */ /* 0x000ea20000100800 */
[----:B------:R-:W-:Y:S02]  /*6c80*/  ULOP3.LUT UR11, UR8, 0x1, URZ, 0xc0, !UPT ;  /* 0x00000001080b7892 */ /* 0x000fe4000f8ec03f */
[----:B------:R-:W-:Y:S01]  /*6c90*/  UISETP.GT.AND UP2, UPT, UR8, UR18, UPT ;  /* 0x000000120800728c */ /* 0x000fe2000bf44270 */
[----:B------:R-:W3:Y:S01]  /*6ca0*/  LDL R167, [R1+0x38] ;  /* 0x0000380001a77983 */ /* 0x000ee20000100800 */
[----:B------:R-:W-:Y:S02]  /*6cb0*/  UISETP.NE.U32.AND UP0, UPT, UR11, 0x1, UPT ;  /* 0x000000010b00788c */ /* 0x000fe4000bf05070 */
[----:B------:R-:W-:Y:S01]  /*6cc0*/  UIADD3 UR8, UR8, -0x1, URZ ;  /* 0xffffffff08087890 */ /* 0x000fe2000fffe03f */
[----:B------:R-:W-:Y:S04]  /*6cd0*/  LDSM.16.M88.4 R24, [R224] ;  /* 0x00000000e018783b */ /* 0x000fe80000000200 */
[----:B------:R-:W4:Y:S04]  /*6ce0*/  LDSM.16.MT88.4 R8, [R0+0x9000] ;  /* 0x009000000008783b */ /* 0x000f280000004200 */
[----:B------:R-:W3:Y:S04]  /*6cf0*/  LDL R162, [R1+0x10] ;  /* 0x0000100001a27983 */ /* 0x000ee80000100800 */
[----:B------:R-:W3:Y:S04]  /*6d00*/  LDL R163, [R1+0xc] ;  /* 0x00000c0001a37983 */ /* 0x000ee80000100800 */
[----:B------:R-:W3:Y:S04]  /*6d10*/  LDL R164, [R1+0x18] ;  /* 0x0000180001a47983 */ /* 0x000ee80000100800 */
[----:B------:R-:W1:Y:S04]  /*6d20*/  LDSM.16.MT88.4 R16, [R0+0xb000] ;  /* 0x00b000000010783b */ /* 0x000e680000004200 */
[----:B------:R-:W3:Y:S04]  /*6d30*/  LDL R165, [R1+0x14] ;  /* 0x0000140001a57983 */ /* 0x000ee80000100800 */
[----:B------:R-:W1:Y:S04]  /*6d40*/  LDSM.16.MT88.4 R28, [R0+0xd000] ;  /* 0x00d00000001c783b */ /* 0x000e680000004200 */
[----:B------:R-:W-:Y:S04]  /*6d50*/  LDSM.16.M88.4 R32, [R225] ;  /* 0x00000000e120783b */ /* 0x000fe80000000200 */
[----:B------:R-:W1:Y:S04]  /*6d60*/  LDSM.16.MT88.4 R132, [R0+0x9400] ;  /* 0x009400000084783b */ /* 0x000e680000004200 */
[----:B------:R-:W1:Y:S01]  /*6d70*/  LDSM.16.MT88.4 R136, [R0+0xb400] ;  /* 0x00b400000088783b */ /* 0x000e620000004200 */
[C---:B----4-:R-:W-:Y:S03]  /*6d80*/  HMMA.16816.F32.BF16 R4, R24.reuse, R8, RZ ;  /* 0x000000081804723c */ /* 0x050fe600000418ff */
[----:B------:R-:W4:Y:S04]  /*6d90*/  LDSM.16.MT88.4 R140, [R0+0xd400] ;  /* 0x00d40000008c783b */ /* 0x000f280000004200 */
[----:B------:R-:W-:Y:S01]  /*6da0*/  LDSM.16.M88.4 R144, [R227] ;  /* 0x00000000e390783b */ /* 0x000fe20000000200 */
[C---:B------:R-:W-:Y:S03]  /*6db0*/  HMMA.16816.F32.BF16 R8, R24.reuse, R10, RZ ;  /* 0x0000000a1808723c */ /* 0x040fe600000418ff */
[----:B------:R-:W4:Y:S04]  /*6dc0*/  LDSM.16.MT88.4 R148, [R0+0x9800] ;  /* 0x009800000094783b */ /* 0x000f280000004200 */
[----:B------:R-:W4:Y:S01]  /*6dd0*/  LDSM.16.MT88.4 R152, [R0+0xb800] ;  /* 0x00b800000098783b */ /* 0x000f220000004200 */
[C---:B-1----:R-:W-:Y:S03]  /*6de0*/  HMMA.16816.F32.BF16 R12, R24.reuse, R16, RZ ;  /* 0x00000010180c723c */ /* 0x042fe600000418ff */
[----:B------:R-:W-:Y:S04]  /*6df0*/  LDSM.16.MT88.4 R156, [R0+0xbc00] ;  /* 0x00bc0000009c783b */ /* 0x000fe80000004200 */
[----:B------:R-:W3:Y:S01]  /*6e00*/  LDL R2, [R1+0x1c] ;  /* 0x00001c0001027983 */ /* 0x000ee20000100800 */
        /* <DEDUP_REMOVED lines=60> */
[----:B------:R-:W-:Y:S06]  /*71d0*/  HMMA.16816.F32.BF16 R24, R132, R30, R24 ;  /* 0x0000001e8418723c */ /* 0x000fec0000041818 */
[C---:B------:R-:W-:Y:S01]  /*71e0*/  HMMA.16816.F32.BF16 R4, R140.reuse, R144, R4 ;  /* 0x000000908c04723c */ /* 0x040fe20000041804 */
[----:B------:R-:W-:Y:S04]  /*71f0*/  IMAD.U32 R132, RZ, RZ, UR17 ;  /* 0x00000011ff847e24 */ /* 0x000fe8000f8e00ff */
[----:B--2---:R-:W-:Y:S01]  /*7200*/  @P1 IADD3 R30, P2, R168, UR13, RZ ;  /* 0x0000000da81e1c10 */ /* 0x004fe2000ff5e0ff */
[C---:B------:R-:W-:Y:S01]  /*7210*/  HMMA.16816.F32.BF16 R8, R140.reuse, R146, R8 ;  /* 0x000000928c08723c */ /* 0x040fe20000041808 */
[----:B------:R-:W-:Y:S01]  /*7220*/  LDSM.16.MT88.4 R144, [R220+0x1c00] ;  /* 0x001c0000dc90783b */ /* 0x000fe20000004200 */
[----:B------:R-:W-:Y:S03]  /*7230*/  @UP3 UIADD3 UR13, UP1, UR13, -0x100, URZ ;  /* 0xffffff000d0d3890 */ /* 0x000fe6000ff3e03f */
[----:B---3--:R-:W-:Y:S01]  /*7240*/  @P1 IADD3.X R31, R167, UR12, RZ, P2, !PT ;  /* 0x0000000ca71f1c10 */ /* 0x008fe200097fe4ff */
[C---:B------:R-:W-:Y:S01]  /*7250*/  HMMA.16816.F32.BF16 R12, R140.reuse, R156, R12 ;  /* 0x0000009c8c0c723c */ /* 0x040fe2000004180c */
[----:B------:R-:W-:Y:S03]  /*7260*/  @UP3 UIADD3.X UR12, UR12, -0x1, URZ, UP1, !UPT ;  /* 0xffffffff0c0c3890 */ /* 0x000fe60008ffe43f */
[----:B------:R-:W2:Y:S02]  /*7270*/  @P1 LDG.E R162, desc[UR6][R30.64+0xa0] ;  /* 0x0000a0061ea21981 */ /* 0x000ea4000c1e1900 */
        /* <DEDUP_REMOVED lines=8> */
[----:B-1----:R-:W-:Y:S01]  /*7300*/  IMAD.U32 R30, RZ, RZ, UR28 ;  /* 0x0000001cff1e7e24 */ /* 0x002fe2000f8e00ff */
[C---:B------:R-:W-:Y:S04]  /*7310*/  LEA R166, P0, R2.reuse, R160, 0x2 ;  /* 0x000000a002a67211 */ /* 0x040fe800078010ff */
[----:B------:R-:W-:Y:S01]  /*7320*/  LEA.HI.X.SX32 R28, R2, R161, 0x2, P0 ;  /* 0x000000a1021c7211 */ /* 0x000fe200000f16ff */
[----:B------:R-:W-:Y:S01]  /*7330*/  STL [R1+0x8], R166 ;  /* 0x000008a601007387 */ /* 0x000fe20000100800 */
[----:B------:R-:W-:Y:S03]  /*7340*/  IMAD.U32 R2, RZ, RZ, UR16 ;  /* 0x00000010ff027e24 */ /* 0x000fe6000f8e00ff */
[----:B------:R1:W-:Y:S01]  /*7350*/  STL [R1+0x4], R28 ;  /* 0x0000041c01007387 */ /* 0x0003e20000100800 */
[----:B------:R-:W-:Y:S02]  /*7360*/  IMAD.MOV.U32 R29, RZ, RZ, R28 ;  /* 0x000000ffff1d7224 */ /* 0x000fe400078e001c */
[----:B-1----:R-:W-:Y:S05]  /*7370*/  IMAD.MOV.U32 R28, RZ, RZ, R166 ;  /* 0x000000ffff1c7224 */ /* 0x002fea00078e00a6 */
[-C--:B------:R-:W-:Y:S01]  /*7380*/  LEA R32, P0, R2, R28.reuse, 0x2 ;  /* 0x0000001c02207211 */ /* 0x080fe200078010ff */
[----:B------:R1:W-:Y:S01]  /*7390*/  REDG.E.ADD.F32.FTZ.RN.STRONG.GPU desc[UR6][R28.64], R4 ;  /* 0x000000041c0079a6 */ /* 0x0003e2000c10f386 */
[-C--:B------:R-:W-:Y:S01]  /*73a0*/  LEA R34, P2, R34, R28.reuse, 0x2 ;  /* 0x0000001c22227211 */ /* 0x080fe200078410ff */
[----:B------:R-:W-:Y:S01]  /*73b0*/  IMAD.U32 R2, RZ, RZ, UR28 ;  /* 0x0000001cff027e24 */ /* 0x000fe2000f8e00ff */
[-C--:B------:R-:W-:Y:S01]  /*73c0*/  LEA.HI.X.SX32 R33, R0, R29.reuse, 0x2, P0 ;  /* 0x0000001d00217211 */ /* 0x080fe200000f16ff */
[----:B------:R-:W-:Y:S01]  /*73d0*/  IMAD.U32 R0, RZ, RZ, UR17 ;  /* 0x00000011ff007e24 */ /* 0x000fe2000f8e00ff */
[-C--:B------:R-:W-:Y:S03]  /*73e0*/  LEA R132, P0, R132, R28.reuse, 0x2 ;  /* 0x0000001c84847211 */ /* 0x080fe600078010ff */
[----:B------:R1:W-:Y:S01]  /*73f0*/  REDG.E.ADD.F32.FTZ.RN.STRONG.GPU desc[UR6][R32.64], R5 ;  /* 0x00000005200079a6 */ /* 0x0003e2000c10f386 */
[-C--:B------:R-:W-:Y:S01]  /*7400*/  LEA.HI.X.SX32 R133, R0, R29.reuse, 0x2, P0 ;  /* 0x0000001d00857211 */ /* 0x080fe200000f16ff */
[----:B------:R-:W-:Y:S04]  /*7410*/  IMAD.U32 R0, RZ, RZ, UR27 ;  /* 0x0000001bff007e24 */ /* 0x000fe8000f8e00ff */
[----:B------:R1:W-:Y:S04]  /*7420*/  REDG.E.ADD.F32.FTZ.RN.STRONG.GPU desc[UR6][R132.64], R6 ;  /* 0x00000006840079a6 */ /* 0x0003e8000c10f386 */
[----:B------:R-:W-:Y:S01]  /*7430*/  LDSM.16.MT88.4 R132, [R3+0x11800] ;  /* 0x011800000384783b */ /* 0x000fe20000004200 */
[----:B-1----:R-:W-:Y:S05]  /*7440*/  IMAD.U32 R4, RZ, RZ, UR27 ;  /* 0x0000001bff047e24 */ /* 0x002fea000f8e00ff */
[-C--:B------:R-:W-:Y:S01]  /*7450*/  LEA R4, P0, R4, R28.reuse, 0x2 ;  /* 0x0000001c04047211 */ /* 0x080fe200078010ff */
[----:B------:R-:W-:Y:S05]  /*7460*/  IMAD.U32 R5, RZ, RZ, UR29 ;  /* 0x0000001dff057e24 */ /* 0x000fea000f8e00ff */
[-C--:B------:R-:W-:Y:S01]  /*7470*/  LEA.HI.X.SX32 R35, R5, R29.reuse, 0x2, P2 ;  /* 0x0000001d05237211 */ /* 0x080fe200010f16ff */
[----:B------:R-:W-:Y:S01]  /*7480*/  IMAD.U32 R6, RZ, RZ, UR23 ;  /* 0x00000017ff067e24 */ /* 0x000fe2000f8e00ff */
[-C--:B------:R-:W-:Y:S01]  /*7490*/  LEA.HI.X.SX32 R5, R0, R29.reuse, 0x2, P0 ;  /* 0x0000001d00057211 */ /* 0x080fe200000f16ff */
[----:B------:R-:W-:Y:S02]  /*74a0*/  IMAD.U32 R0, RZ, RZ, UR26 ;  /* 0x0000001aff007e24 */ /* 0x000fe4000f8e00ff */
[----:B------:R1:W-:Y:S02]  /*74b0*/  REDG.E.ADD.F32.FTZ.RN.STRONG.GPU desc[UR6][R34.64], R7 ;  /* 0x00000007220079a6 */ /* 0x0003e4000c10f386 */
[----:B-1----:R-:W-:Y:S02]  /*74c0*/  IMAD.U32 R7, RZ, RZ, UR23 ;  /* 0x00000017ff077e24 */ /* 0x002fe4000f8e00ff */
[----:B--2---:R-:W-:Y:S04]  /*74d0*/  @P1 STL [R1+0x10], R162 ;  /* 0x000010a201001387 */ /* 0x004fe80000100800 */
[----:B---3--:R-:W-:Y:S04]  /*74e0*/  @P1 STL [R1+0xc], R163 ;  /* 0x00000ca301001387 */ /* 0x008fe80000100800 */
[----:B----4-:R-:W-:Y:S04]  /*74f0*/  @P1 STL [R1+0x18], R164 ;  /* 0x000018a401001387 */ /* 0x010fe80000100800 */
[----:B------:R-:W-:Y:S01]  /*7500*/  @P1 STL [R1+0x14], R165 ;  /* 0x000014a501001387 */ /* 0x000fe20000100800 */
[-C--:B------:R-:W-:Y:S04]  /*7510*/  LEA R30, P1, R30, R28.reuse, 0x2 ;  /* 0x0000001c1e1e7211 */ /* 0x080fe800078210ff */
[-C--:B------:R-:W-:Y:S01]  /*7520*/  LEA.HI.X.SX32 R31, R2, R29.reuse, 0x2, P1 ;  /* 0x0000001d021f7211 */ /* 0x080fe200008f16ff */
[----:B------:R-:W-:Y:S04]  /*7530*/  IMAD.U32 R2, RZ, RZ, UR26 ;  /* 0x0000001aff027e24 */ /* 0x000fe8000f8e00ff */
[----:B------:R1:W-:Y:S04]  /*7540*/  REDG.E.ADD.F32.FTZ.RN.STRONG.GPU desc[UR6][R30.64], R8 ;  /* 0x000000081e0079a6 */ /* 0x0003e8000c10f386 */
[----:B------:R2:W-:Y:S01]  /*7550*/  REDG.E.ADD.F32.FTZ.RN.STRONG.GPU desc[UR6][R4.64], R9 ;  /* 0x00000009040079a6 */ /* 0x0005e2000c10f386 */
[----:B-1----:R-:W-:Y:S01]  /*7560*/  IMAD.U32 R8, RZ, RZ, UR25 ;  /* 0x00000019ff087e24 */ /* 0x002fe2000f8e00ff */
[-C--:B--2---:R-:W-:Y:S01]  /*7570*/  LEA R4, P1, R0, R28.reuse, 0x2 ;  /* 0x0000001c00047211 */ /* 0x084fe200078210ff */
        /* <DEDUP_REMOVED lines=21> */
[-C--:B------:R-:W-:Y:S02]  /*76d0*/  LEA R8, P2, R8, R28.reuse, 0x2 ;  /* 0x0000001c08087211 */ /* 0x080fe400078410ff */
[-C--:B------:R-:W-:Y:S01]  /*76e0*/  LEA.HI.X.SX32 R11, R0, R29.reuse, 0x2, P0 ;  /* 0x0000001d000b7211 */ /* 0x080fe200000f16ff */
[----:B------:R-:W-:Y:S02]  /*76f0*/  IMAD.U32 R0, RZ, RZ, UR24 ;  /* 0x00000018ff007e24 */ /* 0x000fe4000f8e00ff */
[----:B---3--:R-:W-:Y:S02]  /*7700*/  IMAD.U32 R6, RZ, RZ, UR19 ;  /* 0x00000013ff067e24 */ /* 0x008fe4000f8e00ff */
[----:B------:R2:W-:Y:S03]  /*7710*/  REDG.E.ADD.F32.FTZ.RN.STRONG.GPU desc[UR6][R10.64], R16 ;  /* 0x000000100a0079a6 */ /* 0x0005e6000c10f386 */
[-C--:B------:R-:W-:Y:S04]  /*7720*/  LEA R6, P1, R6, R28.reuse, 0x2 ;  /* 0x0000001c06067211 */ /* 0x080fe800078210ff */
        /* <DEDUP_REMOVED lines=10> */
[CC--:B------:R-:W-:Y:S01]  /*77d0*/  LEA R14, P5, R11.reuse, R28.reuse, 0x2 ;  /* 0x0000001c0b0e7211 */ /* 0x0c0fe200078a10ff */
[----:B------:R2:W-:Y:S03]  /*77e0*/  REDG.E.ADD.F32.FTZ.RN.STRONG.GPU desc[UR6][R6.64], R18 ;  /* 0x00000012060079a6 */ /* 0x0005e6000c10f386 */
[-C--:B------:R-:W-:Y:S01]  /*77f0*/  LEA.HI.X.SX32 R15, R11, R29.reuse, 0x2, P5 ;  /* 0x0000001d0b0f7211 */ /* 0x080fe200028f16ff */
[----:B------:R3:W-:Y:S04]  /*7800*/  REDG.E.ADD.F32.FTZ.RN.STRONG.GPU desc[UR6][R4.64], R19 ;  /* 0x00000013040079a6 */ /* 0x0007e8000c10f386 */
[----:B------:R-:W-:Y:S04]  /*7810*/  REDG.E.ADD.F32.FTZ.RN.STRONG.GPU desc[UR6][R28.64+0x100], R20 ;  /* 0x000100141c0079a6 */ /* 0x000fe8000c10f386 */
[----:B------:R-:W-:Y:S04]  /*7820*/  REDG.E.ADD.F32.FTZ.RN.STRONG.GPU desc[UR6][R32.64+0x100], R21 ;  /* 0x00010015200079a6 */ /* 0x000fe8000c10f386 */
[----:B------:R-:W-:Y:S04]  /*7830*/  REDG.E.ADD.F32.FTZ.RN.STRONG.GPU desc[UR6][R14.64], R22 ;  /* 0x000000160e0079a6 */ /* 0x000fe8000c10f386 */
[----:B------:R-:W-:Y:S01]  /*7840*/  LDSM.16.MT88.4 R16, [R220+0x1000] ;  /* 0x00100000dc10783b */ /* 0x000fe20000004200 */
[----:B-1----:R-:W-:Y:S03]  /*7850*/  IMAD.U32 R9, RZ, RZ, UR33 ;  /* 0x00000021ff097e24 */ /* 0x002fe6000f8e00ff */
[----:B------:R-:W-:Y:S01]  /*7860*/  LDSM.16.MT88.4 R32, [R3+0xf800] ;  /* 0x00f800000320783b */ /* 0x000fe20000004200 */
[----:B--2---:R-:W-:Y:S01]  /*7870*/  IMAD.U32 R7, RZ, RZ, UR32 ;  /* 0x00000020ff077e24 */ /* 0x004fe2000f8e00ff */
[-C--:B------:R-:W-:Y:S02]  /*7880*/  LEA R12, P4, R9, R28.reuse, 0x2 ;  /* 0x0000001c090c7211 */ /* 0x080fe400078810ff */
[-C--:B------:R-:W-:Y:S01]  /*7890*/  LEA R6, P1, R2, R28.reuse, 0x2 ;  /* 0x0000001c02067211 */ /* 0x080fe200078210ff */
[----:B---3--:R-:W-:Y:S01]  /*78a0*/  IMAD.U32 R5, RZ, RZ, UR31 ;  /* 0x0000001fff057e24 */ /* 0x008fe2000f8e00ff */
[-C--:B------:R-:W-:Y:S02]  /*78b0*/  LEA R10, P3, R7, R28.reuse, 0x2 ;  /* 0x0000001c070a7211 */ /* 0x080fe400078610ff */
[-C--:B------:R-:W-:Y:S02]  /*78c0*/  LEA.HI.X.SX32 R13, R9, R29.reuse, 0x2, P4 ;  /* 0x0000001d090d7211 */ /* 0x080fe400020f16ff */
[-C--:B------:R-:W-:Y:S02]  /*78d0*/  LEA R8, P2, R5, R28.reuse, 0x2 ;  /* 0x0000001c05087211 */ /* 0x080fe400078410ff */
[-C--:B------:R-:W-:Y:S01]  /*78e0*/  LEA.HI.X.SX32 R11, R7, R29.reuse, 0x2, P3 ;  /* 0x0000001d070b7211 */ /* 0x080fe200018f16ff */
[----:B------:R-:W-:Y:S01]  /*78f0*/  REDG.E.ADD.F32.FTZ.RN.STRONG.GPU desc[UR6][R12.64], R23 ;  /* 0x000000170c0079a6 */ /* 0x000fe2000c10f386 */
[-C--:B------:R-:W-:Y:S02]  /*7900*/  LEA.HI.X.SX32 R9, R5, R29.reuse, 0x2, P2 ;  /* 0x0000001d05097211 */ /* 0x080fe400010f16ff */
[----:B------:R-:W-:Y:S01]  /*7910*/  LEA R4, P0, R0, R28, 0x2 ;  /* 0x0000001c00047211 */ /* 0x000fe200078010ff */
        /* <DEDUP_REMOVED lines=244> */
.L_x_285:
        /* <DEDUP_REMOVED lines=22> */
.L_x_286:
        /* <DEDUP_REMOVED lines=14> */
[----:B-----5:R1:W1:Y:S04]  /*8aa0*/  LDS.128 R36, [R244+0xa000] ;  /* 0x00a00000f4247984 */ /* 0x0202680000000c00 */
        /* <DEDUP_REMOVED lines=39> */
.L_x_288:
[----:B------:R-:W-:Y:S05]  /*8d20*/  BSYNC B0 ;  /* 0x0000000000007941 */ /* 0x000fea0003800000 */
.L_x_287:
        /* <DEDUP_REMOVED lines=16> */
.L_x_290:
[----:B------:R-:W-:Y:S05]  /*8e30*/  BSYNC B0 ;  /* 0x0000000000007941 */ /* 0x000fea0003800000 */
.L_x_289:
        /* <DEDUP_REMOVED lines=31> */
.L_x_292:
[----:B------:R-:W-:Y:S05]  /*9030*/  BSYNC B0 ;  /* 0x0000000000007941 */ /* 0x000fea0003800000 */
.L_x_291:
        /* <DEDUP_REMOVED lines=14> */
.L_x_281:
[----:B------:R-:W-:Y:S05]  /*9120*/  BSYNC B1 ;  /* 0x0000000000017941 */ /* 0x000fea0003800000 */
.L_x_267:
        /* <DEDUP_REMOVED lines=8> */
.L_x_293:
[----:B------:R-:W-:Y:S05]  /*91b0*/  EXIT ;  /* 0x000000000000794d */ /* 0x000fea0003800000 */
.L_x_295:
        /* <DEDUP_REMOVED lines=12> */
.L_x_678:


//--------------------- .text._ZN5flash44flash_bwd_dq_dk_dv_loop_seqk_parallel_kernelI23Flash_bwd_kernel_traitsILi96ELi64ELi128ELi8ELi2ELi4ELi4ELb1ELb0EN7cutlass10bfloat16_tE19Flash_kernel_traitsILi96ELi64ELi128ELi8ES3_EELb1ELb1ELb0ELb1ELb0ELb0ELb0EEEvNS_16Flash_bwd_paramsE --------------------------
	.section	.text._ZN5flash44flash_bwd_dq_dk_dv_loop_seqk_parallel_kernelI23Flash_bwd_kernel_traitsILi96ELi64ELi128ELi8ELi2ELi4ELi4ELb1ELb0EN7cutlass10bfloat16_tE19Flash_kernel_traitsILi96ELi64ELi128ELi8ES3_EELb1ELb1ELb0ELb1ELb0ELb0ELb0EEEvNS_16Flash_bwd_paramsE,"ax",@progbits
	.align	128
        .global         _ZN5flash44flash_bwd_dq_dk_dv_loop_seqk_parallel_kernelI23Flash_bwd_kernel_traitsILi96ELi64ELi128ELi8ELi2ELi4ELi4ELb1ELb0EN7cutlass10bfloat16_tE19Flash_kernel_traitsILi96ELi64ELi128ELi8ES3_EELb1ELb1ELb0ELb1ELb0ELb0ELb0EEEvNS_16Flash_bwd_paramsE
        .type           _ZN5flash44flash_bwd_dq_dk_dv_loop_seqk_parallel_kernelI23Flash_bwd_kernel_traitsILi96ELi64ELi128ELi8ELi2ELi4ELi4ELb1ELb0EN7cutlass10bfloat16_tE19Flash_kernel_traitsILi96ELi64ELi128ELi8ES3_EELb1ELb1ELb0ELb1ELb0ELb0ELb0EEEvNS_16Flash_bwd_paramsE,@function
        .size           _ZN5flash44flash_bwd_dq_dk_dv_loop_seqk_parallel_kernelI23Flash_bwd_kernel_traitsILi96ELi64ELi128ELi8ELi2ELi4ELi4ELb1ELb0EN7cutlass10bfloat16_tE19Flash_kernel_traitsILi96ELi64ELi128ELi8ES3_EELb1ELb1ELb0ELb1ELb0ELb0ELb0EEEvNS_16Flash_bwd_paramsE,(.L_x_679 - _ZN5flash44flash_bwd_dq_dk_dv_loop_seqk_parallel_kernelI23Flash_bwd_kernel_traitsILi96ELi64ELi128ELi8ELi2ELi4ELi4ELb1ELb0EN7cutlass10bfloat16_tE19Flash_kernel_traitsILi96ELi64ELi128ELi8ES3_EELb1ELb1ELb0ELb1ELb0ELb0ELb0EEEvNS_16Flash_bwd_paramsE)
        .other          _ZN5flash44flash_bwd_dq_dk_dv_loop_seqk_parallel_kernelI23Flash_bwd_kernel_traitsILi96ELi64ELi128ELi8ELi2ELi4ELi4ELb1ELb0EN7cutlass10bfloat16_tE19Flash_kernel_traitsILi96ELi64ELi128ELi8ES3_EELb1ELb1ELb0ELb1ELb0ELb0ELb0EEEvNS_16Flash_bwd_paramsE,@"STO_CUDA_ENTRY STV_DEFAULT"
_ZN5flash44flash_bwd_dq_dk_dv_loop_seqk_parallel_kernelI23Flash_bwd_kernel_traitsILi96ELi64ELi128ELi8ELi2ELi4ELi4ELb1ELb0EN7cutlass10bfloat16_tE19Flash_kernel_traitsILi96ELi64ELi128ELi8ES3_EELb1ELb1ELb0ELb1ELb0ELb0ELb0EEEvNS_16Flash_bwd_paramsE:
.text._ZN5flash44flash_bwd_dq_dk_dv_loop_seqk_parallel_kernelI23Flash_bwd_kernel_traitsILi96ELi64ELi128ELi8ELi2ELi4ELi4ELb1ELb0EN7cutlass10bfloat16_tE19Flash_kernel_traitsILi96ELi64ELi128ELi8ES3_EELb1ELb1ELb0ELb1ELb0ELb0ELb0EEEvNS_16Flash_bwd_paramsE:
        /* <DEDUP_REMOVED lines=19> */
[----:B------:R-:W-:-:S03]  /*0130*/  UMOV UR61, 0xffffd000 ;  /* 0xffffd000003d7882 */ /* 0x000fc60000000000 */
[----:B------:R-:W3:Y:S08]  /*0140*/  S2UR UR57, SR_CTAID.Z ;  /* 0x00000000003979c3 */ /* 0x000ef00000002700 */
[----:B------:R-:W4:Y:S01]  /*0150*/  S2UR UR49, SR_CTAID.Y ;  /* 0x00000000003179c3 */ /* 0x000f220000002600 */
[----:B--2---:R-:W-:-:S04]  /*0160*/  ULEA UR4, UR4, UR5, 0x18 ;  /* 0x0000000504047291 */ /* 0x004fc8000f8ec03f */
[----:B------:R-:W-:Y:S02]  /*0170*/  UIADD3 UR5, UR4, 0xf000, URZ ;  /* 0x0000f00004057890 */ /* 0x000fe4000fffe03f */
        /* <DEDUP_REMOVED lines=10> */
[----:B------:R-:W-:Y:S01]  /*0220*/  SHF.R.S32.HI R8, RZ, 0x2, R5 ;  /* 0x00000002ff087819 */ /* 0x000fe20000011405 */
[C---:B------:R-:W-:Y:S01]  /*0230*/  IMAD.IADD R10, R4.reuse, 0x1, -R6 ;  /* 0x00000001040a7824 */ /* 0x040fe200078e0a06 */
[----:B------:R-:W-:Y:S01]  /*0240*/  LOP3.LUT R12, R5, 0xfffffffc, RZ, 0xc0, !PT ;  /* 0xfffffffc050c7812 */ /* 0x000fe200078ec0ff */
[----:B------:R-:W-:Y:S01]  /*0250*/  IMAD.IADD R14, R4, 0x1, -R9 ;  /* 0x00000001040e7824 */ /* 0x000fe200078e0a09 */
[----:B------:R-:W-:Y:S02]  /*0260*/  LOP3.LUT R11, R7, 0xfffffff0, RZ, 0xc0, !PT ;  /* 0xfffffff0070b7812 */ /* 0x000fe400078ec0ff */
[-C--:B------:R-:W-:Y:S01]  /*0270*/  LEA.HI R13, R0, R4.reuse, RZ, 0x6 ;  /* 0x00000004000d7211 */ /* 0x080fe200078f30ff */
[----:B------:R-:W-:Y:S01]  /*0280*/  IMAD.IADD R20, R4, 0x1, -R12 ;  /* 0x0000000104147824 */ /* 0x000fe200078e0a0c */
[----:B------:R-:W-:Y:S01]  /*0290*/  LEA.HI R16, R0, R4, RZ, 0x7 ;  /* 0x0000000400107211 */ /* 0x000fe200078f38ff */
[----:B------:R-:W-:Y:S01]  /*02a0*/  IMAD.IADD R9, R4, 0x1, -R11 ;  /* 0x0000000104097824 */ /* 0x000fe200078e0a0b */
[--C-:B------:R-:W-:Y:S01]  /*02b0*/  SHF.R.S32.HI R0, RZ, 0x5, R2.reuse ;  /* 0x00000005ff007819 */ /* 0x100fe20000011402 */
[----:B------:R-:W-:Y:S01]  /*02c0*/  IMAD.SHL.U32 R24, R20, 0x8, RZ ;  /* 0x0000000814187824 */ /* 0x000fe200078e00ff */
[----:B------:R-:W-:-:S02]  /*02d0*/  SHF.R.S32.HI R3, RZ, 0x1f, R2 ;  /* 0x0000001fff037819 */ /* 0x000fc40000011402 */
[----:B------:R-:W-:Y:S02]  /*02e0*/  LEA.HI R6, R5, R8, RZ, 0x1 ;  /* 0x0000000805067211 */ /* 0x000fe400078f08ff */
[-C--:B------:R-:W-:Y:S02]  /*02f0*/  LEA.HI R4, R2, R0.reuse, RZ, 0x1 ;  /* 0x0000000002047211 */ /* 0x080fe400078f08ff */
[----:B------:R-:W-:Y:S02]  /*0300*/  LEA.HI R2, R3, R0, RZ, 0x2 ;  /* 0x0000000003027211 */ /* 0x000fe400078f10ff */
[----:B------:R-:W-:Y:S02]  /*0310*/  LOP3.LUT R3, R6, 0x7fffffe, RZ, 0xc0, !PT ;  /* 0x07fffffe06037812 */ /* 0x000fe400078ec0ff */
[----:B------:R-:W-:Y:S02]  /*0320*/  SHF.R.S32.HI R11, RZ, 0x3, R18 ;  /* 0x00000003ff0b7819 */ /* 0x000fe40000011412 */
[----:B------:R-:W-:Y:S01]  /*0330*/  LOP3.LUT R6, R4, 0xfffffffe, RZ, 0xc0, !PT ;  /* 0xfffffffe04067812 */ /* 0x000fe200078ec0ff */
[----:B------:R-:W-:Y:S01]  /*0340*/  IMAD.IADD R3, R8, 0x1, -R3 ;  /* 0x0000000108037824 */ /* 0x000fe200078e0a03 */
[----:B------:R-:W-:Y:S01]  /*0350*/  LOP3.LUT R2, R2, 0xfffffffc, RZ, 0xc0, !PT ;  /* 0xfffffffc02027812 */ /* 0x000fe200078ec0ff */
[----:B------:R-:W-:-:S02]  /*0360*/  IMAD.SHL.U32 R4, R11, 0x40, RZ ;  /* 0x000000400b047824 */ /* 0x000fc400078e00ff */
[C---:B------:R-:W-:Y:S02]  /*0370*/  IMAD.IADD R22, R0.reuse, 0x1, -R6 ;  /* 0x0000000100167824 */ /* 0x040fe400078e0a06 */
[----:B------:R-:W-:Y:S01]  /*0380*/  IMAD.IADD R15, R0, 0x1, -R2 ;  /* 0x00000001000f7824 */ /* 0x000fe200078e0a02 */
[----:B------:R-:W-:Y:S01]  /*0390*/  LOP3.LUT R2, R4, 0xc0, RZ, 0xc0, !PT ;  /* 0x000000c004027812 */ /* 0x000fe200078ec0ff */
[----:B------:R-:W-:Y:S01]  /*03a0*/  IMAD R11, R0, 0x8, R3 ;  /* 0x00000008000b7824 */ /* 0x000fe200078e0203 */
[----:B------:R-:W-:Y:S01]  /*03b0*/  SHF.R.S32.HI R0, RZ, 0x1f, R5 ;  /* 0x0000001fff007819 */ /* 0x000fe20000011405 */
[----:B------:R-:W-:Y:S01]  /*03c0*/  STL [R1+0x60], R22 ;  /* 0x0000601601007387 */ /* 0x000fe20000100800 */
[----:B------:R-:W-:Y:S02]  /*03d0*/  SHF.R.S32.HI R5, RZ, 0x4, R7 ;  /* 0x00000004ff057819 */ /* 0x000fe40000011407 */
[----:B------:R-:W-:Y:S01]  /*03e0*/  SHF.R.U32.HI R6, RZ, 0x3, R2 ;  /* 0x00000003ff067819 */ /* 0x000fe20000011602 */
[----:B------:R-:W-:Y:S01]  /*03f0*/  STL [R1+0x20], R24 ;  /* 0x0000201801007387 */ /* 0x000fe20000100800 */
[----:B------:R-:W-:-:S02]  /*0400*/  LEA.HI R3, R7, R5, RZ, 0x1 ;  /* 0x0000000507037211 */ /* 0x000fc400078f08ff */
[----:B------:R-:W-:Y:S02]  /*0410*/  LOP3.LUT R4, R2, 0x18, R24, 0xf8, !PT ;  /* 0x0000001802047812 */ /* 0x000fe400078ef818 */
[----:B------:R-:W-:Y:S02]  /*0420*/  LOP3.LUT R2, R3, 0xfffffffe, RZ, 0xc0, !PT ;  /* 0xfffffffe03027812 */ /* 0x000fe400078ec0ff */
[----:B------:R-:W-:Y:S02]  /*0430*/  SHF.R.S32.HI R7, RZ, 0x1f, R10 ;  /* 0x0000001fff077819 */ /* 0x000fe4000001140a */
[----:B------:R-:W-:Y:S01]  /*0440*/  LOP3.LUT R3, R4, R6, RZ, 0x3c, !PT ;  /* 0x0000000604037212 */ /* 0x000fe200078e3cff */
[----:B------:R-:W-:Y:S01]  /*0450*/  IMAD.IADD R12, R5, 0x1, -R2 ;  /* 0x00000001050c7824 */ /* 0x000fe200078e0a02 */
[----:B------:R-:W-:Y:S02]  /*0460*/  LEA.HI R2, R9, R9, RZ, 0x1 ;  /* 0x0000000909027211 */ /* 0x000fe400078f08ff */
[----:B------:R-:W-:Y:S01]  /*0470*/  LEA.HI R4, R14, R14, RZ, 0x1 ;  /* 0x0000000e0e047211 */ /* 0x000fe200078f08ff */
[----:B------:R-:W-:Y:S01]  /*0480*/  IMAD.U32 R240, R11, 0x20, R3 ;  /* 0x000000200bf07824 */ /* 0x000fe200078e0003 */
[----:B------:R-:W-:-:S02]  /*0490*/  LEA.HI R0, R0, R8, RZ, 0x3 ;  /* 0x0000000800007211 */ /* 0x000fc400078f18ff */
[----:B------:R-:W-:Y:S02]  /*04a0*/  LEA.HI R21, R7, R10, RZ, 0x2 ;  /* 0x0000000a07157211 */ /* 0x000fe400078f10ff */
[--C-:B------:R-:W-:Y:S02]  /*04b0*/  SHF.R.S32.HI R5, RZ, 0x1, R2.reuse ;  /* 0x00000001ff057819 */ /* 0x100fe40000011402 */
[----:B------:R-:W-:Y:S02]  /*04c0*/  SHF.R.S32.HI R7, RZ, 0x1f, R2 ;  /* 0x0000001fff077819 */ /* 0x000fe40000011402 */
[----:B------:R-:W-:Y:S02]  /*04d0*/  LOP3.LUT R2, R2, 0x7fffffe, RZ, 0xc0, !PT ;  /* 0x07fffffe02027812 */ /* 0x000fe400078ec0ff */
[----:B------:R-:W-:Y:S02]  /*04e0*/  SHF.R.S32.HI R3, RZ, 0x6, R13 ;  /* 0x00000006ff037819 */ /* 0x000fe4000001140d */
[----:B------:R-:W-:Y:S01]  /*04f0*/  SHF.R.S32.HI R10, RZ, 0x1f, R9 ;  /* 0x0000001fff0a7819 */ /* 0x000fe20000011409 */
[----:B------:R-:W-:Y:S01]  /*0500*/  IMAD.IADD R19, R9, 0x1, -R2 ;  /* 0x0000000109137824 */ /* 0x000fe200078e0a02 */
[----:B------:R-:W-:Y:S01]  /*0510*/  LOP3.LUT R6, R4, 0x7fffffe, RZ, 0xc0, !PT ;  /* 0x07fffffe04067812 */ /* 0x000fe200078ec0ff */
[----:B------:R-:W-:Y:S01]  /*0520*/  IMAD R2, R3, 0x4, R12 ;  /* 0x0000000403027824 */ /* 0x000fe200078e020c */
[----:B------:R-:W-:-:S02]  /*0530*/  LOP3.LUT R0, R0, 0xfffffff8, RZ, 0xc0, !PT ;  /* 0xfffffff800007812 */ /* 0x000fc400078ec0ff */
[----:B------:R-:W-:Y:S01]  /*0540*/  LEA.HI R10, R10, R9, RZ, 0x3 ;  /* 0x000000090a0a7211 */ /* 0x000fe200078f18ff */
[----:B------:R-:W-:Y:S01]  /*0550*/  IMAD.IADD R11, R14, 0x1, -R6 ;  /* 0x000000010e0b7824 */ /* 0x000fe200078e0a06 */
[----:B------:R-:W-:Y:S01]  /*0560*/  LEA R240, R240, UR4, 0x1 ;  /* 0x00000004f0f07c11 */ /* 0x000fe2000f8e08ff */
[----:B------:R-:W-:Y:S01]  /*0570*/  IMAD.IADD R0, R8, 0x1, -R0 ;  /* 0x0000000108007824 */ /* 0x000fe200078e0a00 */
[----:B------:R-:W-:Y:S01]  /*0580*/  LEA.HI R8, R7, R5, RZ, 0x2 ;  /* 0x0000000507087211 */ /* 0x000fe200078f10ff */
[----:B------:R-:W-:Y:S01]  /*0590*/  IMAD R232, R2, 0x8, R11 ;  /* 0x0000000802e87824 */ /* 0x000fe200078e020b */
[----:B------:R-:W-:Y:S02]  /*05a0*/  LOP3.LUT R7, R10, 0xfffffff8, RZ, 0xc0, !PT ;  /* 0xfffffff80a077812 */ /* 0x000fe400078ec0ff */
[----:B------:R-:W-:Y:S02]  /*05b0*/  SHF.R.S32.HI R2, RZ, 0x1, R4 ;  /* 0x00000001ff027819 */ /* 0x000fe40000011404 */
[----:B------:R-:W-:Y:S01]  /*05c0*/  LEA.HI R11, R0, R0, RZ, 0x1 ;  /* 0x00000000000b7211 */ /* 0x000fe200078f08ff */
[----:B------:R-:W-:Y:S01]  /*05d0*/  IMAD.IADD R13, R9, 0x1, -R7 ;  /* 0x00000001090d7824 */ /* 0x000fe200078e0a07 */
[----:B------:R-:W-:Y:S01]  /*05e0*/  LOP3.LUT R8, R8, 0xfffffffc, RZ, 0xc0, !PT ;  /* 0xfffffffc08087812 */ /* 0x000fe200078ec0ff */
[C---:B------:R-:W-:Y:S01]  /*05f0*/  IMAD.SHL.U32 R4, R2.reuse, 0x40, RZ ;  /* 0x0000004002047824 */ /* 0x040fe200078e00ff */
[----:B------:R-:W-:Y:S01]  /*0600*/  SHF.R.S32.HI R9, RZ, 0x7, R16 ;  /* 0x00000007ff097819 */ /* 0x000fe20000011410 */
[----:B------:R-:W-:Y:S01]  /*0610*/  IMAD.SHL.U32 R16, R3, 0x20, RZ ;  /* 0x0000002003107824 */ /* 0x000fe200078e00ff */
[----:B------:R-:W-:Y:S01]  /*0620*/  LOP3.LUT P4, RZ, R2, 0x2, RZ, 0xc0, !PT ;  /* 0x0000000202ff7812 */ /* 0x000fe2000788c0ff */
[----:B------:R-:W-:Y:S01]  /*0630*/  IMAD.SHL.U32 R3, R14, 0x40, RZ ;  /* 0x000000400e037824 */ /* 0x000fe200078e00ff */
[----:B------:R-:W-:Y:S01]  /*0640*/  LOP3.LUT R6, R0, 0x1, RZ, 0xc0, !PT ;  /* 0x0000000100067812 */ /* 0x000fe200078ec0ff */
[----:B------:R-:W-:Y:S01]  /*0650*/  IMAD.IADD R17, R5, 0x1, -R8 ;  /* 0x0000000105117824 */ /* 0x000fe200078e0a08 */
[----:B------:R-:W-:Y:S01]  /*0660*/  LOP3.LUT R2, R11, 0x3fffffe, RZ, 0xc0, !PT ;  /* 0x03fffffe0b027812 */ /* 0x000fe200078ec0ff */
[----:B------:R-:W-:Y:S01]  /*0670*/  IMAD.SHL.U32 R5, R15, 0x10, RZ ;  /* 0x000000100f057824 */ /* 0x000fe200078e00ff */
[----:B------:R-:W-:Y:S01]  /*0680*/  ISETP.NE.U32.AND P3, PT, R6, 0x1, PT ;  /* 0x000000010600780c */ /* 0x000fe20003f65070 */
[----:B------:R-:W-:Y:S01]  /*0690*/  IMAD.SHL.U32 R7, R20, 0x2, RZ ;  /* 0x0000000214077824 */ /* 0x000fe200078e00ff */
[----:B------:R-:W-:Y:S01]  /*06a0*/  LOP3.LUT R6, R3, 0x1c0, RZ, 0xc0, !PT ;  /* 0x000001c003067812 */ /* 0x000fe200078ec0ff */
[C---:B------:R-:W-:Y:S01]  /*06b0*/  IMAD.IADD R14, R0.reuse, 0x1, -R2 ;  /* 0x00000001000e7824 */ /* 0x040fe200078e0a02 */
[C---:B------:R-:W-:Y:S01]  /*06c0*/  LOP3.LUT P2, RZ, R0.reuse, 0x2, RZ, 0xc0, !PT ;  /* 0x0000000200ff7812 */ /* 0x040fe2000784c0ff */
[----:B------:R-:W-:Y:S01]  /*06d0*/  IMAD.SHL.U32 R0, R0, 0x40, RZ ;  /* 0x0000004000007824 */ /* 0x000fe200078e00ff */
[----:B------:R-:W-:-:S02]  /*06e0*/  LOP3.LUT R2, R4, 0xc0, RZ, 0xc0, !PT ;  /* 0x000000c004027812 */ /* 0x000fc400078ec0ff */
[----:B------:R-:W-:Y:S01]  /*06f0*/  SHF.R.S32.HI R3, RZ, 0x3, R10 ;  /* 0x00000003ff037819 */ /* 0x000fe2000001140a */
[----:B------:R-:W-:Y:S01]  /*0700*/  IMAD R10, R15, 0x200, R7 ;  /* 0x000002000f0a7824 */ /* 0x000fe200078e0207 */
[----:B------:R-:W-:Y:S02]  /*0710*/  LOP3.LUT R4, R6, 0x30, R5, 0xf8, !PT ;  /* 0x0000003006047812 */ /* 0x000fe400078ef805 */
[----:B------:R-:W-:Y:S01]  /*0720*/  LOP3.LUT R0, R0, 0x1c0, RZ, 0xc0, !PT ;  /* 0x000001c000007812 */ /* 0x000fe200078ec0ff */
[----:B------:R-:W-:Y:S01]  /*0730*/  IMAD R19, R3, 0x8, R19 ;  /* 0x0000000803137824 */ /* 0x000fe200078e0213 */
[--C-:B------:R-:W-:Y:S01]  /*0740*/  LOP3.LUT R8, R4, 0x8, R18.reuse, 0xf8, !PT ;  /* 0x0000000804087812 */ /* 0x100fe200078ef812 */
[----:B------:R-:W-:Y:S01]  /*0750*/  IMAD R225, R15, 0x2, R3 ;  /* 0x000000020fe17824 */ /* 0x000fe200078e0203 */
[----:B------:R-:W-:Y:S01]  /*0760*/  LOP3.LUT R5, R2, 0x8, R18, 0xf8, !PT ;  /* 0x0000000802057812 */ /* 0x000fe200078ef812 */
[----:B------:R-:W-:Y:S01]  /*0770*/  IMAD R10, R14, 0x20, R10 ;  /* 0x000000200e0a7824 */ /* 0x000fe200078e020a */
[----:B------:R-:W-:-:S02]  /*0780*/  SHF.R.U32.HI R4, RZ, 0x3, R2 ;  /* 0x00000003ff047819 */ /* 0x000fc40000011602 */
[----:B------:R-:W-:Y:S02]  /*0790*/  LOP3.LUT R3, R0, 0x20, R16, 0xf8, !PT ;  /* 0x0000002000037812 */ /* 0x000fe400078ef810 */
[----:B------:R-:W-:Y:S01]  /*07a0*/  SHF.R.U32.HI R2, RZ, 0x3, R0 ;  /* 0x00000003ff027819 */ /* 0x000fe20000011600 */
[----:B------:R-:W-:Y:S01]  /*07b0*/  IMAD R0, R9, 0x1000, R7 ;  /* 0x0000100009007824 */ /* 0x000fe200078e0207 */
[----:B------:R-:W-:Y:S02]  /*07c0*/  SHF.R.U32.HI R6, RZ, 0x3, R6 ;  /* 0x00000003ff067819 */ /* 0x000fe40000011606 */
[----:B------:R-:W-:Y:S01]  /*07d0*/  LOP3.LUT R2, R3, R2, RZ, 0x3c, !PT ;  /* 0x0000000203027212 */ /* 0x000fe200078e3cff */
[----:B------:R-:W-:Y:S01]  /*07e0*/  IMAD R0, R22, 0x400, R0 ;  /* 0x0000040016007824 */ /* 0x000fe200078e0200 */
[----:B------:R-:W-:Y:S02]  /*07f0*/  LOP3.LUT R3, R8, R6, RZ, 0x3c, !PT ;  /* 0x0000000608037212 */ /* 0x000fe400078e3cff */
[----:B------:R-:W-:Y:S01]  /*0800*/  LOP3.LUT R4, R5, R4, RZ, 0x3c, !PT ;  /* 0x0000000405047212 */ /* 0x000fe200078e3cff */
[----:B------:R-:W-:Y:S01]  /*0810*/  IMAD.IADD R241, R2, 0x1, R0 ;  /* 0x0000000102f17824 */ /* 0x000fe200078e0200 */
[----:B------:R-:W-:Y:S01]  /*0820*/  LOP3.LUT P5, RZ, R13, 0x2, RZ, 0xc0, !PT ;  /* 0x000000020dff7812 */ /* 0x000fe200078ac0ff */
[----:B------:R-:W-:Y:S01]  /*0830*/  IMAD.SHL.U32 R0, R9, 0x8, RZ ;  /* 0x0000000809007824 */ /* 0x000fe200078e00ff */
[----:B------:R-:W-:Y:S01]  /*0840*/  LOP3.LUT P6, RZ, R13, 0x4, RZ, 0xc0, !PT ;  /* 0x000000040dff7812 */ /* 0x000fe200078cc0ff */
[----:B------:R-:W-:Y:S01]  /*0850*/  IMAD.U32 R232, R232, 0x20, R4 ;  /* 0x00000020e8e87824 */ /* 0x000fe200078e0004 */
[----:B------:R-:W-:Y:S01]  /*0860*/  LEA R241, R241, UR4, 0x1 ;  /* 0x00000004f1f17c11 */ /* 0x000fe2000f8e08ff */
[----:B------:R-:W-:Y:S01]  /*0870*/  IMAD R4, R12, 0x200, R3 ;  /* 0x000002000c047824 */ /* 0x000fe200078e0203 */
[----:B------:R-:W-:Y:S01]  /*0880*/  LOP3.LUT R6, R0, 0x8, RZ, 0xc0, !PT ;  /* 0x0000000800067812 */ /* 0x000fe200078ec0ff */
[----:B------:R-:W-:Y:S01]  /*0890*/  IMAD.SHL.U32 R2, R13, 0x40, RZ ;  /* 0x000000400d027824 */ /* 0x000fe200078e00ff */
[----:B------:R-:W-:Y:S01]  /*08a0*/  SHF.R.S32.HI R0, RZ, 0x1, R11 ;  /* 0x00000001ff007819 */ /* 0x000fe2000001140b */
[----:B------:R-:W-:Y:S01]  /*08b0*/  IMAD.SHL.U32 R3, R17, 0x40, RZ ;  /* 0x0000004011037824 */ /* 0x000fe200078e00ff */
[----:B------:R-:W-:Y:S01]  /*08c0*/  LEA R222, R232, UR5, 0x1 ;  /* 0x00000005e8de7c11 */ /* 0x000fe2000f8e08ff */
[----:B------:R-:W-:Y:S01]  /*08d0*/  IMAD.SHL.U32 R5, R12, 0x8, RZ ;  /* 0x000000080c057824 */ /* 0x000fe200078e00ff */
[C---:B------:R-:W-:Y:S01]  /*08e0*/  LOP3.LUT P1, RZ, R0.reuse, 0x2, RZ, 0xc0, !PT ;  /* 0x0000000200ff7812 */ /* 0x040fe2000782c0ff */
[----:B------:R-:W-:Y:S01]  /*08f0*/  IMAD.SHL.U32 R0, R0, 0x40, RZ ;  /* 0x0000004000007824 */ /* 0x000fe200078e00ff */
[----:B------:R-:W-:Y:S01]  /*0900*/  LOP3.LUT R2, R2, 0x1c0, RZ, 0xc0, !PT ;  /* 0x000001c002027812 */ /* 0x000fe200078ec0ff */
[----:B------:R-:W-:Y:S01]  /*0910*/  IMAD.SHL.U32 R9, R12, 0x10, RZ ;  /* 0x000000100c097824 */ /* 0x000fe200078e00ff */
[----:B------:R-:W-:Y:S01]  /*0920*/  LOP3.LUT R3, R3, 0xc0, RZ, 0xc0, !PT ;  /* 0x000000c003037812 */ /* 0x000fe200078ec0ff */
[C---:B------:R-:W-:Y:S01]  /*0930*/  VIADD R243, R241.reuse, 0x20 ;  /* 0x00000020f1f37836 */ /* 0x040fe20000000000 */
[----:B------:R-:W-:Y:S01]  /*0940*/  LOP3.LUT R0, R0, 0xc0, RZ, 0xc0, !PT ;  /* 0x000000c000007812 */ /* 0x000fe200078ec0ff */
[----:B------:R-:W-:Y:S01]  /*0950*/  @P2 VIADD R243, R241, 0xffffffe0 ;  /* 0xffffffe0f1f32836 */ /* 0x000fe20000000000 */
[----:B------:R-:W-:-:S02]  /*0960*/  LOP3.LUT R5, R5, 0x8, RZ, 0xc0, !PT ;  /* 0x0000000805057812 */ /* 0x000fc400078ec0ff */
[----:B------:R-:W-:Y:S02]  /*0970*/  SHF.R.U32.HI R7, RZ, 0x3, R0 ;  /* 0x00000003ff077819 */ /* 0x000fe40000011600 */
[----:B------:R-:W-:Y:S02]  /*0980*/  SHF.R.U32.HI R8, RZ, 0x3, R2 ;  /* 0x00000003ff087819 */ /* 0x000fe40000011602 */
[----:B------:R-:W-:Y:S02]  /*0990*/  LOP3.LUT R7, R7, R0, R6, 0x1e, !PT ;  /* 0x0000000007077212 */ /* 0x000fe400078e1e06 */
[----:B------:R-:W-:Y:S02]  /*09a0*/  SHF.R.U32.HI R0, RZ, 0x3, R3 ;  /* 0x00000003ff007819 */ /* 0x000fe40000011603 */
[----:B------:R-:W-:Y:S01]  /*09b0*/  LOP3.LUT R9, R6, 0x10, R9, 0xf8, !PT ;  /* 0x0000001006097812 */ /* 0x000fe200078ef809 */
[----:B------:R-:W-:Y:S01]  /*09c0*/  IMAD.IADD R7, R7, 0x1, R10 ;  /* 0x0000000107077824 */ /* 0x000fe200078e020a */
[--C-:B------:R-:W-:Y:S01]  /*09d0*/  LOP3.LUT R8, R8, R2, R5.reuse, 0x1e, !PT ;  /* 0x0000000208087212 */ /* 0x100fe200078e1e05 */
[----:B------:R-:W-:Y:S01]  /*09e0*/  IMAD.SHL.U32 R2, R19, 0x20, RZ ;  /* 0x0000002013027824 */ /* 0x000fe200078e00ff */
[----:B------:R-:W-:-:S02]  /*09f0*/  LOP3.LUT R5, R0, R3, R5, 0x1e, !PT ;  /* 0x0000000300057212 */ /* 0x000fc400078e1e05 */
[----:B------:R-:W-:Y:S01]  /*0a00*/  LOP3.LUT R3, R0, R9, R3, 0x1e, !PT ;  /* 0x0000000900037212 */ /* 0x000fe200078e1e03 */
[----:B------:R-:W-:Y:S01]  /*0a10*/  IMAD R231, R22, 0x200, R2 ;  /* 0x0000020016e77824 */ /* 0x000fe200078e0202 */
[----:B------:R-:W-:Y:S01]  /*0a20*/  SEL R0, R230, 0xffffffe0, !P4 ;  /* 0xffffffe0e6007807 */ /* 0x000fe20006000000 */
[----:B------:R-:W-:Y:S01]  /*0a30*/  IMAD.U32 R225, R225, 0x200, R8 ;  /* 0x00000200e1e17824 */ /* 0x000fe200078e0008 */
[----:B------:R-:W-:Y:S01]  /*0a40*/  LOP3.LUT P0, RZ, R17, 0x2, RZ, 0xc0, !PT ;  /* 0x0000000211ff7812 */ /* 0x000fe2000780c0ff */
        /* <DEDUP_REMOVED lines=8> */
[----:B------:R-:W-:Y:S01]  /*0ad0*/  IMAD.IADD R231, R231, 0x1, R5 ;  /* 0x00000001e7e77824 */ /* 0x000fe200078e0205 */
[----:B------:R-:W-:Y:S01]  /*0ae0*/  SEL R242, R242, 0x10, !P3 ;  /* 0x00000010f2f27807 */ /* 0x000fe20005800000 */
[----:B------:R-:W-:Y:S01]  /*0af0*/  VIADD R5, R24, 0x20 ;  /* 0x0000002018057836 */ /* 0x000fe20000000000 */
[----:B------:R-:W-:Y:S01]  /*0b00*/  SEL R230, R230, 0xffffffe0, !P0 ;  /* 0xffffffe0e6e67807 */ /* 0x000fe20004000000 */
[----:B------:R-:W-:Y:S01]  /*0b10*/  IMAD.U32 R0, RZ, RZ, UR6 ;  /* 0x00000006ff007e24 */ /* 0x000fe2000f8e00ff */
[----:B------:R-:W-:Y:S01]  /*0b20*/  UIADD3 UR6, UR4, 0x9000, URZ ;  /* 0x0000900004067890 */ /* 0x000fe2000fffe03f */
[----:B------:R-:W-:Y:S01]  /*0b30*/  IMAD.U32 R3, RZ, RZ, UR7 ;  /* 0x00000007ff037e24 */ /* 0x000fe2000f8e00ff */
[----:B------:R-:W-:Y:S01]  /*0b40*/  SHF.R.S32.HI R0, RZ, 0x2, R21 ;  /* 0x00000002ff007819 */ /* 0x000fe20000011415 */
[----:B------:R-:W-:Y:S01]  /*0b50*/  VIADD R3, R24, 0x40 ;  /* 0x0000004018037836 */ /* 0x000fe20000000000 */
[----:B------:R1:W-:Y:S01]  /*0b60*/  STL [R1+0x40], R5 ;  /* 0x0000400501007387 */ /* 0x0003e20000100800 */
[----:B------:R-:W-:-:S02]  /*0b70*/  IMAD.MOV.U32 R2, RZ, RZ, 0x40 ;  /* 0x00000040ff027424 */ /* 0x000fc400078e00ff */
[----:B------:R-:W-:Y:S01]  /*0b80*/  IMAD R0, R22, 0x10, R0 ;  /* 0x0000001016007824 */ /* 0x000fe200078e0200 */
[----:B------:R2:W-:Y:S01]  /*0b90*/  STL [R1+0x44], R3 ;  /* 0x0000440301007387 */ /* 0x0005e20000100800 */
[----:B------:R-:W-:Y:S02]  /*0ba0*/  IMAD.SHL.U32 R223, R231, 0x2, RZ ;  /* 0x00000002e7df7824 */ /* 0x000fe400078e00ff */
[----:B------:R-:W-:Y:S01]  /*0bb0*/  IMAD.IADD R226, R225, 0x1, R226 ;  /* 0x00000001e1e27824 */ /* 0x000fe200078e02e2 */
[----:B------:R3:W-:Y:S01]  /*0bc0*/  STL [R1+0x1c], R0 ;  /* 0x00001c0001007387 */ /* 0x0007e20000100800 */
[----:B------:R-:W-:Y:S01]  /*0bd0*/  IMAD.IADD R244, R241, 0x1, R242 ;  /* 0x00000001f1f47824 */ /* 0x000fe200078e02f2 */
[----:B------:R-:W-:Y:S01]  /*0be0*/  IADD3 R224, R223, 0x6000, R224 ;  /* 0x00006000dfe07810 */ /* 0x000fe20007ffe0e0 */
[----:B------:R-:W-:-:S04]  /*0bf0*/  IMAD.IADD R242, R242, 0x1, R243 ;  /* 0x00000001f2f27824 */ /* 0x000fc800078e02f3 */
[----:B------:R-:W-:Y:S01]  /*0c00*/  IMAD.IADD R224, R224, 0x1, R230 ;  /* 0x00000001e0e07824 */ /* 0x000fe200078e02e6 */
[----:B-1----:R-:W-:-:S05]  /*0c10*/  LEA R5, R7, UR6, 0x1 ;  /* 0x0000000607057c11 */ /* 0x002fca000f8e08ff */
[C---:B--2---:R-:W-:Y:S01]  /*0c20*/  VIADD R3, R5.reuse, 0x20 ;  /* 0x0000002005037836 */ /* 0x044fe20000000000 */
[----:B------:R1:W-:Y:S01]  /*0c30*/  STL [R1+0x50], R5 ;  /* 0x0000500501007387 */ /* 0x0003e20000100800 */
[----:B------:R-:W-:Y:S01]  /*0c40*/  @P1 VIADD R3, R5, 0xffffffe0 ;  /* 0xffffffe005031836 */ /* 0x000fe20000000000 */
[----:B---3--:R-:W-:Y:S02]  /*0c50*/  SEL R0, R2, 0xffffffc0, !P6 ;  /* 0xffffffc002007807 */ /* 0x008fe40007000000 */
[----:B------:R-:W-:Y:S02]  /*0c60*/  LEA R2, R4, UR4, 0x1 ;  /* 0x0000000404027c11 */ /* 0x000fe4000f8e08ff */
[----:B------:R1:W-:Y:S01]  /*0c70*/  STL [R1+0x54], R3 ;  /* 0x0000540301007387 */ /* 0x0003e20000100800 */
[--C-:B------:R-:W-:Y:S02]  /*0c80*/  IMAD.IADD R228, R225, 0x1, R0.reuse ;  /* 0x00000001e1e47824 */ /* 0x100fe400078e0200 */
[----:B------:R-:W-:-:S07]  /*0c90*/  IMAD.IADD R227, R226, 0x1, R0 ;  /* 0x00000001e2e37824 */ /* 0x000fce00078e0200 */
.L_x_337:
        /* <DEDUP_REMOVED lines=21> */
[----:B-1----:R-:W-:Y:S01]  /*0df0*/  IMAD.U32 R5, RZ, RZ, UR7 ;  /* 0x00000007ff057e24 */ /* 0x002fe2000f8e00ff */
        /* <DEDUP_REMOVED lines=45> */
.L_x_296:
        /* <DEDUP_REMOVED lines=69> */
[----:B------:R-:W-:Y:S01]  /*1520*/  USHF.R.S32.HI UR21, URZ, 0x1f, UR16 ;  /* 0x0000001f3f157899 */ /* 0x000fe20008011410 */
[----:B------:R-:W-:Y:S01]  /*1530*/  ULDC UR52, c[0x0][0x2c4] ;  /* 0x0000b10000347ab9 */ /* 0x000fe20000000800 */
[----:B------:R-:W-:-:S02]  /*1540*/  UIMAD UR15, UR11, UR6, URZ ;  /* 0x000000060b0f72a4 */ /* 0x000fc4000f8e023f */
[----:B------:R-:W-:Y:S01]  /*1550*/  IADD3 R4, -R0, RZ, RZ ;  /* 0x000000ff00047210 */ /* 0x000fe20007ffe1ff */
[----:B------:R-:W-:Y:S02]  /*1560*/  @!UP0 UIADD3 UR42, UR33, UR31, URZ ;  /* 0x0000001f212a8290 */ /* 0x000fe4000fffe03f */
[----:B------:R-:W-:Y:S02]  /*1570*/  UIMAD UR11, UR11, UR5, URZ ;  /* 0x000000050b0b72a4 */ /* 0x000fe4000f8e023f */
        /* <DEDUP_REMOVED lines=8> */
[----:B------:R-:W-:Y:S02]  /*1600*/  UISETP.NE.AND UP4, UPT, UR23, URZ, UPT ;  /* 0x0000003f1700728c */ /* 0x000fe4000bf85270 */
[----:B------:R-:W-:Y:S02]  /*1610*/  UIMAD UR17, UR10, UR12, UR11 ;  /* 0x0000000c0a1172a4 */ /* 0x000fe4000f8e020b */
[----:B------:R-:W-:Y:S02]  /*1620*/  UIMAD UR51, UR57, UR24, URZ ;  /* 0x00000018393372a4 */ /* 0x000fe4000f8e023f */
        /* <DEDUP_REMOVED lines=13> */
[----:B------:R-:W-:Y:S02]  /*1700*/  USEL UR55, UR28, URZ, UP4 ;  /* 0x0000003f1c377287 */ /* 0x000fe4000a000000 */
[----:B------:R-:W-:Y:S01]  /*1710*/  @P0 IADD3 R0, R0, 0x1, RZ ;  /* 0x0000000100000810 */ /* 0x000fe20007ffe0ff */
[----:B------:R-:W-:Y:S01]  /*1720*/  @UP3 UIMAD UR28, UR57, UR5, UR10 ;  /* 0x00000005391c32a4 */ /* 0x000fe2000f8e020a */
[----:B------:R-:W-:Y:S01]  /*1730*/  PLOP3.LUT P0, PT, PT, PT, UP3, 0x80, 0x0 ;  /* 0x000000000000781c */ /* 0x000fe20003f0f038 */
[----:B------:R-:W-:-:S02]  /*1740*/  @!UP3 UIMAD UR5, UR49, UR40, UR57 ;  /* 0x000000283105b2a4 */ /* 0x000fc4000f8e0239 */
[----:B------:R-:W-:Y:S01]  /*1750*/  @UP1 UIMAD UR20, UR20, UR25, URZ ;  /* 0x00000019141412a4 */ /* 0x000fe2000f8e023f */
[----:B------:R-:W-:Y:S01]  /*1760*/  IMAD.MOV.U32 R13, RZ, RZ, R0 ;  /* 0x000000ffff0d7224 */ /* 0x000fe200078e0000 */
[----:B------:R-:W-:Y:S02]  /*1770*/  @UP1 UIMAD UR11, UR26, UR23, URZ ;  /* 0x000000171a0b12a4 */ /* 0x000fe4000f8e023f */
[----:B------:R-:W-:Y:S02]  /*1780*/  @!UP3 UIMAD UR28, UR5, UR52, URZ ;  /* 0x00000034051cb2a4 */ /* 0x000fe4000f8e023f */
[----:B------:R-:W-:Y:S01]  /*1790*/  USHF.R.S32.HI UR29, URZ, 0x1f, UR43 ;  /* 0x0000001f3f1d7899 */ /* 0x000fe2000801142b */
[----:B------:R-:W-:Y:S01]  /*17a0*/  @!P2 IADD3 R13, -R13, RZ, RZ ;  /* 0x000000ff0d0da210 */ /* 0x000fe20007ffe1ff */
[----:B------:R-:W-:Y:S01]  /*17b0*/  USHF.R.S32.HI UR54, URZ, 0x1f, UR51 ;  /* 0x0000001f3f367899 */ /* 0x000fe20008011433 */
[----:B------:R-:W-:Y:S01]  /*17c0*/  @!P3 LOP3.LUT R13, RZ, R7, RZ, 0x33, !PT ;  /* 0x00000007ff0db212 */ /* 0x000fe200078e33ff */
[----:B------:R-:W-:-:S02]  /*17d0*/  USHF.R.S32.HI UR41, URZ, 0x6, UR19 ;  /* 0x000000063f297899 */ /* 0x000fc40008011413 */
        /* <DEDUP_REMOVED lines=19> */
.L_x_298:
        /* <DEDUP_REMOVED lines=13> */
.L_x_299:
        /* <DEDUP_REMOVED lines=11> */
.L_x_300:
[----:B------:R-:W-:Y:S02]  /*1a90*/  ULDC UR5, c[0x0][0x270] ;  /* 0x00009c0000057ab9 */ /* 0x000fe40000000800 */
[----:B------:R-:W-:-:S04]  /*1aa0*/  UIMAD UR5, UR49, UR5, UR57 ;  /* 0x00000005310572a4 */ /* 0x000fc8000f8e0239 */
[----:B------:R-:W-:-:S12]  /*1ab0*/  UIMAD UR5, UR5, UR60, URZ ;  /* 0x0000003c050572a4 */ /* 0x000fd8000f8e023f */
.L_x_301:
[----:B------:R-:W2:Y:S01]  /*1ac0*/  LDL.64 R4, [R1+0x20] ;  /* 0x0000200001047983 */ /* 0x000ea20000100a00 */
[----:B------:R-:W-:Y:S01]  /*1ad0*/  ULDC UR10, c[0x0][0x270] ;  /* 0x00009c00000a7ab9 */ /* 0x000fe20000000800 */
[----:B------:R-:W-:Y:S02]  /*1ae0*/  ULDC UR6, c[0x0][0x2dc] ;  /* 0x0000b70000067ab9 */ /* 0x000fe40000000800 */
[----:B------:R1:W2:Y:S01]  /*1af0*/  LDL.64 R22, [R1+0x20] ;  /* 0x0000200001167983 */ /* 0x0002a20000100a00 */
[----:B------:R-:W-:Y:S01]  /*1b00*/  USHF.R.S32.HI UR34, URZ, 0x1f, UR57 ;  /* 0x0000001f3f227899 */ /* 0x000fe20008011439 */
[----:B------:R-:W-:Y:S01]  /*1b10*/  BSSY B1, `(.L_x_297) ;  /* 0x000090a000017945 */ /* 0x000fe20003800000 */
[----:B------:R-:W-:Y:S01]  /*1b20*/  UIMAD UR37, UR6, UR10, URZ ;  /* 0x0000000a062572a4 */ /* 0x000fe2000f8e023f */
[----:B------:R-:W3:Y:S01]  /*1b30*/  S2R R18, SR_TID.X ;  /* 0x0000000000127919 */ /* 0x000ee20000002100 */
[----:B------:R-:W-:Y:S01]  /*1b40*/  UIADD3 UR13, UR16, UR5, URZ ;  /* 0x00000005100d7290 */ /* 0x000fe2000fffe03f */
[----:B------:R-:W-:Y:S01]  /*1b50*/  ULDC.64 UR10, c[0x0][0x428] ;  /* 0x00010a00000a7ab9 */ /* 0x000fe20000000a00 */
[----:B------:R-:W-:Y:S01]  /*1b60*/  UIADD3 UR15, -UR7, UR45, UR43 ;  /* 0x0000002d070f7290 */ /* 0x000fe2000fffe12b */
[----:B------:R-:W-:Y:S01]  /*1b70*/  IMAD.U32 R8, RZ, RZ, UR10 ;  /* 0x0000000aff087e24 */ /* 0x000fe2000f8e00ff */
[----:B------:R-:W-:Y:S01]  /*1b80*/  UIMAD UR5, UR34, UR10, URZ ;  /* 0x0000000a220572a4 */ /* 0x000fe2000f8e023f */
[----:B------:R-:W-:Y:S01]  /*1b90*/  ULDC.64 UR18, c[0x0][0x478] ;  /* 0x00011e0000127ab9 */ /* 0x000fe20000000a00 */
[----:B------:R-:W-:-:S02]  /*1ba0*/  ULDC UR20, c[0x0][0x398] ;  /* 0x0000e60000147ab9 */ /* 0x000fc40000000800 */
[----:B------:R-:W-:Y:S02]  /*1bb0*/  UIMAD UR17, UR57, UR11, UR5 ;  /* 0x0000000b391172a4 */ /* 0x000fe4000f8e0205 */
[----:B------:R-:W-:Y:S01]  /*1bc0*/  UIMAD.WIDE UR18, UR13, 0x4, UR18 ;  /* 0x000000040d1278a5 */ /* 0x000fe2000f8e0212 */
[----:B------:R-:W-:Y:S01]  /*1bd0*/  ULDC.64 UR10, c[0x0][0x420] ;  /* 0x00010800000a7ab9 */ /* 0x000fe20000000a00 */
[----:B------:R-:W-:Y:S01]  /*1be0*/  UIADD3 UR35, UR16, UR28, URZ ;  /* 0x0000001c10237290 */ /* 0x000fe2000fffe03f */
[----:B------:R-:W-:Y:S01]  /*1bf0*/  IMAD.U32 R7, RZ, RZ, UR10 ;  /* 0x0000000aff077e24 */ /* 0x000fe2000f8e00ff */
[----:B------:R-:W-:Y:S02]  /*1c00*/  UIMAD UR5, UR21, UR10, URZ ;  /* 0x0000000a150572a4 */ /* 0x000fe4000f8e023f */
[----:B------:R-:W-:Y:S02]  /*1c10*/  USHF.L.U32 UR28, UR37, 0x6, URZ ;  /* 0x00000006251c7899 */ /* 0x000fe4000800063f */
[----:B------:R-:W-:-:S02]  /*1c20*/  UIMAD UR14, UR16, UR11, UR5 ;  /* 0x0000000b100e72a4 */ /* 0x000fc4000f8e0205 */
[----:B------:R-:W-:Y:S02]  /*1c30*/  UIADD3 UR5, UR15, -UR20, URZ ;  /* 0x800000140f057290 */ /* 0x000fe4000fffe03f */
[----:B------:R-:W-:Y:S01]  /*1c40*/  UIADD3 UR15, UP2, UP0, UR30, UR28, UR51 ;  /* 0x0000001c1e0f7290 */ /* 0x000fe2000f85e033 */
[----:B------:R-:W-:Y:S02]  /*1c50*/  ULDC.64 UR32, c[0x0][0x210] ;  /* 0x0000840000207ab9 */ /* 0x000fe40000000a00 */
[----:B------:R-:W-:Y:S01]  /*1c60*/  ULDC.64 UR30, c[0x0][0x3e0] ;  /* 0x0000f800001e7ab9 */ /* 0x000fe20000000a00 */
[----:B------:R-:W-:Y:S01]  /*1c70*/  UIADD3 UR6, UR41, -0x1, URZ ;  /* 0xffffffff29067890 */ /* 0x000fe2000fffe03f */
[----:B---3--:R-:W-:-:S04]  /*1c80*/  SHF.R.S32.HI R19, RZ, 0x1f, R18 ;  /* 0x0000001fff137819 */ /* 0x008fc80000011412 */
[CC--:B------:R-:W-:Y:S02]  /*1c90*/  LEA.HI R11, R19.reuse, R18.reuse, RZ, 0x2 ;  /* 0x00000012130b7211 */ /* 0x0c0fe400078f10ff */
[----:B------:R-:W-:Y:S02]  /*1ca0*/  LEA.HI R10, R19, R18, RZ, 0x5 ;  /* 0x00000012130a7211 */ /* 0x000fe400078f28ff */
[----:B------:R-:W-:-:S04]  /*1cb0*/  SHF.R.S32.HI R0, RZ, 0x2, R11 ;  /* 0x00000002ff007819 */ /* 0x000fc8000001140b */
[----:B------:R-:W-:Y:S02]  /*1cc0*/  SHF.R.S32.HI R17, RZ, 0x1f, R0 ;  /* 0x0000001fff117819 */ /* 0x000fe40000011400 */
[----:B------:R-:W-:-:S03]  /*1cd0*/  IADD3 R6, P2, R0, UR16, RZ ;  /* 0x0000001000067c10 */ /* 0x000fc6000ff5e0ff */
[C---:B------:R-:W-:Y:S01]  /*1ce0*/  IMAD R9, R17.reuse, UR10, RZ ;  /* 0x0000000a11097c24 */ /* 0x040fe2000f8e02ff */
[----:B------:R-:W-:Y:S01]  /*1cf0*/  IADD3.X R3, R17, UR21, RZ, P2, !PT ;  /* 0x0000001511037c10 */ /* 0x000fe200097fe4ff */
[----:B------:R-:W-:Y:S02]  /*1d00*/  ULDC.64 UR20, c[0x0][0x400] ;  /* 0x0001000000147ab9 */ /* 0x000fe40000000a00 */
[----:B------:R-:W-:Y:S02]  /*1d10*/  IMAD R9, R0, UR11, R9 ;  /* 0x0000000b00097c24 */ /* 0x000fe4000f8e0209 */
[----:B------:R-:W-:-:S04]  /*1d20*/  IMAD R3, R3, UR38, RZ ;  /* 0x0000002603037c24 */ /* 0x000fc8000f8e02ff */
[----:B------:R-:W-:Y:S02]  /*1d30*/  IMAD R3, R6, UR39, R3 ;  /* 0x0000002706037c24 */ /* 0x000fe4000f8e0203 */
[----:B--2---:R-:W-:-:S05]  /*1d40*/  IMAD.MOV.U32 R22, RZ, RZ, R4 ;  /* 0x000000ffff167224 */ /* 0x004fca00078e0004 */
[----:B------:R-:W-:Y:S01]  /*1d50*/  IADD3 R4, P0, R22, UR12, RZ ;  /* 0x0000000c16047c10 */ /* 0x000fe2000ff1e0ff */
[----:B------:R-:W-:Y:S01]  /*1d60*/  ULDC.64 UR12, c[0x0][0x258] ;  /* 0x00009600000c7ab9 */ /* 0x000fe20000000a00 */
[----:B------:R-:W-:-:S04]  /*1d70*/  SHF.R.S32.HI R23, RZ, 0x1f, R22 ;  /* 0x0000001fff177819 */ /* 0x000fc80000011416 */
[----:B------:R-:W-:Y:S01]  /*1d80*/  IADD3.X R5, R23, UR42, RZ, P0, !PT ;  /* 0x0000002a17057c10 */ /* 0x000fe200087fe4ff */
[----:B------:R1:W-:Y:S02]  /*1d90*/  STL [R1+0x24], R23 ;  /* 0x0000241701007387 */ /* 0x0003e40000100800 */
[----:B------:R-:W-:-:S04]  /*1da0*/  IMAD.WIDE.U32 R4, R7, UR16, R4 ;  /* 0x0000001007047c25 */ /* 0x000fc8000f8e0004 */
[----:B------:R-:W-:Y:S01]  /*1db0*/  IMAD.WIDE.U32 R6, R6, UR38, R22 ;  /* 0x0000002606067c25 */ /* 0x000fe2000f8e0016 */
[----:B------:R-:W-:-:S03]  /*1dc0*/  ULDC.64 UR38, c[0x0][0x2b0] ;  /* 0x0000ac0000267ab9 */ /* 0x000fc60000000a00 */
[----:B------:R-:W-:Y:S01]  /*1dd0*/  VIADD R5, R5, UR14 ;  /* 0x0000000e05057c36 */ /* 0x000fe20008000000 */
[----:B------:R-:W-:Y:S01]  /*1de0*/  UIMAD UR14, UR34, UR12, URZ ;  /* 0x0000000c220e72a4 */ /* 0x000fe2000f8e023f */
[----:B------:R-:W-:Y:S01]  /*1df0*/  IADD3 R6, P0, R6, UR58, RZ ;  /* 0x0000003a06067c10 */ /* 0x000fe2000ff1e0ff */
[----:B------:R-:W-:Y:S01]  /*1e00*/  USHF.R.S32.HI UR34, URZ, 0x1f, UR5 ;  /* 0x0000001f3f227899 */ /* 0x000fe20008011405 */
[----:B------:R-:W-:Y:S01]  /*1e10*/  IMAD.WIDE.U32 R4, R8, UR57, R4 ;  /* 0x0000003908047c25 */ /* 0x000fe2000f8e0004 */
[----:B------:R-:W-:Y:S01]  /*1e20*/  UIMAD UR14, UR57, UR13, UR14 ;  /* 0x0000000d390e72a4 */ /* 0x000fe2000f8e020e */
[----:B------:R-:W-:Y:S01]  /*1e30*/  IADD3.X R7, R7, UR50, R3, P0, !PT ;  /* 0x0000003207077c10 */ /* 0x000fe200087fe403 */
[----:B------:R-:W-:Y:S01]  /*1e40*/  ULEA.HI UR34, UR34, UR5, URZ, 0x6 ;  /* 0x0000000522227291 */ /* 0x000fe2000f8f303f */
[----:B------:R-:W-:Y:S01]  /*1e50*/  LOP3.LUT R3, R10, 0xffffffe0, RZ, 0xc0, !PT ;  /* 0xffffffe00a037812 */ /* 0x000fe200078ec0ff */
[----:B------:R-:W-:Y:S01]  /*1e60*/  USHF.R.S32.HI UR13, URZ, 0x1f, UR28 ;  /* 0x0000001f3f0d7899 */ /* 0x000fe2000801141c */
[----:B------:R-:W-:Y:S01]  /*1e70*/  SHF.R.S32.HI R10, RZ, 0x5, R10 ;  /* 0x00000005ff0a7819 */ /* 0x000fe2000001140a */
[----:B------:R-:W-:Y:S01]  /*1e80*/  USHF.R.S32.HI UR34, URZ, 0x6, UR34 ;  /* 0x000000063f227899 */ /* 0x000fe20008011422 */
[----:B------:R-:W-:Y:S01]  /*1e90*/  VIADD R5, R5, UR17 ;  /* 0x0000001105057c36 */ /* 0x000fe20008000000 */
[----:B------:R-:W-:Y:S01]  /*1ea0*/  UIADD3.X UR13, UR52, UR13, UR54, UP2, UP0 ;  /* 0x0000000d340d7290 */ /* 0x000fe200097e0436 */
[----:B------:R-:W-:Y:S01]  /*1eb0*/  IMAD.IADD R16, R18, 0x1, -R3 ;  /* 0x0000000112107824 */ /* 0x000fe200078e0a03 */
[----:B------:R-:W-:Y:S01]  /*1ec0*/  UISETP.LT.AND UP0, UPT, URZ, UR34, UPT ;  /* 0x000000223f00728c */ /* 0x000fe2000bf01270 */
[----:B------:R-:W-:Y:S01]  /*1ed0*/  IMAD.U32 R3, RZ, RZ, UR12 ;  /* 0x0000000cff037e24 */ /* 0x000fe2000f8e00ff */
[----:B------:R-:W-:Y:S01]  /*1ee0*/  UIADD3 UR5, UP3, UP2, UR55, UR15, UR56 ;  /* 0x0000000f37057290 */ /* 0x000fe2000fa7e038 */
[----:B------:R-:W-:Y:S01]  /*1ef0*/  IMAD R8, R10, UR37, R16 ;  /* 0x000000250a087c24 */ /* 0x000fe2000f8e0210 */
[----:B------:R-:W-:Y:S01]  /*1f00*/  USEL UR34, URZ, UR34, !UP0 ;  /* 0x000000223f227287 */ /* 0x000fe2000c000000 */
[----:B------:R-:W-:Y:S01]  /*1f10*/  IMAD.WIDE.U32 R6, R3, UR57, R6 ;  /* 0x0000003903067c25 */ /* 0x000fe2000f8e0006 */
[----:B------:R-:W-:-:S02]  /*1f20*/  UIADD3.X UR12, UR53, UR13, UR44, UP3, UP2 ;  /* 0x0000000d350c7290 */ /* 0x000fc40009fe442c */
[----:B------:R-:W-:Y:S01]  /*1f30*/  UISETP.GT.AND UP0, UPT, UR41, UR34, UPT ;  /* 0x000000222900728c */ /* 0x000fe2000bf04270 */
[----:B------:R-:W-:Y:S01]  /*1f40*/  IADD3 R3, P0, R8, UR5, RZ ;  /* 0x0000000508037c10 */ /* 0x000fe2000ff1e0ff */
[----:B------:R-:W-:Y:S01]  /*1f50*/  IMAD.WIDE.U32 R4, R0, UR10, R4 ;  /* 0x0000000a00047c25 */ /* 0x000fe2000f8e0004 */
[----:B------:R-:W-:Y:S01]  /*1f60*/  LEA R247, P4, R6, UR32, 0x1 ;  /* 0x0000002006f77c11 */ /* 0x000fe2000f8808ff */
[----:B------:R-:W-:Y:S01]  /*1f70*/  UIMAD.WIDE UR16, UR35, 0x4, UR38 ;  /* 0x00000004231078a5 */ /* 0x000fe2000f8e0226 */
[----:B------:R-:W-:Y:S01]  /*1f80*/  LEA.HI.X.SX32 R8, R8, UR12, 0x1, P0 ;  /* 0x0000000c08087c11 */ /* 0x000fe200080f0eff */
[----:B------:R-:W-:Y:S01]  /*1f90*/  IMAD.IADD R5, R5, 0x1, R9 ;  /* 0x0000000105057824 */ /* 0x000fe200078e0209 */
[----:B------:R-:W-:Y:S01]  /*1fa0*/  PLOP3.LUT P0, PT, PT, PT, UP0, 0x80, 0x0 ;  /* 0x000000000000781c */ /* 0x000fe20003f0f008 */
[----:B------:R-:W-:Y:S01]  /*1fb0*/  VIADD R7, R7, UR14 ;  /* 0x0000000e07077c36 */ /* 0x000fe20008000000 */
[----:B------:R-:W-:Y:S01]  /*1fc0*/  LEA R250, P2, R3, UR20, 0x2 ;  /* 0x0000001403fa7c11 */ /* 0x000fe2000f8410ff */
[----:B------:R-:W-:Y:S01]  /*1fd0*/  UMOV UR20, UR19 ;  /* 0x0000001300147c82 */ /* 0x000fe20008000000 */
[----:B------:R-:W-:-:S02]  /*1fe0*/  LEA R248, P3, R4, UR30, 0x1 ;  /* 0x0000001e04f87c11 */ /* 0x000fc4000f8608ff */
[----:B------:R-:W-:Y:S01]  /*1ff0*/  LEA.HI.X R249, R3, UR21, R8, 0x2, P2 ;  /* 0x0000001503f97c11 */ /* 0x000fe200090f1408 */
[----:B------:R-:W-:Y:S01]  /*2000*/  UMOV UR21, UR18 ;  /* 0x0000001200157c82 */ /* 0x000fe20008000000 */
        /* <DEDUP_REMOVED lines=22> */
.L_x_303:
        /* <DEDUP_REMOVED lines=19> */
.L_x_304:
        /* <DEDUP_REMOVED lines=38> */
.L_x_306:
[----:B------:R-:W-:Y:S05]  /*2500*/  BSYNC B0 ;  /* 0x0000000000007941 */ /* 0x000fea0003800000 */
.L_x_305:
        /* <DEDUP_REMOVED lines=19> */
.L_x_308:
[----:B------:R-:W-:Y:S05]  /*2640*/  BSYNC B0 ;  /* 0x0000000000007941 */ /* 0x000fea0003800000 */
.L_x_307:
        /* <DEDUP_REMOVED lines=32> */
.L_x_310:
[----:B------:R-:W-:Y:S05]  /*2850*/  BSYNC B0 ;  /* 0x0000000000007941 */ /* 0x000fea0003800000 */
.L_x_309:
        /* <DEDUP_REMOVED lines=20> */
.L_x_302:
[----:B------:R-:W-:Y:S01]  /*29a0*/  UIMAD UR5, UR29, UR22, URZ ;  /* 0x000000161d0572a4 */ /* 0x000fe2000f8e023f */
[----:B------:R-:W-:Y:S01]  /*29b0*/  IMAD.U32 R4, RZ, RZ, UR22 ;  /* 0x00000016ff047e24 */ /* 0x000fe2000f8e00ff */
[----:B------:R-:W-:Y:S01]  /*29c0*/  UIMAD UR10, UR48, -0x80, UR7 ;  /* 0xffffff80300a78a4 */ /* 0x000fe2000f8e0207 */
[----:B------:R-:W-:Y:S01]  /*29d0*/  LEA.HI R3, R19, R18, RZ, 0x3 ;  /* 0x0000001213037211 */ /* 0x000fe200078f18ff */
[----:B------:R-:W-:Y:S01]  /*29e0*/  UIMAD UR5, UR43, UR23, UR5 ;  /* 0x000000172b0572a4 */ /* 0x000fe2000f8e0205 */
[----:B------:R-:W-:Y:S01]  /*29f0*/  IMAD.WIDE.U32 R4, R4, UR43, R22 ;  /* 0x0000002b04047c25 */ /* 0x000fe2000f8e0016 */
[----:B------:R-:W-:Y:S01]  /*2a00*/  LEA.HI R11, R11, R0, RZ, 0x1 ;  /* 0x000000000b0b7211 */ /* 0x000fe200078f08ff */
[----:B------:R-:W-:Y:S01]  /*2a10*/  ULEA.HI UR11, UR6, UR6, URZ, 0x1 ;  /* 0x00000006060b7291 */ /* 0x000fe2000f8f083f */
[C---:B------:R-:W-:Y:S01]  /*2a20*/  ISETP.GE.AND P1, PT, R0.reuse, UR10, PT ;  /* 0x0000000a00007c0c */ /* 0x040fe2000bf26270 */
[----:B------:R-:W-:Y:S01]  /*2a30*/  VIADD R8, R0, 0x40 ;  /* 0x0000004000087836 */ /* 0x000fe20000000000 */
[----:B------:R-:W-:Y:S01]  /*2a40*/  IADD3 R6, P0, R4, UR36, RZ ;  /* 0x0000002404067c10 */ /* 0x000fe2000ff1e0ff */
[----:B------:R-:W-:Y:S01]  /*2a50*/  IMAD.U32 R7, RZ, RZ, UR5 ;  /* 0x00000005ff077e24 */ /* 0x000fe2000f8e00ff */
[----:B------:R-:W-:Y:S01]  /*2a60*/  SHF.R.S32.HI R3, RZ, 0x3, R3 ;  /* 0x00000003ff037819 */ /* 0x000fe20000011403 */
[----:B------:R-:W-:Y:S01]  /*2a70*/  ULOP3.LUT UR11, UR11, 0xfffffffe, URZ, 0xc0, !UPT ;  /* 0xfffffffe0b0b7892 */ /* 0x000fe2000f8ec03f */
[----:B------:R-:W-:Y:S01]  /*2a80*/  LOP3.LUT R4, R11, 0x7fffffe, RZ, 0xc0, !PT ;  /* 0x07fffffe0b047812 */ /* 0x000fe200078ec0ff */
[----:B------:R-:W-:Y:S01]  /*2a90*/  ULDC.64 UR12, c[0x0][0x268] ;  /* 0x00009a00000c7ab9 */ /* 0x000fe20000000a00 */
[----:B------:R-:W-:Y:S01]  /*2aa0*/  IADD3.X R7, R5, UR40, R7, P0, !PT ;  /* 0x0000002805077c10 */ /* 0x000fe200087fe407 */
[----:B------:R-:W-:Y:S01]  /*2ab0*/  IMAD.SHL.U32 R3, R3, 0x40, RZ ;  /* 0x0000004003037824 */ /* 0x000fe200078e00ff */
[----:B------:R-:W-:Y:S01]  /*2ac0*/  PLOP3.LUT P0, PT, PT, PT, UP4, 0x80, 0x0 ;  /* 0x000000000000781c */ /* 0x000fe20003f0f048 */
[----:B------:R-:W-:-:S12]  /*2ad0*/  IMAD.IADD R4, R0, 0x1, -R4 ;  /* 0x0000000100047824 */ /* 0x000fd800078e0a04 */
[----:B------:R-:W-:Y:S01]  /*2ae0*/  @P0 BAR.SYNC.DEFER_BLOCKING 0x0 ;  /* 0x0000000000000b1d */ /* 0x000fe20000010000 */
[----:B------:R-:W-:Y:S01]  /*2af0*/  LOP3.LUT R3, R3, 0xc0, RZ, 0xc0, !PT ;  /* 0x000000c003037812 */ /* 0x000fe200078ec0ff */
[----:B------:R-:W-:Y:S01]  /*2b00*/  IMAD R5, R10, 0x8, R4 ;  /* 0x000000080a057824 */ /* 0x000fe200078e0204 */
[----:B------:R-:W-:Y:S01]  /*2b10*/  ISETP.GE.AND P4, PT, R8, UR10, PT ;  /* 0x0000000a08007c0c */ /* 0x000fe2000bf86270 */
[----:B------:R-:W-:Y:S01]  /*2b20*/  IMAD R4, R15, UR12, RZ ;  /* 0x0000000c0f047c24 */ /* 0x000fe2000f8e02ff */
[----:B------:R-:W-:Y:S01]  /*2b30*/  LOP3.LUT R8, R3, 0x18, R22, 0xf8, !PT ;  /* 0x0000001803087812 */ /* 0x000fe200078ef816 */
[----:B------:R-:W-:Y:S01]  /*2b40*/  UIADD3 UR11, UR6, -UR11, URZ ;  /* 0x8000000b060b7290 */ /* 0x000fe2000fffe03f */
[----:B------:R-:W-:Y:S01]  /*2b50*/  SHF.R.U32.HI R3, RZ, 0x3, R3 ;  /* 0x00000003ff037819 */ /* 0x000fe20000011603 */
[----:B------:R-:W-:Y:S01]  /*2b60*/  UIMAD UR5, UR6, -0x40, UR45 ;  /* 0xffffffc0060578a4 */ /* 0x000fe2000f8e022d */
[C---:B------:R-:W-:Y:S01]  /*2b70*/  IMAD R4, R13.reuse, UR13, R4 ;  /* 0x0000000d0d047c24 */ /* 0x040fe2000f8e0204 */
[----:B------:R-:W-:Y:S01]  /*2b80*/  UISETP.NE.AND UP0, UPT, UR11, 0x1, UPT ;  /* 0x000000010b00788c */ /* 0x000fe2000bf05270 */
[----:B------:R-:W-:Y:S01]  /*2b90*/  LOP3.LUT R3, R8, R3, RZ, 0x3c, !PT ;  /* 0x0000000308037212 */ /* 0x000fe200078e3cff */
[----:B------:R-:W-:Y:S01]  /*2ba0*/  IMAD.WIDE.U32 R6, R13, UR12, R6 ;  /* 0x0000000c0d067c25 */ /* 0x000fe2000f8e0006 */
[----:B------:R-:W-:Y:S01]  /*2bb0*/  BSSY B0, `(.L_x_312) ;  /* 0x0000031000007945 */ /* 0x000fe20003800000 */
[----:B------:R-:W-:-:S02]  /*2bc0*/  ISETP.GE.AND P6, PT, R0, UR5, PT ;  /* 0x0000000500007c0c */ /* 0x000fc4000bfc6270 */
[----:B------:R-:W-:Y:S02]  /*2bd0*/  IMAD.U32 R14, R5, 0x20, R3 ;  /* 0x00000020050e7824 */ /* 0x000fe400078e0003 */
[----:B------:R-:W-:Y:S01]  /*2be0*/  IMAD.IADD R12, R7, 0x1, R4 ;  /* 0x00000001070c7824 */ /* 0x000fe200078e0204 */
        /* <DEDUP_REMOVED lines=45> */
.L_x_313:
[----:B------:R-:W-:Y:S05]  /*2ec0*/  BSYNC B0 ;  /* 0x0000000000007941 */ /* 0x000fea0003800000 */
.L_x_312:
[----:B------:R3:W-:Y:S01]  /*2ed0*/  @P4 STS.128 [R240+0x10000], RZ ;  /* 0x010000fff0004388 */ /* 0x0007e20000000c00 */
[----:B------:R-:W-:Y:S03]  /*2ee0*/  BSSY B0, `(.L_x_314) ;  /* 0x000002b000007945 */ /* 0x000fe60003800000 */
[----:B------:R3:W-:Y:S04]  /*2ef0*/  @P4 STS.128 [R240+0x12000], RZ ;  /* 0x012000fff0004388 */ /* 0x0007e80000000c00 */
[----:B------:R3:W-:Y:S01]  /*2f00*/  @P4 STS.128 [R240+0x14000], RZ ;  /* 0x014000fff0004388 */ /* 0x0007e20000000c00 */
[----:B------:R-:W-:Y:S05]  /*2f10*/  @P4 BRA `(.L_x_315) ;  /* 0x00000000009c4947 */ /* 0x000fea0003800000 */
[----:B------:R-:W4:Y:S01]  /*2f20*/  LDL R3, [R1+0x40] ;  /* 0x0000400001037983 */ /* 0x000f220000100800 */
[----:B------:R-:W-:-:S03]  /*2f30*/  ULDC UR10, c[0x0][0x2d0] ;  /* 0x0000b400000a7ab9 */ /* 0x000fc60000000800 */
[----:B------:R-:W5:Y:S01]  /*2f40*/  LDL R20, [R1+0x44] ;  /* 0x0000440001147983 */ /* 0x000f620000100800 */
[----:B------:R-:W-:Y:S01]  /*2f50*/  ISETP.GE.AND P5, PT, R22, UR10, PT ;  /* 0x0000000a16007c0c */ /* 0x000fe2000bfa6270 */
[----:B------:R-:W-:-:S12]  /*2f60*/  IMAD.MOV.U32 R5, RZ, RZ, R12 ;  /* 0x000000ffff057224 */ /* 0x000fd800078e000c */
[----:B-12---:R-:W1:Y:S01]  /*2f70*/  @!P5 LDC.64 R8, c[0x0][0x220] ;  /* 0x00008800ff08db82 */ /* 0x006e620000000a00 */
[----:B------:R2:W-:Y:S01]  /*2f80*/  @P5 STS.128 [R240+0x10000], RZ ;  /* 0x010000fff0005388 */ /* 0x0005e20000000c00 */
[----:B----4-:R-:W-:Y:S02]  /*2f90*/  ISETP.GE.AND P3, PT, R3, UR10, PT ;  /* 0x0000000a03007c0c */ /* 0x010fe4000bf66270 */
[----:B------:R-:W-:-:S05]  /*2fa0*/  IADD3 R3, P0, R0, 0x40, RZ ;  /* 0x0000004000037810 */ /* 0x000fca0007f1e0ff */
[----:B------:R-:W-:Y:S01]  /*2fb0*/  IMAD.X R4, RZ, RZ, R17, P0 ;  /* 0x000000ffff047224 */ /* 0x000fe200000e0611 */
[----:B-----5:R-:W-:-:S03]  /*2fc0*/  ISETP.GE.AND P0, PT, R20, UR10, PT ;  /* 0x0000000a14007c0c */ /* 0x020fc6000bf06270 */
[----:B------:R-:W-:Y:S02]  /*2fd0*/  IMAD R7, R4, UR22, RZ ;  /* 0x0000001604077c24 */ /* 0x000fe4000f8e02ff */
[----:B------:R-:W4:Y:S01]  /*2fe0*/  @!P3 LDC.64 R10, c[0x0][0x220] ;  /* 0x00008800ff0abb82 */ /* 0x000f220000000a00 */
[----:B------:R-:W-:-:S04]  /*2ff0*/  IMAD.MOV.U32 R4, RZ, RZ, R6 ;  /* 0x000000ffff047224 */ /* 0x000fc800078e0006 */
[----:B------:R-:W-:-:S04]  /*3000*/  IMAD.WIDE.U32 R4, R3, UR22, R4 ;  /* 0x0000001603047c25 */ /* 0x000fc8000f8e0004 */
[----:B------:R-:W-:Y:S01]  /*3010*/  IMAD R3, R3, UR23, R7 ;  /* 0x0000001703037c24 */ /* 0x000fe2000f8e0207 */
[----:B-1----:R-:W-:-:S03]  /*3020*/  @!P5 LEA R8, P2, R4, R8, 0x1 ;  /* 0x000000080408d211 */ /* 0x002fc600078408ff */
[----:B------:R-:W-:-:S05]  /*3030*/  IMAD.IADD R3, R5, 0x1, R3 ;  /* 0x0000000105037824 */ /* 0x000fca00078e0203 */
[----:B------:R-:W-:-:S05]  /*3040*/  @!P5 LEA.HI.X R9, R4, R9, R3, 0x1, P2 ;  /* 0x000000090409d211 */ /* 0x000fca00010f0c03 */
[----:B------:R-:W-:Y:S01]  /*3050*/  @!PT LDS RZ, [RZ] ;  /* 0x00000000fffff984 */ /* 0x000fe20000000800 */
[----:B------:R-:W-:Y:S01]  /*3060*/  @!PT LDS RZ, [RZ] ;  /* 0x00000000fffff984 */ /* 0x000fe20000000800 */
[----:B------:R-:W-:Y:S01]  /*3070*/  @!PT LDS RZ, [RZ] ;  /* 0x00000000fffff984 */ /* 0x000fe20000000800 */
[----:B------:R2:W-:Y:S01]  /*3080*/  @!P5 LDGSTS.E.BYPASS.LTC128B.128 [R240+0x10000], desc[UR8][R8.64] ;  /* 0x1000000008f0dfae */ /* 0x0005e2000b901d48 */
[----:B----4-:R-:W-:-:S03]  /*3090*/  @!P3 LEA R6, P2, R4, R10, 0x1 ;  /* 0x0000000a0406b211 */ /* 0x010fc600078408ff */
        /* <DEDUP_REMOVED lines=15> */
.L_x_315:
[----:B------:R-:W-:Y:S05]  /*3190*/  BSYNC B0 ;  /* 0x0000000000007941 */ /* 0x000fea0003800000 */
.L_x_314:
        /* <DEDUP_REMOVED lines=41> */
.L_x_317:
[----:B------:R-:W-:Y:S05]  /*3430*/  BSYNC B0 ;  /* 0x0000000000007941 */ /* 0x000fea0003800000 */
.L_x_316:
        /* <DEDUP_REMOVED lines=16> */
.L_x_319:
        /* <DEDUP_REMOVED lines=37> */
.L_x_320:
[----:B------:R-:W-:Y:S05]  /*3790*/  BSYNC B0 ;  /* 0x0000000000007941 */ /* 0x000fea0003800000 */
.L_x_318:
[----:B------:R-:W1:Y:S01]  /*37a0*/  LDL R20, [R1+0x1c] ;  /* 0x00001c0001147983 */ /* 0x000e620000100800 */
[----:B------:R-:W-:Y:S01]  /*37b0*/  UIMAD UR10, UR29, UR24, URZ ;  /* 0x000000181d0a72a4 */ /* 0x000fe2000f8e023f */
[----:B--2-4-:R-:W-:Y:S01]  /*37c0*/  IMAD.U32 R4, RZ, RZ, UR24 ;  /* 0x00000018ff047e24 */ /* 0x014fe2000f8e00ff */
[----:B------:R-:W-:Y:S01]  /*37d0*/  BSSY B0, `(.L_x_321) ;  /* 0x0000041000007945 */ /* 0x000fe20003800000 */
[----:B------:R2:W-:Y:S01]  /*37e0*/  @P1 STS [R240+0x9000], RZ ;  /* 0x009000fff0001388 */ /* 0x0005e20000000800 */
[----:B------:R-:W-:Y:S01]  /*37f0*/  UIMAD UR10, UR43, UR25, UR10 ;  /* 0x000000192b0a72a4 */ /* 0x000fe2000f8e020a */
[----:B------:R-:W-:Y:S02]  /*3800*/  IMAD.WIDE.U32 R4, R4, UR43, R22 ;  /* 0x0000002b04047c25 */ /* 0x000fe4000f8e0016 */
[----:B------:R2:W-:Y:S03]  /*3810*/  @P1 STS [R240+0x9004], RZ ;  /* 0x009004fff0001388 */ /* 0x0005e60000000800 */
[----:B------:R-:W-:Y:S01]  /*3820*/  IMAD.U32 R3, RZ, RZ, UR10 ;  /* 0x0000000aff037e24 */ /* 0x000fe2000f8e00ff */
[----:B------:R2:W-:Y:S01]  /*3830*/  @P1 STS.64 [R240+0x9008], RZ ;  /* 0x009008fff0001388 */ /* 0x0005e20000000a00 */
[----:B------:R-:W-:Y:S01]  /*3840*/  IADD3 R6, P2, R4, UR26, RZ ;  /* 0x0000001a04067c10 */ /* 0x000fe2000ff5e0ff */
[----:B------:R-:W-:-:S02]  /*3850*/  ULDC.64 UR10, c[0x0][0x260] ;  /* 0x00009800000a7ab9 */ /* 0x000fc40000000a00 */
[----:B------:R2:W-:Y:S01]  /*3860*/  @P1 STS.128 [R240+0xb000], RZ ;  /* 0x00b000fff0001388 */ /* 0x0005e20000000c00 */
[----:B------:R-:W-:Y:S01]  /*3870*/  IADD3.X R7, R5, UR27, R3, P2, !PT ;  /* 0x0000001b05077c10 */ /* 0x000fe200097fe403 */
[----:B------:R-:W-:Y:S02]  /*3880*/  IMAD R3, R15, UR10, RZ ;  /* 0x0000000a0f037c24 */ /* 0x000fe4000f8e02ff */
[----:B------:R2:W-:Y:S02]  /*3890*/  @P1 STS.128 [R240+0xd000], RZ ;  /* 0x00d000fff0001388 */ /* 0x0005e40000000c00 */
[C---:B------:R-:W-:Y:S02]  /*38a0*/  IMAD R3, R13.reuse, UR11, R3 ;  /* 0x0000000b0d037c24 */ /* 0x040fe4000f8e0203 */
[----:B------:R-:W-:-:S05]  /*38b0*/  IMAD.WIDE.U32 R6, R13, UR10, R6 ;  /* 0x0000000a0d067c25 */ /* 0x000fca000f8e0006 */
[----:B------:R-:W-:Y:S01]  /*38c0*/  IADD3 R12, R7, R3, RZ ;  /* 0x00000003070c7210 */ /* 0x000fe20007ffe0ff */
[C---:B-1----:R-:W-:Y:S01]  /*38d0*/  VIADD R8, R20.reuse, 0x8 ;  /* 0x0000000814087836 */ /* 0x042fe20000000000 */
[C---:B------:R-:W-:Y:S01]  /*38e0*/  IADD3 R4, R20.reuse, 0x20, RZ ;  /* 0x0000002014047810 */ /* 0x040fe20007ffe0ff */
[----:B------:R-:W-:-:S03]  /*38f0*/  VIADD R13, R20, 0x28 ;  /* 0x00000028140d7836 */ /* 0x000fc60000000000 */
[----:B------:R-:W-:Y:S02]  /*3900*/  ISETP.GE.AND P2, PT, R8, UR5, PT ;  /* 0x0000000508007c0c */ /* 0x000fe4000bf46270 */
[----:B------:R-:W-:Y:S02]  /*3910*/  ISETP.GE.AND P6, PT, R4, UR5, PT ;  /* 0x0000000504007c0c */ /* 0x000fe4000bfc6270 */
[----:B------:R-:W-:Y:S02]  /*3920*/  P2R R15, PR, RZ, 0x4 ;  /* 0x00000004ff0f7803 */ /* 0x000fe40000000000 */
[----:B------:R-:W-:Y:S02]  /*3930*/  ISETP.GE.AND P2, PT, R20, UR5, PT ;  /* 0x0000000514007c0c */ /* 0x000fe4000bf46270 */
[----:B------:R-:W-:Y:S02]  /*3940*/  ISETP.GE.AND P5, PT, R13, UR5, PT ;  /* 0x000000050d007c0c */ /* 0x000fe4000bfa6270 */
[----:B------:R-:W-:Y:S01]  /*3950*/  P2R R14, PR, RZ, 0x4 ;  /* 0x00000004ff0e7803 */ /* 0x000fe20000000000 */
[----:B--2---:R-:W-:Y:S10]  /*3960*/  @P1 BRA `(.L_x_322) ;  /* 0x00000000009c1947 */ /* 0x004ff40003800000 */
        /* <DEDUP_REMOVED lines=39> */
.L_x_322:
[----:B------:R-:W-:Y:S05]  /*3be0*/  BSYNC B0 ;  /* 0x0000000000007941 */ /* 0x000fea0003800000 */
.L_x_321:
        /* <DEDUP_REMOVED lines=10> */
[----:B------:R-:W-:Y:S01]  /*3c90*/  IADD3 R0, P1, R0, 0x40, RZ ;  /* 0x0000004000007810 */ /* 0x000fe20007f3e0ff */
[----:B------:R-:W-:-:S04]  /*3ca0*/  IMAD.MOV.U32 R5, RZ, RZ, R12 ;  /* 0x000000ffff057224 */ /* 0x000fc800078e000c */
[----:B------:R-:W-:Y:S02]  /*3cb0*/  IMAD.X R3, RZ, RZ, R17, P1 ;  /* 0x000000ffff037224 */ /* 0x000fe400008e0611 */
[----:B------:R-:W-:-:S04]  /*3cc0*/  IMAD.WIDE.U32 R4, R0, UR24, R4 ;  /* 0x0000001800047c25 */ /* 0x000fc8000f8e0004 */
[----:B------:R-:W1:Y:S01]  /*3cd0*/  @!P4 LDC.64 R10, c[0x0][0x218] ;  /* 0x00008600ff0acb82 */ /* 0x000e620000000a00 */
        /* <DEDUP_REMOVED lines=28> */
.L_x_324:
[----:B------:R-:W-:Y:S05]  /*3ea0*/  BSYNC B0 ;  /* 0x0000000000007941 */ /* 0x000fea0003800000 */
.L_x_323:
[----:B------:R-:W0:Y:S01]  /*3eb0*/  LDGDEPBAR ;  /* 0x00000000000079af */ /* 0x000e220000000000 */
[----:B------:R-:W-:Y:S01]  /*3ec0*/  ISETP.NE.AND P3, PT, R14, RZ, PT ;  /* 0x000000ff0e00720c */ /* 0x000fe20003f65270 */
[----:B------:R-:W-:Y:S01]  /*3ed0*/  ULDC.64 UR12, c[0x0][0x3c8] ;  /* 0x0000f200000c7ab9 */ /* 0x000fe20000000a00 */
[----:B------:R-:W-:Y:S01]  /*3ee0*/  IMAD.MOV.U32 R4, RZ, RZ, 0x4 ;  /* 0x00000004ff047424 */ /* 0x000fe200078e00ff */
[----:B------:R-:W-:Y:S01]  /*3ef0*/  UISETP.NE.U32.AND UP1, UPT, UR12, URZ, UPT ;  /* 0x0000003f0c00728c */ /* 0x000fe2000bf25070 */
[----:B------:R-:W-:Y:S01]  /*3f00*/  ISETP.NE.AND P2, PT, R15, RZ, PT ;  /* 0x000000ff0f00720c */ /* 0x000fe20003f45270 */
[----:B-12---:R-:W-:Y:S01]  /*3f10*/  IMAD.MOV.U32 R9, RZ, RZ, 0x7f800000 ;  /* 0x7f800000ff097424 */ /* 0x006fe200078e00ff */
[----:B------:R-:W-:Y:S01]  /*3f20*/  USHF.R.S32.HI UR10, URZ, 0x1f, UR57 ;  /* 0x0000001f3f0a7899 */ /* 0x000fe20008011439 */
[----:B------:R-:W-:Y:S01]  /*3f30*/  IMAD.WIDE R4, R20, R4, UR16 ;  /* 0x0000001014047e25 */ /* 0x000fe2000f8e0204 */
[----:B------:R-:W-:Y:S01]  /*3f40*/  UISETP.NE.AND.EX UP1, UPT, UR13, URZ, UPT, UP1 ;  /* 0x0000003f0d00728c */ /* 0x000fe2000bf25310 */
[----:B------:R-:W1:Y:S01]  /*3f50*/  LDC.64 R10, c[0x0][0x3b8] ;  /* 0x0000ee00ff0a7b82 */ /* 0x000e620000000a00 */
[----:B------:R-:W-:Y:S01]  /*3f60*/  ULDC UR18, c[0x0][0x270] ;  /* 0x00009c0000127ab9 */ /* 0x000fe20000000800 */
[----:B------:R-:W-:Y:S01]  /*3f70*/  IMAD.MOV.U32 R6, RZ, RZ, 0x4 ;  /* 0x00000004ff067424 */ /* 0x000fe200078e00ff */
[----:B------:R-:W-:Y:S01]  /*3f80*/  ULDC UR44, c[0x0][0x2d0] ;  /* 0x0000b400002c7ab9 */ /* 0x000fe20000000800 */
[----:B------:R-:W-:Y:S01]  /*3f90*/  IMAD.MOV.U32 R0, RZ, RZ, 0x7f800000 ;  /* 0x7f800000ff007424 */ /* 0x000fe200078e00ff */
[----:B------:R-:W2:Y:S01]  /*3fa0*/  @!P3 LDG.E R9, desc[UR8][R4.64] ;  /* 0x000000080409b981 */ /* 0x000ea2000c1e1900 */
[----:B------:R-:W-:Y:S01]  /*3fb0*/  IMAD.MOV.U32 R8, RZ, RZ, 0x7f800000 ;  /* 0x7f800000ff087424 */ /* 0x000fe200078e00ff */
[----:B------:R-:W-:Y:S01]  /*3fc0*/  PLOP3.LUT P1, PT, PT, PT, UP1, 0x80, 0x0 ;  /* 0x000000000000781c */ /* 0x000fe20003f2f018 */
[----:B------:R-:W-:-:S02]  /*3fd0*/  IMAD.MOV.U32 R3, RZ, RZ, 0x7f800000 ;  /* 0x7f800000ff037424 */ /* 0x000fc400078e00ff */
[----:B------:R-:W-:Y:S01]  /*3fe0*/  @!P5 IMAD.WIDE R6, R13, R6, UR16 ;  /* 0x000000100d06de25 */ /* 0x000fe2000f8e0206 */
[----:B------:R-:W-:Y:S01]  /*3ff0*/  @UP1 ULDC.64 UR14, c[0x0][0x3d0] ;  /* 0x0000f400000e1ab9 */ /* 0x000fe20000000a00 */
[----:B------:R-:W5:Y:S01]  /*4000*/  @!P2 LDG.E R8, desc[UR8][R4.64+0x20] ;  /* 0x000020080408a981 */ /* 0x000f62000c1e1900 */
[----:B------:R-:W-:Y:S01]  /*4010*/  @UP1 UIMAD UR5, UR59, UR14, URZ ;  /* 0x0000000e3b0512a4 */ /* 0x000fe2000f8e023f */
[----:B------:R-:W-:-:S04]  /*4020*/  DEPBAR.LE SB0, 0x1 ;  /* 0x000080400000791a */ /* 0x000fc80000000000 */
[----:B------:R3:W4:Y:S01]  /*4030*/  @!P6 LDG.E R3, desc[UR8][R4.64+0x80] ;  /* 0x000080080403e981 */ /* 0x000722000c1e1900 */
[----:B------:R-:W-:Y:S01]  /*4040*/  @UP1 UMOV UR11, UR10 ;  /* 0x0000000a000b1c82 */ /* 0x000fe20008000000 */
[----:B------:R-:W-:Y:S01]  /*4050*/  @UP1 UMOV UR10, UR57 ;  /* 0x00000039000a1c82 */ /* 0x000fe20008000000 */
[----:B------:R-:W-:Y:S01]  /*4060*/  @UP1 UIMAD UR5, UR49, UR15, UR5 ;  /* 0x0000000f310512a4 */ /* 0x000fe2000f8e0205 */
[----:B------:R1:W5:Y:S01]  /*4070*/  @!P5 LDG.E R0, desc[UR8][R6.64] ;  /* 0x000000080600d981 */ /* 0x000362000c1e1900 */
[----:B------:R-:W-:Y:S01]  /*4080*/  @UP1 UIMAD.WIDE.U32 UR10, UR49, UR14, UR10 ;  /* 0x0000000e310a12a5 */ /* 0x000fe2000f8e000a */
[----:B------:R-:W-:Y:S03]  /*4090*/  BAR.SYNC.DEFER_BLOCKING 0x0 ;  /* 0x0000000000007b1d */ /* 0x000fe60000010000 */
[----:B------:R-:W-:Y:S02]  /*40a0*/  @UP1 ULEA UR12, UP0, UR10, UR12, 0x2 ;  /* 0x0000000c0a0c1291 */ /* 0x000fe4000f80103f */
[----:B------:R-:W-:Y:S01]  /*40b0*/  @UP1 UIADD3 UR5, UR11, UR5, URZ ;  /* 0x000000050b051290 */ /* 0x000fe2000fffe03f */
[----:B------:R-:W-:Y:S01]  /*40c0*/  IMAD.U32 R238, RZ, RZ, UR48 ;  /* 0x00000030ffee7e24 */ /* 0x000fe2000f8e00ff */
[----:B------:R-:W-:Y:S01]  /*40d0*/  LEA R221, R232, UR4, 0x1 ;  /* 0x00000004e8dd7c11 */ /* 0x000fe2000f8e08ff */
[----:B------:R-:W-:-:S02]  /*40e0*/  USHF.L.U32 UR23, UR37, 0x4, URZ ;  /* 0x0000000425177899 */ /* 0x000fc4000800063f */
[----:B------:R-:W-:Y:S02]  /*40f0*/  @UP1 ULEA.HI.X UR13, UR10, UR13, UR5, 0x2, UP0 ;  /* 0x0000000d0a0d1291 */ /* 0x000fe400080f1405 */
[----:B------:R-:W-:Y:S01]  /*4100*/  USHF.L.U32 UR22, UR37, 0x3, URZ ;  /* 0x0000000325167899 */ /* 0x000fe2000800063f */
[----:B------:R-:W-:Y:S01]  /*4110*/  @UP1 ULDC UR5, c[0x0][0x2e8] ;  /* 0x0000ba0000051ab9 */ /* 0x000fe20000000800 */
[----:B------:R-:W-:Y:S01]  /*4120*/  UIADD3 UR42, UR45, 0x80, UR43 ;  /* 0x000000802d2a7890 */ /* 0x000fe2000fffe02b */
[----:B------:R-:W-:Y:S01]  /*4130*/  IMAD.MOV.U32 R251, RZ, RZ, R237 ;  /* 0x000000fffffb7224 */ /* 0x000fe200078e00ed */
[----:B------:R-:W-:Y:S02]  /*4140*/  CS2R R126, SRZ ;  /* 0x00000000007e7805 */ /* 0x000fe4000001ff00 */
[----:B------:R-:W-:Y:S01]  /*4150*/  CS2R R124, SRZ ;  /* 0x00000000007c7805 */ /* 0x000fe2000001ff00 */
[----:B---3--:R-:W-:Y:S01]  /*4160*/  IMAD.U32 R4, RZ, RZ, UR12 ;  /* 0x0000000cff047e24 */ /* 0x008fe2000f8e00ff */
[----:B------:R-:W-:Y:S01]  /*4170*/  CS2R R130, SRZ ;  /* 0x0000000000827805 */ /* 0x000fe2000001ff00 */
[----:B------:R-:W-:Y:S01]  /*4180*/  IMAD.U32 R5, RZ, RZ, UR13 ;  /* 0x0000000dff057e24 */ /* 0x000fe2000f8e00ff */
[----:B------:R-:W-:-:S02]  /*4190*/  CS2R R128, SRZ ;  /* 0x0000000000807805 */ /* 0x000fc4000001ff00 */
[----:B------:R-:W-:Y:S02]  /*41a0*/  CS2R R122, SRZ ;  /* 0x00000000007a7805 */ /* 0x000fe4000001ff00 */
[----:B------:R-:W-:Y:S02]  /*41b0*/  CS2R R120, SRZ ;  /* 0x0000000000787805 */ /* 0x000fe4000001ff00 */
[----:B------:R-:W-:Y:S01]  /*41c0*/  CS2R R118, SRZ ;  /* 0x0000000000767805 */ /* 0x000fe2000001ff00 */
[----:B------:R-:W3:Y:S01]  /*41d0*/  @P1 LDG.E R7, desc[UR8][R4.64] ;  /* 0x0000000804071981 */ /* 0x000ee2000c1e1900 */
        /* <DEDUP_REMOVED lines=11> */
[----:B------:R-:W2:Y:S01]  /*4290*/  LDSM.16.M88.4 R180, [R222] ;  /* 0x00000000deb4783b */ /* 0x000ea20000000200 */
        /* <DEDUP_REMOVED lines=15> */
[----:B-1----:R-:W3:Y:S01]  /*4390*/  LDG.E.64 R4, desc[UR8][R10.64+0x8] ;  /* 0x000008080a047981 */ /* 0x002ee2000c1e1b00 */
[----:B------:R-:W-:-:S02]  /*43a0*/  CS2R R74, SRZ ;  /* 0x00000000004a7805 */ /* 0x000fc4000001ff00 */
[----:B------:R-:W-:Y:S02]  /*43b0*/  CS2R R72, SRZ ;  /* 0x0000000000487805 */ /* 0x000fe4000001ff00 */
[----:B------:R-:W-:Y:S01]  /*43c0*/  CS2R R70, SRZ ;  /* 0x0000000000467805 */ /* 0x000fe2000001ff00 */
[----:B------:R-:W1:Y:S01]  /*43d0*/  LDSM.16.M88.4 R196, [R222+0x2000] ;  /* 0x00200000dec4783b */ /* 0x000e620000000200 */
[----:B------:R-:W-:Y:S02]  /*43e0*/  CS2R R68, SRZ ;  /* 0x0000000000447805 */ /* 0x000fe4000001ff00 */
[----:B------:R-:W-:Y:S02]  /*43f0*/  CS2R R62, SRZ ;  /* 0x00000000003e7805 */ /* 0x000fe4000001ff00 */
[----:B------:R-:W-:Y:S01]  /*4400*/  CS2R R60, SRZ ;  /* 0x00000000003c7805 */ /* 0x000fe2000001ff00 */
[----:B------:R-:W1:Y:S01]  /*4410*/  LDSM.16.M88.4 R200, [R222+0x2400] ;  /* 0x00240000dec8783b */ /* 0x000e620000000200 */
        /* <DEDUP_REMOVED lines=17> */
[----:B------:R-:W-:Y:S01]  /*4530*/  CS2R R36, SRZ ;  /* 0x0000000000247805 */ /* 0x000fe2000001ff00 */
[----:B------:R-:W-:Y:S01]  /*4540*/  UIMAD UR41, UR37, 0x18, URZ ;  /* 0x00000018252978a4 */ /* 0x000fe2000f8e023f */
[----:B------:R-:W3:Y:S01]  /*4550*/  LDG.E.64 R10, desc[UR8][R10.64] ;  /* 0x000000080a0a7981 */ /* 0x000ee2000c1e1b00 */
[----:B------:R-:W3:Y:S01]  /*4560*/  @P1 MUFU.RCP R6, UR5 ;  /* 0x0000000500061d08 */ /* 0x000ee20008001000 */
[----:B------:R-:W-:Y:S02]  /*4570*/  UIMAD UR5, UR49, UR18, UR57 ;  /* 0x00000012310572a4 */ /* 0x000fe4000f8e0239 */
[----:B------:R-:W-:Y:S02]  /*4580*/  USHF.L.U32 UR40, UR37, 0x5, URZ ;  /* 0x0000000525287899 */ /* 0x000fe4000800063f */
[----:B------:R-:W-:Y:S02]  /*4590*/  USHF.L.U32 UR5, UR5, 0x5, URZ ;  /* 0x0000000505057899 */ /* 0x000fe4000800063f */
[----:B------:R-:W-:-:S02]  /*45a0*/  UIMAD UR39, UR37, 0x28, URZ ;  /* 0x00000028252778a4 */ /* 0x000fc4000f8e023f */
[----:B------:R-:W-:Y:S02]  /*45b0*/  USHF.R.S32.HI UR12, URZ, 0x1f, UR5 ;  /* 0x0000001f3f0c7899 */ /* 0x000fe40008011405 */
[----:B------:R-:W-:Y:S02]  /*45c0*/  UIADD3 UR33, UR23, 0x20, URZ ;  /* 0x0000002017217890 */ /* 0x000fe4000fffe03f */
[----:B------:R-:W-:Y:S02]  /*45d0*/  UIMAD UR38, UR37, 0x30, URZ ;  /* 0x00000030252678a4 */ /* 0x000fe4000f8e023f */
[----:B------:R-:W-:Y:S01]  /*45e0*/  UIADD3 UR32, UR22, UR33, URZ ;  /* 0x0000002116207290 */ /* 0x000fe2000fffe03f */
[----:B------:R-:W-:-:S03]  /*45f0*/  ULDC.U8 UR14, c[0x0][0x388] ;  /* 0x0000e200000e7ab9 */ /* 0x000fc60000000000 */
[----:B------:R-:W-:-:S04]  /*4600*/  UIADD3 UR31, UR22, UR32, URZ ;  /* 0x00000020161f7290 */ /* 0x000fc8000fffe03f */
[----:B------:R-:W-:-:S04]  /*4610*/  UIADD3 UR30, UR22, UR31, URZ ;  /* 0x0000001f161e7290 */ /* 0x000fc8000fffe03f */
[----:B------:R-:W-:Y:S02]  /*4620*/  UIADD3 UR29, UR22, UR30, URZ ;  /* 0x0000001e161d7290 */ /* 0x000fe4000fffe03f */
[----:B------:R-:W-:Y:S02]  /*4630*/  UIADD3 UR43, UR43, 0x80, URZ ;  /* 0x000000802b2b7890 */ /* 0x000fe4000fffe03f */
[----:B------:R-:W-:Y:S02]  /*4640*/  UIMAD UR37, UR37, 0x38, URZ ;  /* 0x00000038252578a4 */ /* 0x000fe4000f8e023f */
[----:B------:R-:W-:Y:S02]  /*4650*/  UIADD3 UR42, UR42, -UR7, URZ ;  /* 0x800000072a2a7290 */ /* 0x000fe4000fffe03f */
[----:B------:R-:W-:Y:S01]  /*4660*/  UIADD3 UR36, UR22, UR29, URZ ;  /* 0x0000001d16247290 */ /* 0x000fe2000fffe03f */
[----:B--2---:R2:W-:Y:S02]  /*4670*/  STL [R1+0x30], R9 ;  /* 0x0000300901007387 */ /* 0x0045e40000100800 */
[----:B--2---:R-:W2:Y:S02]  /*4680*/  S2R R9, SR_TID.X ;  /* 0x0000000000097919 */ /* 0x004ea40000002100 */
[----:B-----5:R5:W-:Y:S04]  /*4690*/  STL [R1+0x2c], R0 ;  /* 0x00002c0001007387 */ /* 0x020be80000100800 */
[----:B------:R-:W-:Y:S04]  /*46a0*/  STL [R1+0x34], R8 ;  /* 0x0000340801007387 */ /* 0x000fe80000100800 */
[----:B----4-:R4:W-:Y:S01]  /*46b0*/  STL [R1+0x28], R3 ;  /* 0x0000280301007387 */ /* 0x0109e20000100800 */
[----:B-----5:R-:W-:-:S04]  /*46c0*/  LEA.HI R0, R19, R18, RZ, 0x6 ;  /* 0x0000001213007211 */ /* 0x020fc800078f30ff */
[----:B------:R-:W-:Y:S01]  /*46d0*/  SHF.R.S32.HI R0, RZ, 0x6, R0 ;  /* 0x00000006ff007819 */ /* 0x000fe20000011400 */
[----:B----4-:R-:W-:-:S04]  /*46e0*/  IMAD.U32 R3, RZ, RZ, UR48 ;  /* 0x00000030ff037e24 */ /* 0x010fc8000f8e00ff */
[----:B------:R-:W-:Y:S02]  /*46f0*/  IMAD.SHL.U32 R8, R0, 0x20, RZ ;  /* 0x0000002000087824 */ /* 0x000fe400078e00ff */
[----:B------:R-:W-:Y:S02]  /*4700*/  IMAD R12, R3, 0x4, R0 ;  /* 0x00000004030c7824 */ /* 0x000fe400078e0200 */
[----:B---3--:R-:W-:Y:S01]  /*4710*/  @P1 FMUL.FTZ R0, R7, R6 ;  /* 0x0000000607001220 */ /* 0x008fe20000410000 */
[----:B--2---:R-:W-:Y:S01]  /*4720*/  IMAD.SHL.U32 R9, R9, 0x2, RZ ;  /* 0x0000000209097824 */ /* 0x004fe200078e00ff */
[----:B------:R-:W-:-:S03]  /*4730*/  SHF.R.S32.HI R3, RZ, 0x1f, R16 ;  /* 0x0000001fff037819 */ /* 0x000fc60000011410 */
[----:B------:R-:W-:Y:S02]  /*4740*/  @P1 R2UR UR13, R0 ;  /* 0x00000000000d12ca */ /* 0x000fe400000e0000 */
[----:B------:R-:W-:Y:S01]  /*4750*/  IADD3 R16, P3, P2, R4, UR5, R16 ;  /* 0x0000000504107c10 */ /* 0x000fe2000fa7e010 */
[----:B------:R-:W-:Y:S01]  /*4760*/  VIADD R0, R229, 0x1800 ;  /* 0x00001800e5007836 */ /* 0x000fe20000000000 */
[----:B------:R-:W-:Y:S01]  /*4770*/  LOP3.LUT R8, R8, 0x6, R9, 0xf8, !PT ;  /* 0x0000000608087812 */ /* 0x000fe200078ef809 */
[----:B------:R-:W-:-:S03]  /*4780*/  IMAD R4, RZ, RZ, -UR28 ;  /* 0x8000001cff047e24 */ /* 0x000fc6000f8e02ff */
[----:B------:R-:W-:Y:S01]  /*4790*/  SEL R0, R0, R229, !P0 ;  /* 0x000000e500007207 */ /* 0x000fe20004000000 */
[----:B------:R-:W-:Y:S01]  /*47a0*/  IMAD R238, R238, 0x80, R8 ;  /* 0x00000080eeee7824 */ /* 0x000fe200078e0208 */
[----:B------:R2:W-:Y:S01]  /*47b0*/  STL [R1+0x48], R4 ;  /* 0x0000480401007387 */ /* 0x0005e20000100800 */
[----:B------:R-:W-:Y:S02]  /*47c0*/  R2UR UR11, R10 ;  /* 0x000000000a0b72ca */ /* 0x000fe400000e0000 */
[----:B------:R-:W-:Y:S01]  /*47d0*/  IADD3.X R10, R5, UR12, R3, P3, P2 ;  /* 0x0000000c050a7c10 */ /* 0x000fe20009fe4403 */
[----:B------:R-:W-:-:S05]  /*47e0*/  VIADD R3, R231, 0x1800 ;  /* 0x00001800e7037836 */ /* 0x000fca0000000000 */
[----:B------:R-:W-:Y:S02]  /*47f0*/  SEL R220, R3, R231, !P0 ;  /* 0x000000e703dc7207 */ /* 0x000fe40004000000 */
[----:B------:R-:W-:Y:S01]  /*4800*/  LEA R3, R0, UR4, 0x1 ;  /* 0x0000000400037c11 */ /* 0x000fe2000f8e08ff */
[C---:B------:R-:W-:Y:S02]  /*4810*/  VIADD R0, R238.reuse, 0x19 ;  /* 0x00000019ee007836 */ /* 0x040fe40000000000 */
[C---:B--2---:R-:W-:Y:S02]  /*4820*/  VIADD R4, R238.reuse, 0x18 ;  /* 0x00000018ee047836 */ /* 0x044fe40000000000 */
[C---:B------:R-:W-:Y:S01]  /*4830*/  VIADD R5, R238.reuse, 0x11 ;  /* 0x00000011ee057836 */ /* 0x040fe20000000000 */
[----:B------:R-:W-:Y:S01]  /*4840*/  I2FP.F32.S32 R0, R0 ;  /* 0x0000000000007245 */ /* 0x000fe20000201400 */
[----:B------:R-:W-:Y:S01]  /*4850*/  VIADD R6, R238, 0x10 ;  /* 0x00000010ee067836 */ /* 0x000fe20000000000 */
[----:B------:R-:W-:-:S02]  /*4860*/  I2FP.F32.S32 R4, R4 ;  /* 0x0000000400047245 */ /* 0x000fc40000201400 */
[----:B------:R-:W-:Y:S01]  /*4870*/  R2UR UR10, R11 ;  /* 0x000000000b0a72ca */ /* 0x000fe200000e0000 */
[----:B------:R2:W-:Y:S01]  /*4880*/  STL [R1+0x18], R0 ;  /* 0x0000180001007387 */ /* 0x0005e20000100800 */
[----:B------:R-:W-:-:S03]  /*4890*/  VIADD R7, R238, 0x9 ;  /* 0x00000009ee077836 */ /* 0x000fc60000000000 */
[----:B------:R3:W-:Y:S01]  /*48a0*/  STL [R1+0x14], R4 ;  /* 0x0000140401007387 */ /* 0x0007e20000100800 */
[C---:B------:R-:W-:Y:S02]  /*48b0*/  VIADD R8, R238.reuse, 0x8 ;  /* 0x00000008ee087836 */ /* 0x040fe40000000000 */
[----:B------:R-:W-:Y:S01]  /*48c0*/  VIADD R9, R238, 0x1 ;  /* 0x00000001ee097836 */ /* 0x000fe20000000000 */
[----:B--2---:R-:W-:Y:S02]  /*48d0*/  I2FP.F32.S32 R0, R5 ;  /* 0x0000000500007245 */ /* 0x004fe40000201400 */
[----:B---3--:R-:W-:-:S03]  /*48e0*/  I2FP.F32.S32 R4, R6 ;  /* 0x0000000600047245 */ /* 0x008fc60000201400 */
[----:B------:R2:W-:Y:S04]  /*48f0*/  STL [R1+0x10], R0 ;  /* 0x0000100001007387 */ /* 0x0005e80000100800 */
[----:B------:R3:W-:Y:S01]  /*4900*/  STL [R1+0xc], R4 ;  /* 0x00000c0401007387 */ /* 0x0007e20000100800 */
[----:B------:R-:W-:Y:S02]  /*4910*/  I2FP.F32.S32 R6, R8 ;  /* 0x0000000800067245 */ /* 0x000fe40000201400 */
[----:B--2---:R-:W-:Y:S01]  /*4920*/  I2FP.F32.S32 R0, R7 ;  /* 0x0000000700007245 */ /* 0x004fe20000201400 */
[----:B---3--:R-:W-:-:S04]  /*4930*/  IMAD.WIDE.U32 R4, R16, -0x2daee0ad, RZ ;  /* 0xd2511f5310047825 */ /* 0x008fc800078e00ff */
[----:B------:R2:W-:Y:S04]  /*4940*/  STL [R1+0x8], R0 ;  /* 0x0000080001007387 */ /* 0x0005e80000100800 */
[----:B------:R3:W-:Y:S04]  /*4950*/  STL.64 [R1+0x58], R4 ;  /* 0x0000580401007387 */ /* 0x0007e80000100a00 */
[----:B------:R4:W-:Y:S01]  /*4960*/  STL [R1+0x4], R6 ;  /* 0x0000040601007387 */ /* 0x0009e20000100800 */
[----:B--2---:R-:W-:-:S04]  /*4970*/  LOP3.LUT R0, R12, UR10, RZ, 0x3c, !PT ;  /* 0x0000000a0c007c12 */ /* 0x004fc8000f8e3cff */
[----:B------:R-:W-:Y:S02]  /*4980*/  LOP3.LUT R0, R5, R0, RZ, 0x3c, !PT ;  /* 0x0000000005007212 */ /* 0x000fe400078e3cff */
[----:B---3--:R-:W-:Y:S02]  /*4990*/  LOP3.LUT R4, R10, UR11, RZ, 0x3c, !PT ;  /* 0x0000000b0a047c12 */ /* 0x008fe4000f8e3cff */
[----:B----4-:R-:W-:-:S03]  /*49a0*/  I2FP.F32.S32 R6, R9 ;  /* 0x0000000900067245 */ /* 0x010fc60000201400 */
[----:B------:R2:W-:Y:S04]  /*49b0*/  STL [R1+0x4c], R4 ;  /* 0x00004c0401007387 */ /* 0x0005e80000100800 */
[----:B------:R3:W-:Y:S01]  /*49c0*/  STL [R1], R6 ;  /* 0x0000000601007387 */ /* 0x0007e20000100800 */
[----:B------:R-:W-:-:S04]  /*49d0*/  UIADD3 UR28, UR23, 0x40, URZ ;  /* 0x00000040171c7890 */ /* 0x000fc8000fffe03f */
[----:B------:R-:W-:Y:S01]  /*49e0*/  UIADD3 UR27, UR22, UR28, URZ ;  /* 0x0000001c161b7290 */ /* 0x000fe2000fffe03f */
[----:B--2---:R-:W-:-:S05]  /*49f0*/  IMAD.WIDE.U32 R4, R0, -0x326172a9, RZ ;  /* 0xcd9e8d5700047825 */ /* 0x004fca00078e00ff */
[----:B------:R3:W-:Y:S01]  /*4a00*/  STL.64 [R1+0x38], R4 ;  /* 0x0000380401007387 */ /* 0x0007e20000100a00 */
[----:B------:R-:W-:-:S04]  /*4a10*/  UIADD3 UR26, UR22, UR27, URZ ;  /* 0x0000001b161a7290 */ /* 0x000fc8000fffe03f */
[----:B------:R-:W-:Y:S01]  /*4a20*/  UIADD3 UR25, UR22, UR26, URZ ;  /* 0x0000001a16197290 */ /* 0x000fe2000fffe03f */
[----:B------:R-:W-:Y:S01]  /*4a30*/  LEA R220, R220, UR4, 0x1 ;  /* 0x00000004dcdc7c11 */ /* 0x000fe2000f8e08ff */
[----:B------:R-:W-:Y:S01]  /*4a40*/  UMOV UR5, URZ ;  /* 0x0000003f00057c82 */ /* 0x000fe20008000000 */
[----:B------:R-:W-:Y:S01]  /*4a50*/  I2FP.F32.S32 R252, R238 ;  /* 0x000000ee00fc7245 */ /* 0x000fe20000201400 */
[----:B------:R-:W-:Y:S01]  /*4a60*/  UIADD3 UR24, UR22, UR25, URZ ;  /* 0x0000001916187290 */ /* 0x000fe2000fffe03f */
[----:B------:R-:W-:Y:S01]  /*4a70*/  @UP1 UMOV UR5, UR13 ;  /* 0x0000000d00051c82 */ /* 0x000fe20008000000 */
[----:B------:R-:W-:Y:S02]  /*4a80*/  ULDC UR13, c[0x0][0x2ec] ;  /* 0x0000bb00000d7ab9 */ /* 0x000fe40000000800 */
[----:B-1----:R-:W-:-:S12]  /*4a90*/  UIADD3 UR35, UR22, UR24, URZ ;  /* 0x0000001816237290 */ /* 0x002fd8000fffe03f */
.L_x_327:
[----:B------:R-:W0:Y:S01]  /*4aa0*/  LDGDEPBAR ;  /* 0x00000000000079af */ /* 0x000e220000000000 */
[----:B------:R-:W-:Y:S01]  /*4ab0*/  IMAD.IADD R0, R230, 0x1, R220 ;  /* 0x00000001e6007824 */ /* 0x000fe200078e02dc */
[----:B------:R-:W-:Y:S06]  /*4ac0*/  UIADD3 UR18, UR10, -0x4498517b, URZ ;  /* 0xbb67ae850a127890 */ /* 0x000fec000fffe03f */
[----:B------:R-:W2:Y:S01]  /*4ad0*/  LDL.64 R234, [R1+0x38] ;  /* 0x0000380001ea7983 */ /* 0x000ea20000100a00 */
[----:B------:R-:W-:Y:S02]  /*4ae0*/  USHF.L.U32 UR15, UR6, 0x6, URZ ;  /* 0x00000006060f7899 */ /* 0x000fe4000800063f */
[----:B------:R-:W-:Y:S02]  /*4af0*/  UIADD3 UR12, UR11, -0x61c88647, URZ ;  /* 0x9e3779b90b0c7890 */ /* 0x000fe4000fffe03f */
[----:B------:R-:W-:Y:S01]  /*4b00*/  UISETP.GE.AND UP0, UPT, UR15, UR42, UPT ;  /* 0x0000002a0f00728c */ /* 0x000fe2000bf06270 */
[----:B------:R-:W4:Y:S01]  /*4b10*/  LDL R236, [R1+0x60] ;  /* 0x0000600001ec7983 */ /* 0x000f220000100800 */
[----:B------:R-:W-:Y:S02]  /*4b20*/  UIADD3 UR19, UR11, 0x1715609d, URZ ;  /* 0x1715609d0b137890 */ /* 0x000fe4000fffe03f */
[----:B------:R-:W-:Y:S01]  /*4b30*/  UISETP.LT.AND UP0, UPT, UR43, UR7, UP0 ;  /* 0x000000072b00728c */ /* 0x000fe20008701270 */
[----:B------:R-:W2:Y:S01]  /*4b40*/  LDL R233, [R1+0x4c] ;  /* 0x00004c0001e97983 */ /* 0x000ea20000100800 */
[----:B------:R-:W-:Y:S03]  /*4b50*/  UISETP.GT.AND UP3, UPT, UR6, UR34, UPT ;  /* 0x000000220600728c */ /* 0x000fe6000bf64270 */
[----:B------:R1:W-:Y:S01]  /*4b60*/  STL [R1+0x68], R2 ;  /* 0x0000680201007387 */ /* 0x0003e20000100800 */
[----:B------:R-:W-:Y:S03]  /*4b70*/  PLOP3.LUT P2, PT, PT, PT, UP0, 0x80, 0x0 ;  /* 0x000000000000781c */ /* 0x000fe60003f4f008 */
[----:B-1----:R-:W2:Y:S01]  /*4b80*/  LDL R2, [R1+0x1c] ;  /* 0x00001c0001027983 */ /* 0x002ea20000100800 */
[----:B------:R-:W-:Y:S04]  /*4b90*/  DEPBAR.LE SB0, 0x0 ;  /* 0x000080000000791a */ /* 0x000fe80000000000 */
[----:B------:R-:W-:Y:S06]  /*4ba0*/  BAR.SYNC.DEFER_BLOCKING 0x0 ;  /* 0x0000000000007b1d */ /* 0x000fec0000010000 */
[----:B------:R-:W-:Y:S08]  /*4bb0*/  LDSM.16.M88.4 R32, [R220] ;  /* 0x00000000dc20783b */ /* 0x000ff00000000200 */
[----:B------:R-:W3:Y:S08]  /*4bc0*/  LDSM.16.M88.4 R16, [R221+0x9000] ;  /* 0x00900000dd10783b */ /* 0x000ef00000000200 */
[----:B------:R-:W1:Y:S08]  /*4bd0*/  LDSM.16.M88.4 R28, [R220+0x800] ;  /* 0x00080000dc1c783b */ /* 0x000e700000000200 */
[----:B------:R-:W1:Y:S08]  /*4be0*/  LDSM.16.M88.4 R132, [R221+0x9400] ;  /* 0x00940000dd84783b */ /* 0x000e700000000200 */
[----:B------:R-:W-:Y:S08]  /*4bf0*/  LDSM.16.M88.4 R136, [R0] ;  /* 0x000000000088783b */ /* 0x000ff00000000200 */
[----:B------:R-:W1:Y:S01]  /*4c00*/  LDSM.16.M88.4 R140, [R222+-0x6000] ;  /* 0xffa00000de8c783b */ /* 0x000e620000000200 */
[-C--:B---3--:R-:W-:Y:S07]  /*4c10*/  HMMA.16816.F32.BF16 R4, R32, R16.reuse, RZ ;  /* 0x000000102004723c */ /* 0x088fee00000418ff */
[----:B------:R-:W3:Y:S01]  /*4c20*/  LDSM.16.M88.4 R144, [R0+0x800] ;  /* 0x000800000090783b */ /* 0x000ee20000000200 */
        /* <DEDUP_REMOVED lines=10> */
[----:B------:R-:W-:Y:S03]  /*4cd0*/  LDSM.16.M88.4 R164, [R222+-0x4000] ;  /* 0xffc00000dea4783b */ /* 0x000fe60000000200 */
[----:B------:R-:W-:Y:S05]  /*4ce0*/  HMMA.16816.F32.BF16 R32, R32, R134, RZ ;  /* 0x000000862020723c */ /* 0x000fea00000418ff */
[----:B------:R-:W1:Y:S01]  /*4cf0*/  LDSM.16.M88.4 R132, [R221+0xb400] ;  /* 0x00b40000dd84783b */ /* 0x000e620000000200 */
[-C--:B------:R-:W-:Y:S06]  /*4d00*/  HMMA.16816.F32.BF16 R4, R136, R140.reuse, R4 ;  /* 0x0000008c8804723c */ /* 0x080fec0000041804 */
[C---:B---3--:R-:W-:Y:S01]  /*4d10*/  HMMA.16816.F32.BF16 R8, R144.reuse, R140, R8 ;  /* 0x0000008c9008723c */ /* 0x048fe20000041808 */
[----:B------:R-:W-:Y:S05]  /*4d20*/  LDSM.16.M88.4 R168, [R0+0x1800] ;  /* 0x0018000000a8783b */ /* 0x000fea0000000200 */
[-C--:B------:R-:W-:Y:S06]  /*4d30*/  HMMA.16816.F32.BF16 R12, R144, R142.reuse, R12 ;  /* 0x0000008e900c723c */ /* 0x080fec000004180c */
[C---:B------:R-:W-:Y:S01]  /*4d40*/  HMMA.16816.F32.BF16 R16, R136.reuse, R142, R16 ;  /* 0x0000008e8810723c */ /* 0x040fe20000041810 */
[----:B------:R-:W3:Y:S05]  /*4d50*/  LDSM.16.M88.4 R140, [R0+0x1000] ;  /* 0x00100000008c783b */ /* 0x000eea0000000200 */
[-C--:B-1----:R-:W-:Y:S06]  /*4d60*/  HMMA.16816.F32.BF16 R20, R136, R148.reuse, R20 ;  /* 0x000000948814723c */ /* 0x082fec0000041814 */
[C---:B------:R-:W-:Y:S06]  /*4d70*/  HMMA.16816.F32.BF16 R24, R144.reuse, R148, R24 ;  /* 0x000000949018723c */ /* 0x040fec0000041818 */
[-C--:B------:R-:W-:Y:S01]  /*4d80*/  HMMA.16816.F32.BF16 R28, R144, R150.reuse, R28 ;  /* 0x00000096901c723c */ /* 0x080fe2000004181c */
[----:B------:R-:W-:Y:S05]  /*4d90*/  LDSM.16.M88.4 R144, [R220+0x2000] ;  /* 0x00200000dc90783b */ /* 0x000fea0000000200 */
[----:B------:R-:W-:Y:S03]  /*4da0*/  HMMA.16816.F32.BF16 R32, R136, R150, R32 ;  /* 0x000000968820723c */ /* 0x000fe60000041820 */
[----:B------:R-:W1:Y:S03]  /*4db0*/  LDSM.16.M88.4 R136, [R222+-0x3c00] ;  /* 0xffc40000de88783b */ /* 0x000e660000000200 */
        /* <DEDUP_REMOVED lines=9> */
[----:B------:R-:W2:Y:S05]  /*4e50*/  LDL.64 R162, [R1+0x58] ;  /* 0x0000580001a27983 */ /* 0x000eaa0000100a00 */
[----:B------:R-:W-:Y:S01]  /*4e60*/  HMMA.16816.F32.BF16 R32, R152, R134, R32 ;  /* 0x000000869820723c */ /* 0x000fe20000041820 */
[----:B------:R-:W4:Y:S05]  /*4e70*/  LDSM.16.M88.4 R132, [R221+0xd400] ;  /* 0x00d40000dd84783b */ /* 0x000f2a0000000200 */
[-C--:B---3--:R-:W-:Y:S01]  /*4e80*/  HMMA.16816.F32.BF16 R4, R140, R164.reuse, R4 ;  /* 0x000000a48c04723c */ /* 0x088fe20000041804 */
[----:B------:R-:W-:Y:S05]  /*4e90*/  IMAD.U32 R152, RZ, RZ, UR6 ;  /* 0x00000006ff987e24 */ /* 0x000fea000f8e00ff */
[C---:B------:R-:W-:Y:S01]  /*4ea0*/  HMMA.16816.F32.BF16 R8, R168.reuse, R164, R8 ;  /* 0x000000a4a808723c */ /* 0x040fe20000041808 */
[----:B------:R-:W3:Y:S04]  /*4eb0*/  LDL R165, [R1+0x30] ;  /* 0x0000300001a57983 */ /* 0x000ee80000100800 */
[----:B------:R-:W3:Y:S01]  /*4ec0*/  LDL R164, [R1+0x34] ;  /* 0x0000340001a47983 */ /* 0x000ee20000100800 */
[-C--:B------:R-:W-:Y:S06]  /*4ed0*/  HMMA.16816.F32.BF16 R12, R168, R166.reuse, R12 ;  /* 0x000000a6a80c723c */ /* 0x080fec000004180c */
[C---:B------:R-:W-:Y:S06]  /*4ee0*/  HMMA.16816.F32.BF16 R16, R140.reuse, R166, R16 ;  /* 0x000000a68c10723c */ /* 0x040fec0000041810 */
[-C--:B-1----:R-:W-:Y:S01]  /*4ef0*/  HMMA.16816.F32.BF16 R20, R140, R136.reuse, R20 ;  /* 0x000000888c14723c */ /* 0x082fe20000041814 */
[----:B------:R-:W-:Y:S04]  /*4f00*/  IMAD.MOV.U32 R167, RZ, RZ, 0x20 ;  /* 0x00000020ffa77424 */ /* 0x000fe800078e00ff */
[----:B------:R-:W-:Y:S01]  /*4f10*/  IMAD.MOV.U32 R166, RZ, RZ, 0x28 ;  /* 0x00000028ffa67424 */ /* 0x000fe200078e00ff */
[C---:B------:R-:W-:Y:S06]  /*4f20*/  HMMA.16816.F32.BF16 R24, R168.reuse, R136, R24 ;  /* 0x00000088a818723c */ /* 0x040fec0000041818 */
[-C--:B------:R-:W-:Y:S06]  /*4f30*/  HMMA.16816.F32.BF16 R28, R168, R138.reuse, R28 ;  /* 0x0000008aa81c723c */ /* 0x080fec000004181c */
[----:B------:R-:W-:Y:S01]  /*4f40*/  HMMA.16816.F32.BF16 R32, R140, R138, R32 ;  /* 0x0000008a8c20723c */ /* 0x000fe20000041820 */
[----:B------:R-:W-:Y:S01]  /*4f50*/  LDSM.16.M88.4 R136, [R0+0x2000] ;  /* 0x002000000088783b */ /* 0x000fe20000000200 */
[----:B------:R-:W-:Y:S03]  /*4f60*/  IMAD.MOV.U32 R168, RZ, RZ, 0x8 ;  /* 0x00000008ffa87424 */ /* 0x000fe600078e00ff */
[----:B----4-:R-:W-:Y:S01]  /*4f70*/  IMAD R152, R152, 0x4, R236 ;  /* 0x0000000498987824 */ /* 0x010fe200078e02ec */
[-C--:B------:R-:W-:Y:S03]  /*4f80*/  HMMA.16816.F32.BF16 R4, R144, R148.reuse, R4 ;  /* 0x000000949004723c */ /* 0x080fe60000041804 */
[----:B------:R-:W1:Y:S03]  /*4f90*/  LDSM.16.M88.4 R140, [R222+-0x2000] ;  /* 0xffe00000de8c783b */ /* 0x000e660000000200 */
[C---:B------:R-:W-:Y:S06]  /*4fa0*/  HMMA.16816.F32.BF16 R8, R156.reuse, R148, R8 ;  /* 0x000000949c08723c */ /* 0x040fec0000041808 */
[-C--:B------:R-:W-:Y:S06]  /*4fb0*/  HMMA.16816.F32.BF16 R12, R156, R150.reuse, R12 ;  /* 0x000000969c0c723c */ /* 0x080fec000004180c */
[C---:B------:R-:W-:Y:S01]  /*4fc0*/  HMMA.16816.F32.BF16 R16, R144.reuse, R150, R16 ;  /* 0x000000969010723c */ /* 0x040fe20000041810 */
[----:B------:R-:W4:Y:S05]  /*4fd0*/  LDSM.16.M88.4 R148, [R0+0x2800] ;  /* 0x002800000094783b */ /* 0x000f2a0000000200 */
[-C--:B------:R-:W-:Y:S06]  /*4fe0*/  HMMA.16816.F32.BF16 R20, R144, R132.reuse, R20 ;  /* 0x000000849014723c */ /* 0x080fec0000041814 */
[C---:B------:R-:W-:Y:S06]  /*4ff0*/  HMMA.16816.F32.BF16 R24, R156.reuse, R132, R24 ;  /* 0x000000849c18723c */ /* 0x040fec0000041818 */
[-C--:B------:R-:W-:Y:S01]  /*5000*/  HMMA.16816.F32.BF16 R28, R156, R134.reuse, R28 ;  /* 0x000000869c1c723c */ /* 0x080fe2000004181c */
[----:B------:R-:W3:Y:S04]  /*5010*/  LDL R157, [R1+0x2c] ;  /* 0x00002c00019d7983 */ /* 0x000ee80000100800 */
[----:B------:R-:W-:Y:S01]  /*5020*/  VIADD R132, R152, 0x2 ;  /* 0x0000000298847836 */ /* 0x000fe20000000000 */
[----:B------:R-:W-:Y:S05]  /*5030*/  HMMA.16816.F32.BF16 R32, R144, R134, R32 ;  /* 0x000000869020723c */ /* 0x000fea0000041820 */
[----:B------:R-:W-:Y:S01]  /*5040*/  IMAD.WIDE.U32 R132, R132, -0x326172a9, RZ ;  /* 0xcd9e8d5784847825 */ /* 0x000fe200078e00ff */
[-C--:B-1----:R-:W-:Y:S05]  /*5050*/  HMMA.16816.F32.BF16 R4, R136, R140.reuse, R4 ;  /* 0x0000008c8804723c */ /* 0x082fea0000041804 */
[----:B--2---:R-:W-:Y:S01]  /*5060*/  LOP3.LUT R155, R235, UR12, R132, 0x96, !PT ;  /* 0x0000000ceb9b7c12 */ /* 0x004fe2000f8e9684 */
[----:B------:R-:W-:Y:S02]  /*5070*/  IMAD.U32 R132, RZ, RZ, UR45 ;  /* 0x0000002dff847e24 */ /* 0x000fe4000f8e00ff */
[----:B------:R-:W-:Y:S01]  /*5080*/  IMAD.U32 R144, RZ, RZ, UR15 ;  /* 0x0000000fff907e24 */ /* 0x000fe2000f8e00ff */
[----:B------:R-:W-:Y:S02]  /*5090*/  UIADD3 UR15, UR11, 0x3c6ef372, URZ ;  /* 0x3c6ef3720b0f7890 */ /* 0x000fe4000fffe03f */
[----:B------:R-:W-:Y:S01]  /*50a0*/  @!P2 IADD3 R145, -R132, 0x1, R2 ;  /* 0x000000018491a810 */ /* 0x000fe20007ffe102 */
[C---:B----4-:R-:W-:Y:S04]  /*50b0*/  HMMA.16816.F32.BF16 R8, R148.reuse, R140, R8 ;  /* 0x0000008c9408723c */ /* 0x050fe80000041808 */
[----:B------:R-:W-:Y:S01]  /*50c0*/  @!P2 IADD3 R145, R144, UR7, R145 ;  /* 0x000000079091ac10 */ /* 0x000fe2000fffe091 */
[----:B------:R-:W-:Y:S01]  /*50d0*/  IMAD.WIDE.U32 R158, R155, -0x2daee0ad, RZ ;  /* 0xd2511f539b9e7825 */ /* 0x000fe200078e00ff */
[-C--:B------:R-:W-:Y:S05]  /*50e0*/  HMMA.16816.F32.BF16 R12, R148, R142.reuse, R12 ;  /* 0x0000008e940c723c */ /* 0x080fea000004180c */
[C---:B------:R-:W-:Y:S01]  /*50f0*/  @!P2 VIADDMNMX R147, R145.reuse, R168, UR7, PT ;  /* 0x000000079193ae46 */ /* 0x040fe2000b8001a8 */
[C---:B------:R-:W-:Y:S05]  /*5100*/  HMMA.16816.F32.BF16 R16, R136.reuse, R142, R16 ;  /* 0x0000008e8810723c */ /* 0x040fea0000041810 */
[----:B------:R-:W-:Y:S01]  /*5110*/  @!P2 VIADDMNMX R146, R145, R167, UR7, PT ;  /* 0x000000079192ae46 */ /* 0x000fe2000b8001a7 */
[----:B------:R-:W-:Y:S05]  /*5120*/  IMAD.WIDE.U32 R152, R152, -0x326172a9, RZ ;  /* 0xcd9e8d5798987825 */ /* 0x000fea00078e00ff */
[----:B------:R-:W-:Y:S01]  /*5130*/  FFMA.FTZ R4, R252, UR5, R4 ;  /* 0x00000005fc047c23 */ /* 0x000fe20008010004 */
[-C--:B------:R-:W-:Y:S01]  /*5140*/  LOP3.LUT R154, R153, R233.reuse, RZ, 0x3c, !PT ;  /* 0x000000e9999a7212 */ /* 0x080fe200078e3cff */
[----:B------:R-:W-:Y:S01]  /*5150*/  @!P2 VIADD R142, R238, 0x8 ;  /* 0x00000008ee8ea836 */ /* 0x000fe20000000000 */
[----:B------:R-:W-:Y:S01]  /*5160*/  LOP3.LUT R153, R235, UR12, R152, 0x96, !PT ;  /* 0x0000000ceb997c12 */ /* 0x000fe2000f8e9698 */
[----:B------:R-:W-:Y:S01]  /*5170*/  UIADD3 UR12, UR10, 0x76cf5d0a, URZ ;  /* 0x76cf5d0a0a0c7890 */ /* 0x000fe2000fffe03f */
[----:B------:R-:W-:Y:S01]  /*5180*/  LOP3.LUT R152, R133, R233, RZ, 0x3c, !PT ;  /* 0x000000e985987212 */ /* 0x000fe200078e3cff */
[----:B------:R-:W-:Y:S04]  /*5190*/  IMAD.WIDE.U32 R132, R154, -0x2daee0ad, RZ ;  /* 0xd2511f539a847825 */ /* 0x000fe800078e00ff */
[C---:B------:R-:W-:Y:S01]  /*51a0*/  FFMA.FTZ R6, R252.reuse, UR5, R6 ;  /* 0x00000005fc067c23 */ /* 0x040fe20008010006 */
[----:B------:R-:W-:Y:S01]  /*51b0*/  FFMA.FTZ R8, R252, UR5, R8 ;  /* 0x00000005fc087c23 */ /* 0x000fe20008010008 */
[----:B------:R-:W-:Y:S01]  /*51c0*/  IMAD.WIDE.U32 R134, R152, -0x2daee0ad, RZ ;  /* 0xd2511f5398867825 */ /* 0x000fe200078e00ff */
[C---:B------:R-:W-:Y:S02]  /*51d0*/  @!P2 VIMNMX R152, R145.reuse, UR7, PT ;  /* 0x000000079198ac48 */ /* 0x040fe4000bfe0100 */
[----:B------:R-:W-:Y:S01]  /*51e0*/  @!P2 VIADDMNMX R145, R145, R166, UR7, PT ;  /* 0x000000079191ae46 */ /* 0x000fe2000b8001a6 */
[----:B------:R-:W-:Y:S01]  /*51f0*/  IMAD.WIDE.U32 R160, R153, -0x2daee0ad, RZ ;  /* 0xd2511f5399a07825 */ /* 0x000fe200078e00ff */
[----:B------:R-:W-:Y:S03]  /*5200*/  LOP3.LUT R156, R159, UR12, R134, 0x96, !PT ;  /* 0x0000000c9f9c7c12 */ /* 0x000fe6000f8e9686 */
[----:B------:R-:W-:Y:S01]  /*5210*/  FFMA.FTZ R10, R252, UR5, R10 ;  /* 0x00000005fc0a7c23 */ /* 0x000fe2000801000a */
[----:B------:R-:W-:Y:S01]  /*5220*/  @!P2 VIADD R143, R238, 0x9 ;  /* 0x00000009ee8fa836 */ /* 0x000fe20000000000 */
[----:B------:R-:W-:Y:S01]  /*5230*/  LOP3.LUT R153, R161, UR12, R132, 0x96, !PT ;  /* 0x0000000ca1997c12 */ /* 0x000fe2000f8e9684 */
[----:B------:R-:W-:Y:S01]  /*5240*/  UIADD3 UR12, UR11, -0x255992d5, URZ ;  /* 0xdaa66d2b0b0c7890 */ /* 0x000fe2000fffe03f */
[----:B------:R-:W-:Y:S01]  /*5250*/  LOP3.LUT R0, R162, UR18, RZ, 0x3c, !PT ;  /* 0x00000012a2007c12 */ /* 0x000fe2000f8e3cff */
[----:B------:R-:W2:Y:S01]  /*5260*/  LDL R163, [R1] ;  /* 0x0000000001a37983 */ /* 0x000ea20000100800 */
[----:B------:R-:W-:Y:S02]  /*5270*/  UIADD3 UR18, UR10, -0x126145ec, URZ ;  /* 0xed9eba140a127890 */ /* 0x000fe4000fffe03f */
[C---:B------:R-:W-:Y:S01]  /*5280*/  LOP3.LUT R154, R0.reuse, R133, RZ, 0x3c, !PT ;  /* 0x00000085009a7212 */ /* 0x040fe200078e3cff */
[----:B------:R-:W4:Y:S01]  /*5290*/  LDL R162, [R1+0x28] ;  /* 0x0000280001a27983 */ /* 0x000f220000100800 */
[----:B------:R-:W-:Y:S01]  /*52a0*/  LOP3.LUT R155, R0, R135, RZ, 0x3c, !PT ;  /* 0x00000087009b7212 */ /* 0x000fe200078e3cff */
[----:B------:R-:W-:Y:S02]  /*52b0*/  @!P2 VIADD R0, R238, 0x1 ;  /* 0x00000001ee00a836 */ /* 0x000fe40000000000 */
[----:B------:R-:W1:Y:S03]  /*52c0*/  LDSM.16.M88.4 R132, [R222+-0x1c00] ;  /* 0xffe40000de84783b */ /* 0x000e660000000200 */
[C---:B------:R-:W-:Y:S02]  /*52d0*/  @!P2 ISETP.GE.AND P6, PT, R0.reuse, R145, PT ;  /* 0x000000910000a20c */ /* 0x040fe40003fc6270 */
[C---:B------:R-:W-:Y:S02]  /*52e0*/  @!P2 ISETP.GE.AND P3, PT, R0.reuse, R152, PT ;  /* 0x000000980000a20c */ /* 0x040fe40003f66270 */
[C---:B------:R-:W-:Y:S02]  /*52f0*/  @!P2 ISETP.GE.AND P5, PT, R0.reuse, R147, PT ;  /* 0x000000930000a20c */ /* 0x040fe40003fa6270 */
[C---:B---3--:R-:W-:Y:S01]  /*5300*/  FSETP.NEU.FTZ.AND P4, PT, R165.reuse, -INF , PT ;  /* 0xff800000a500780b */ /* 0x048fe20003f9d000 */
[----:B------:R-:W-:Y:S01]  /*5310*/  FMUL.FTZ R144, R165, 1.4426950216293334961 ;  /* 0x3fb8aa3ba5907820 */ /* 0x000fe20000410000 */
[----:B------:R-:W-:Y:S02]  /*5320*/  @!P2 ISETP.GE.AND P0, PT, R0, R146, PT ;  /* 0x000000920000a20c */ /* 0x000fe40003f06270 */
[C---:B------:R-:W-:Y:S01]  /*5330*/  FSETP.NEU.FTZ.AND P1, PT, R164.reuse, -INF , PT ;  /* 0xff800000a400780b */ /* 0x040fe20003f3d000 */
[----:B------:R-:W-:Y:S01]  /*5340*/  FMUL.FTZ R141, R164, 1.4426950216293334961 ;  /* 0x3fb8aa3ba48d7820 */ /* 0x000fe20000410000 */
[----:B------:R-:W-:Y:S01]  /*5350*/  FSEL R144, R144, RZ, P4 ;  /* 0x000000ff90907208 */ /* 0x000fe20002000000 */
[----:B------:R-:W3:Y:S03]  /*5360*/  LDL R164, [R1+0xc] ;  /* 0x00000c0001a47983 */ /* 0x000ee60000100800 */
[----:B------:R-:W-:Y:S01]  /*5370*/  FSEL R141, R141, RZ, P1 ;  /* 0x000000ff8d8d7208 */ /* 0x000fe20000800000 */
[-C--:B-1----:R-:W-:Y:S06]  /*5380*/  HMMA.16816.F32.BF16 R20, R136, R132.reuse, R20 ;  /* 0x000000848814723c */ /* 0x082fec0000041814 */
[C---:B------:R-:W-:Y:S06]  /*5390*/  HMMA.16816.F32.BF16 R24, R148.reuse, R132, R24 ;  /* 0x000000849418723c */ /* 0x040fec0000041818 */
[-C--:B------:R-:W-:Y:S05]  /*53a0*/  HMMA.16816.F32.BF16 R28, R148, R134.reuse, R28 ;  /* 0x00000086941c723c */ /* 0x080fea000004181c */
[C---:B------:R-:W-:Y:S01]  /*53b0*/  @!P2 VIADD R132, R238.reuse, 0x11 ;  /* 0x00000011ee84a836 */ /* 0x040fe20000000000 */
[----:B------:R-:W-:Y:S05]  /*53c0*/  HMMA.16816.F32.BF16 R32, R136, R134, R32 ;  /* 0x000000868820723c */ /* 0x000fea0000041820 */
[----:B------:R-:W-:Y:S06]  /*53d0*/  @!P2 VIADD R133, R238, 0x18 ;  /* 0x00000018ee85a836 */ /* 0x000fec0000000000 */
[----:B------:R-:W-:Y:S01]  /*53e0*/  IMAD.WIDE.U32 R148, R153, -0x326172a9, RZ ;  /* 0xcd9e8d5799947825 */ /* 0x000fe200078e00ff */
[C---:B------:R-:W-:Y:S03]  /*53f0*/  FSETP.NEU.FTZ.AND P1, PT, R157.reuse, -INF , PT ;  /* 0xff8000009d00780b */ /* 0x040fe60003f3d000 */
[----:B------:R-:W-:Y:S02]  /*5400*/  FMUL.FTZ R0, R157, 1.4426950216293334961 ;  /* 0x3fb8aa3b9d007820 */ /* 0x000fe40000410000 */
[----:B------:R-:W3:Y:S03]  /*5410*/  LDL R157, [R1+0x8] ;  /* 0x00000800019d7983 */ /* 0x000ee60000100800 */
[----:B------:R-:W-:Y:S02]  /*5420*/  FSEL R0, R0, RZ, P1 ;  /* 0x000000ff00007208 */ /* 0x000fe40000800000 */
[----:B------:R-:W-:Y:S04]  /*5430*/  @!P2 ISETP.GE.AND P1, PT, R238, R152, PT ;  /* 0x00000098ee00a20c */ /* 0x000fe80003f26270 */
[----:B------:R-:W-:Y:S02]  /*5440*/  @!P2 FSEL R4, R4, -INF , !P1 ;  /* 0xff8000000404a808 */ /* 0x000fe40004800000 */
[----:B------:R-:W-:Y:S03]  /*5450*/  @!P2 ISETP.GE.AND P1, PT, R238, R146, PT ;  /* 0x00000092ee00a20c */ /* 0x000fe60003f26270 */
[--C-:B------:R-:W-:Y:S01]  /*5460*/  FFMA.FTZ R4, R4, UR13, -R144.reuse ;  /* 0x0000000d04047c23 */ /* 0x100fe20008010890 */
[----:B------:R-:W-:Y:S02]  /*5470*/  @!P2 FSEL R8, R8, -INF , !P1 ;  /* 0xff8000000808a808 */ /* 0x000fe40004800000 */
[----:B------:R-:W-:Y:S01]  /*5480*/  @!P2 ISETP.GE.AND P1, PT, R142, R152, PT ;  /* 0x000000988e00a20c */ /* 0x000fe20003f26270 */
[----:B------:R-:W1:Y:S01]  /*5490*/  MUFU.EX2 R169, R4 ;  /* 0x0000000400a97308 */ /* 0x000e620000000800 */
[C---:B--2---:R-:W-:Y:S01]  /*54a0*/  FFMA.FTZ R5, R163.reuse, UR5, R5 ;  /* 0x00000005a3057c23 */ /* 0x044fe20008010005 */
[C---:B------:R-:W-:Y:S01]  /*54b0*/  FFMA.FTZ R7, R163.reuse, UR5, R7 ;  /* 0x00000005a3077c23 */ /* 0x040fe20008010007 */
[C---:B------:R-:W-:Y:S01]  /*54c0*/  FFMA.FTZ R9, R163.reuse, UR5, R9 ;  /* 0x00000005a3097c23 */ /* 0x040fe20008010009 */
[----:B------:R-:W-:Y:S01]  /*54d0*/  FFMA.FTZ R11, R163, UR5, R11 ;  /* 0x00000005a30b7c23 */ /* 0x000fe2000801000b */
[C---:B----4-:R-:W-:Y:S01]  /*54e0*/  FSETP.NEU.FTZ.AND P4, PT, R162.reuse, -INF , PT ;  /* 0xff800000a200780b */ /* 0x050fe20003f9d000 */
[----:B------:R-:W-:Y:S01]  /*54f0*/  FMUL.FTZ R140, R162, 1.4426950216293334961 ;  /* 0x3fb8aa3ba28c7820 */ /* 0x000fe20000410000 */
[----:B------:R-:W-:Y:S01]  /*5500*/  @!P2 FSEL R5, R5, -INF , !P3 ;  /* 0xff8000000505a808 */ /* 0x000fe20005800000 */
[----:B------:R-:W2:Y:S01]  /*5510*/  LDL R162, [R1+0x4] ;  /* 0x0000040001a27983 */ /* 0x000ea20000100800 */
[----:B------:R-:W-:Y:S02]  /*5520*/  @!P2 ISETP.GE.AND P3, PT, R238, R145, PT ;  /* 0x00000091ee00a20c */ /* 0x000fe40003f66270 */
[----:B------:R-:W-:Y:S01]  /*5530*/  FSEL R140, R140, RZ, P4 ;  /* 0x000000ff8c8c7208 */ /* 0x000fe20002000000 */
[----:B------:R-:W4:Y:S01]  /*5540*/  LDL R163, [R1+0x10] ;  /* 0x0000100001a37983 */ /* 0x000f220000100800 */
[----:B------:R-:W-:Y:S01]  /*5550*/  @!P2 ISETP.GE.AND P4, PT, R238, R147, PT ;  /* 0x00000093ee00a20c */ /* 0x000fe20003f86270 */
[----:B------:R-:W-:Y:S01]  /*5560*/  FFMA.FTZ R5, R5, UR13, -R144 ;  /* 0x0000000d05057c23 */ /* 0x000fe20008010890 */
[----:B------:R-:W-:Y:S01]  /*5570*/  @!P2 FSEL R7, R7, -INF , !P5 ;  /* 0xff8000000707a808 */ /* 0x000fe20006800000 */
[--C-:B------:R-:W-:Y:S01]  /*5580*/  FFMA.FTZ R8, R8, UR13, -R140.reuse ;  /* 0x0000000d08087c23 */ /* 0x100fe2000801088c */
[----:B------:R-:W-:Y:S01]  /*5590*/  @!P2 FSEL R6, R6, -INF , !P4 ;  /* 0xff8000000606a808 */ /* 0x000fe20006000000 */
[----:B------:R1:W-:Y:S01]  /*55a0*/  MUFU.EX2 R168, R5 ;  /* 0x0000000500a87308 */ /* 0x0003e20000000800 */
[----:B------:R-:W-:Y:S01]  /*55b0*/  @!P2 FSEL R9, R9, -INF , !P0 ;  /* 0xff8000000909a808 */ /* 0x000fe20004000000 */
[--C-:B------:R-:W-:Y:S01]  /*55c0*/  FFMA.FTZ R7, R7, UR13, -R141.reuse ;  /* 0x0000000d07077c23 */ /* 0x100fe2000801088d */
[-C--:B------:R-:W-:Y:S01]  /*55d0*/  @!P2 ISETP.GE.AND P4, PT, R142, R146.reuse, PT ;  /* 0x000000928e00a20c */ /* 0x080fe20003f86270 */
[----:B------:R-:W-:Y:S01]  /*55e0*/  FFMA.FTZ R6, R6, UR13, -R141 ;  /* 0x0000000d06067c23 */ /* 0x000fe2000801088d */
[C---:B------:R-:W-:Y:S01]  /*55f0*/  @!P2 ISETP.GE.AND P5, PT, R142.reuse, R145, PT ;  /* 0x000000918e00a20c */ /* 0x040fe20003fa6270 */
[----:B------:R-:W-:Y:S01]  /*5600*/  FFMA.FTZ R9, R9, UR13, -R140 ;  /* 0x0000000d09097c23 */ /* 0x000fe2000801088c */
[----:B------:R-:W-:Y:S01]  /*5610*/  @!P2 ISETP.GE.AND P0, PT, R142, R147, PT ;  /* 0x000000938e00a20c */ /* 0x000fe20003f06270 */
[----:B------:R-:W-:Y:S01]  /*5620*/  @!P2 VIADD R142, R238, 0x10 ;  /* 0x00000010ee8ea836 */ /* 0x000fe20000000000 */
[----:B------:R-:W-:Y:S01]  /*5630*/  @!P2 FSEL R10, R10, -INF , !P3 ;  /* 0xff8000000a0aa808 */ /* 0x000fe20005800000 */
[----:B------:R-:W-:Y:S01]  /*5640*/  MUFU.EX2 R171, R9 ;  /* 0x0000000900ab7308 */ /* 0x000fe20000000800 */
[-C--:B------:R-:W-:Y:S01]  /*5650*/  @!P2 ISETP.GE.AND P3, PT, R143, R146.reuse, PT ;  /* 0x000000928f00a20c */ /* 0x080fe20003f66270 */
[----:B---3--:R-:W-:Y:S01]  /*5660*/  FFMA.FTZ R20, R164, UR5, R20 ;  /* 0x00000005a4147c23 */ /* 0x008fe20008010014 */
[----:B------:R-:W-:Y:S01]  /*5670*/  @!P2 FSEL R11, R11, -INF , !P6 ;  /* 0xff8000000b0ba808 */ /* 0x000fe20007000000 */
[----:B------:R-:W-:Y:S01]  /*5680*/  FFMA.FTZ R10, R10, UR13, -R0 ;  /* 0x0000000d0a0a7c23 */ /* 0x000fe20008010800 */
[----:B------:R-:W-:Y:S01]  /*5690*/  @!P2 ISETP.GE.AND P6, PT, R143, R145, PT ;  /* 0x000000918f00a20c */ /* 0x000fe20003fc6270 */
[C---:B------:R-:W-:Y:S01]  /*56a0*/  FFMA.FTZ R22, R164.reuse, UR5, R22 ;  /* 0x00000005a4167c23 */ /* 0x040fe20008010016 */
[C---:B------:R-:W-:Y:S03]  /*56b0*/  FFMA.FTZ R24, R164.reuse, UR5, R24 ;  /* 0x00000005a4187c23 */ /* 0x040fe60008010018 */
[----:B------:R3:W-:Y:S01]  /*56c0*/  MUFU.EX2 R167, R6 ;  /* 0x0000000600a77308 */ /* 0x0007e20000000800 */
[----:B------:R-:W-:Y:S01]  /*56d0*/  FFMA.FTZ R26, R164, UR5, R26 ;  /* 0x00000005a41a7c23 */ /* 0x000fe2000801001a */
[----:B-1----:R-:W-:Y:S04]  /*56e0*/  IMAD.WIDE.U32 R4, R154, -0x326172a9, RZ ;  /* 0xcd9e8d579a047825 */ /* 0x002fe800078e00ff */
[----:B------:R-:W-:Y:S04]  /*56f0*/  FFMA.FTZ R11, R11, UR13, -R0 ;  /* 0x0000000d0b0b7c23 */ /* 0x000fe80008010800 */
[----:B------:R1:W-:Y:S10]  /*5700*/  MUFU.EX2 R233, R7 ;  /* 0x0000000700e97308 */ /* 0x0003f40000000800 */
[----:B------:R-:W-:Y:S10]  /*5710*/  MUFU.EX2 R236, R10 ;  /* 0x0000000a00ec7308 */ /* 0x000ff40000000800 */
[----:B------:R-:W-:Y:S01]  /*5720*/  MUFU.EX2 R235, R11 ;  /* 0x0000000b00eb7308 */ /* 0x000fe20000000800 */
[C---:B------:R-:W-:Y:S01]  /*5730*/  FFMA.FTZ R13, R157.reuse, UR5, R13 ;  /* 0x000000059d0d7c23 */ /* 0x040fe2000801000d */
[C---:B------:R-:W-:Y:S01]  /*5740*/  FFMA.FTZ R15, R157.reuse, UR5, R15 ;  /* 0x000000059d0f7c23 */ /* 0x040fe2000801000f */
[C---:B------:R-:W-:Y:S01]  /*5750*/  FFMA.FTZ R17, R157.reuse, UR5, R17 ;  /* 0x000000059d117c23 */ /* 0x040fe20008010011 */
[----:B------:R-:W-:Y:S02]  /*5760*/  FFMA.FTZ R19, R157, UR5, R19 ;  /* 0x000000059d137c23 */ /* 0x000fe40008010013 */
[----:B------:R-:W-:Y:S01]  /*5770*/  @!P2 FSEL R13, R13, -INF , !P3 ;  /* 0xff8000000d0da808 */ /* 0x000fe20005800000 */
[----:B------:R-:W3:Y:S01]  /*5780*/  LDL R157, [R1+0x18] ;  /* 0x00001800019d7983 */ /* 0x000ee20000100800 */
[-C--:B------:R-:W-:Y:S02]  /*5790*/  @!P2 ISETP.GE.AND P3, PT, R143, R147.reuse, PT ;  /* 0x000000938f00a20c */ /* 0x080fe40003f66270 */
[----:B------:R-:W-:Y:S01]  /*57a0*/  @!P2 FSEL R15, R15, -INF , !P6 ;  /* 0xff8000000f0fa808 */ /* 0x000fe20007000000 */
[----:B------:R-:W-:Y:S01]  /*57b0*/  FFMA.FTZ R13, R13, UR13, -R140 ;  /* 0x0000000d0d0d7c23 */ /* 0x000fe2000801088c */
[----:B------:R-:W-:Y:S02]  /*57c0*/  @!P2 FSEL R19, R19, -INF , !P3 ;  /* 0xff8000001313a808 */ /* 0x000fe40005800000 */
[-C--:B------:R-:W-:Y:S01]  /*57d0*/  @!P2 ISETP.GE.AND P3, PT, R132, R147.reuse, PT ;  /* 0x000000938400a20c */ /* 0x080fe20003f66270 */
[----:B------:R-:W-:Y:S01]  /*57e0*/  FFMA.FTZ R15, R15, UR13, -R0 ;  /* 0x0000000d0f0f7c23 */ /* 0x000fe20008010800 */
[----:B------:R-:W-:Y:S01]  /*57f0*/  @!P2 ISETP.GE.AND P6, PT, R142, R147, PT ;  /* 0x000000938e00a20c */ /* 0x000fe20003fc6270 */
[--C-:B------:R-:W-:Y:S01]  /*5800*/  FFMA.FTZ R19, R19, UR13, -R141.reuse ;  /* 0x0000000d13137c23 */ /* 0x100fe2000801088d */
[----:B------:R-:W-:Y:S02]  /*5810*/  MUFU.EX2 R165, R13 ;  /* 0x0000000d00a57308 */ /* 0x000fe40000000800 */
[----:B------:R-:W-:Y:S02]  /*5820*/  @!P2 FSEL R22, R22, -INF , !P6 ;  /* 0xff8000001616a808 */ /* 0x000fe40007000000 */
[----:B------:R-:W-:Y:S03]  /*5830*/  @!P2 ISETP.GE.AND P6, PT, R133, R146, PT ;  /* 0x000000928500a20c */ /* 0x000fe60003fc6270 */
[----:B------:R-:W-:Y:S03]  /*5840*/  FFMA.FTZ R22, R22, UR13, -R141 ;  /* 0x0000000d16167c23 */ /* 0x000fe6000801088d */
[----:B------:R-:W-:Y:S01]  /*5850*/  MUFU.EX2 R164, R15 ;  /* 0x0000000f00a47308 */ /* 0x000fe20000000800 */
[C---:B--2---:R-:W-:Y:S01]  /*5860*/  FFMA.FTZ R12, R162.reuse, UR5, R12 ;  /* 0x00000005a20c7c23 */ /* 0x044fe2000801000c */
[C---:B------:R-:W-:Y:S01]  /*5870*/  FFMA.FTZ R14, R162.reuse, UR5, R14 ;  /* 0x00000005a20e7c23 */ /* 0x040fe2000801000e */
[C---:B------:R-:W-:Y:S01]  /*5880*/  FFMA.FTZ R16, R162.reuse, UR5, R16 ;  /* 0x00000005a2107c23 */ /* 0x040fe20008010010 */
[----:B------:R-:W-:Y:S01]  /*5890*/  FFMA.FTZ R18, R162, UR5, R18 ;  /* 0x00000005a2127c23 */ /* 0x000fe20008010012 */
[C---:B----4-:R-:W-:Y:S01]  /*58a0*/  FFMA.FTZ R21, R163.reuse, UR5, R21 ;  /* 0x00000005a3157c23 */ /* 0x050fe20008010015 */
[----:B------:R-:W-:Y:S01]  /*58b0*/  @!P2 FSEL R12, R12, -INF , !P4 ;  /* 0xff8000000c0ca808 */ /* 0x000fe20006000000 */
[----:B------:R-:W2:Y:S01]  /*58c0*/  LDL R162, [R1+0x14] ;  /* 0x0000140001a27983 */ /* 0x000ea20000100800 */
[----:B------:R-:W-:Y:S01]  /*58d0*/  @!P2 FSEL R14, R14, -INF , !P5 ;  /* 0xff8000000e0ea808 */ /* 0x000fe20006800000 */
[----:B------:R-:W-:Y:S01]  /*58e0*/  FFMA.FTZ R23, R163, UR5, R23 ;  /* 0x00000005a3177c23 */ /* 0x000fe20008010017 */
[----:B------:R-:W-:Y:S01]  /*58f0*/  @!P2 FSEL R18, R18, -INF , !P0 ;  /* 0xff8000001212a808 */ /* 0x000fe20004000000 */
[----:B------:R-:W-:Y:S01]  /*5900*/  FFMA.FTZ R12, R12, UR13, -R140 ;  /* 0x0000000d0c0c7c23 */ /* 0x000fe2000801088c */
[-C--:B------:R-:W-:Y:S01]  /*5910*/  @!P2 ISETP.GE.AND P5, PT, R142, R152.reuse, PT ;  /* 0x000000988e00a20c */ /* 0x080fe20003fa6270 */
[----:B------:R-:W-:Y:S01]  /*5920*/  FFMA.FTZ R14, R14, UR13, -R0 ;  /* 0x0000000d0e0e7c23 */ /* 0x000fe20008010800 */
[----:B------:R-:W-:Y:S01]  /*5930*/  @!P2 ISETP.GE.AND P0, PT, R132, R152, PT ;  /* 0x000000988400a20c */ /* 0x000fe20003f06270 */
[----:B------:R-:W-:Y:S01]  /*5940*/  FFMA.FTZ R18, R18, UR13, -R141 ;  /* 0x0000000d12127c23 */ /* 0x000fe2000801088d */
[----:B------:R-:W-:Y:S01]  /*5950*/  @!P2 FSEL R20, R20, -INF , !P5 ;  /* 0xff8000001414a808 */ /* 0x000fe20006800000 */
[----:B------:R-:W-:Y:S01]  /*5960*/  MUFU.EX2 R170, R12 ;  /* 0x0000000c00aa7308 */ /* 0x000fe20000000800 */
[----:B------:R-:W-:Y:S01]  /*5970*/  @!P2 FSEL R21, R21, -INF , !P0 ;  /* 0xff8000001515a808 */ /* 0x000fe20004000000 */
[----:B------:R-:W-:Y:S01]  /*5980*/  FFMA.FTZ R25, R163, UR5, R25 ;  /* 0x00000005a3197c23 */ /* 0x000fe20008010019 */
[----:B------:R-:W-:Y:S01]  /*5990*/  @!P2 ISETP.GE.AND P5, PT, R132, R146, PT ;  /* 0x000000928400a20c */ /* 0x000fe20003fa6270 */
[--C-:B------:R-:W-:Y:S01]  /*59a0*/  FFMA.FTZ R20, R20, UR13, -R144.reuse ;  /* 0x0000000d14147c23 */ /* 0x100fe20008010890 */
[-C--:B------:R-:W-:Y:S01]  /*59b0*/  @!P2 ISETP.GE.AND P0, PT, R132, R145.reuse, PT ;  /* 0x000000918400a20c */ /* 0x080fe20003f06270 */
[--C-:B------:R-:W-:Y:S01]  /*59c0*/  FFMA.FTZ R21, R21, UR13, -R144.reuse ;  /* 0x0000000d15157c23 */ /* 0x100fe20008010890 */
[----:B------:R-:W-:Y:S01]  /*59d0*/  @!P2 ISETP.GE.AND P4, PT, R143, R152, PT ;  /* 0x000000988f00a20c */ /* 0x000fe20003f86270 */
[----:B------:R-:W-:Y:S01]  /*59e0*/  @!P2 VIADD R132, R238, 0x19 ;  /* 0x00000019ee84a836 */ /* 0x000fe20000000000 */
[----:B------:R-:W-:Y:S01]  /*59f0*/  @!P2 FSEL R16, R16, -INF , !P1 ;  /* 0xff8000001010a808 */ /* 0x000fe20004800000 */
[----:B------:R-:W-:Y:S01]  /*5a00*/  MUFU.EX2 R166, R14 ;  /* 0x0000000e00a67308 */ /* 0x000fe20000000800 */
[----:B------:R-:W-:Y:S01]  /*5a10*/  @!P2 FSEL R17, R17, -INF , !P4 ;  /* 0xff8000001111a808 */ /* 0x000fe20006000000 */
[----:B------:R-:W-:Y:S01]  /*5a20*/  FFMA.FTZ R27, R163, UR5, R27 ;  /* 0x00000005a31b7c23 */ /* 0x000fe2000801001b */
[----:B------:R-:W-:Y:S01]  /*5a30*/  @!P2 FSEL R23, R23, -INF , !P3 ;  /* 0xff8000001717a808 */ /* 0x000fe20005800000 */
[--C-:B------:R-:W-:Y:S01]  /*5a40*/  FFMA.FTZ R16, R16, UR13, -R144.reuse ;  /* 0x0000000d10107c23 */ /* 0x100fe20008010890 */
[CC--:B------:R-:W-:Y:S01]  /*5a50*/  @!P2 ISETP.GE.AND P1, PT, R142.reuse, R146.reuse, PT ;  /* 0x000000928e00a20c */ /* 0x0c0fe20003f26270 */
[----:B------:R-:W-:Y:S01]  /*5a60*/  FFMA.FTZ R17, R17, UR13, -R144 ;  /* 0x0000000d11117c23 */ /* 0x000fe20008010890 */
[----:B------:R-:W-:Y:S01]  /*5a70*/  @!P2 ISETP.GE.AND P4, PT, R142, R145, PT ;  /* 0x000000918e00a20c */ /* 0x000fe20003f86270 */
[----:B------:R-:W-:Y:S01]  /*5a80*/  FFMA.FTZ R23, R23, UR13, -R141 ;  /* 0x0000000d17177c23 */ /* 0x000fe2000801088d */
[----:B------:R-:W-:Y:S01]  /*5a90*/  LOP3.LUT R142, R234, UR15, RZ, 0x3c, !PT ;  /* 0x0000000fea8e7c12 */ /* 0x000fe2000f8e3cff */
[----:B------:R-:W-:Y:S01]  /*5aa0*/  MUFU.EX2 R163, R16 ;  /* 0x0000001000a37308 */ /* 0x000fe20000000800 */
[----:B------:R-:W-:Y:S01]  /*5ab0*/  @!P2 ISETP.GE.AND P3, PT, R132, R146, PT ;  /* 0x000000928400a20c */ /* 0x000fe20003f66270 */
[----:B------:R-:W-:Y:S01]  /*5ac0*/  UIADD3 UR15, UR10, 0x32370b8f, URZ ;  /* 0x32370b8f0a0f7890 */ /* 0x000fe2000fffe03f */
[----:B------:R-:W-:Y:S02]  /*5ad0*/  LOP3.LUT R5, R142, R5, RZ, 0x3c, !PT ;  /* 0x000000058e057212 */ /* 0x000fe400078e3cff */
[----:B------:R-:W-:Y:S02]  /*5ae0*/  @!P2 FSEL R24, R24, -INF , !P1 ;  /* 0xff8000001818a808 */ /* 0x000fe40004800000 */
[----:B------:R-:W-:Y:S03]  /*5af0*/  @!P2 FSEL R25, R25, -INF , !P5 ;  /* 0xff8000001919a808 */ /* 0x000fe60006800000 */
[----:B------:R4:W-:Y:S01]  /*5b00*/  MUFU.EX2 R234, R8 ;  /* 0x0000000800ea7308 */ /* 0x0009e20000000800 */
[----:B------:R-:W-:Y:S01]  /*5b10*/  @!P2 FSEL R26, R26, -INF , !P4 ;  /* 0xff8000001a1aa808 */ /* 0x000fe20006000000 */
[--C-:B------:R-:W-:Y:S01]  /*5b20*/  FFMA.FTZ R24, R24, UR13, -R140.reuse ;  /* 0x0000000d18187c23 */ /* 0x100fe2000801088c */
[----:B------:R-:W-:Y:S01]  /*5b30*/  @!P2 FSEL R27, R27, -INF , !P0 ;  /* 0xff8000001b1ba808 */ /* 0x000fe20004000000 */
[----:B------:R-:W-:Y:S01]  /*5b40*/  FFMA.FTZ R25, R25, UR13, -R140 ;  /* 0x0000000d19197c23 */ /* 0x000fe2000801088c */
[-C--:B------:R-:W-:Y:S01]  /*5b50*/  @!P2 ISETP.GE.AND P1, PT, R133, R145.reuse, PT ;  /* 0x000000918500a20c */ /* 0x080fe20003f26270 */
[--C-:B------:R-:W-:Y:S01]  /*5b60*/  FFMA.FTZ R26, R26, UR13, -R0.reuse ;  /* 0x0000000d1a1a7c23 */ /* 0x100fe20008010800 */
[C---:B------:R-:W-:Y:S01]  /*5b70*/  @!P2 ISETP.GE.AND P5, PT, R132.reuse, R145, PT ;  /* 0x000000918400a20c */ /* 0x040fe20003fa6270 */
[----:B------:R-:W-:Y:S01]  /*5b80*/  FFMA.FTZ R27, R27, UR13, -R0 ;  /* 0x0000000d1b1b7c23 */ /* 0x000fe20008010800 */
[-C--:B------:R-:W-:Y:S01]  /*5b90*/  @!P2 ISETP.GE.AND P4, PT, R133, R152.reuse, PT ;  /* 0x000000988500a20c */ /* 0x080fe20003f86270 */
[----:B------:R-:W-:Y:S01]  /*5ba0*/  MUFU.EX2 R161, R17 ;  /* 0x0000001100a17308 */ /* 0x000fe20000000800 */
[C---:B------:R-:W-:Y:S02]  /*5bb0*/  @!P2 ISETP.GE.AND P0, PT, R132.reuse, R152, PT ;  /* 0x000000988400a20c */ /* 0x040fe40003f06270 */
[----:B------:R-:W-:Y:S01]  /*5bc0*/  LOP3.LUT R146, R149, UR12, R4, 0x96, !PT ;  /* 0x0000000c95927c12 */ /* 0x000fe2000f8e9604 */
[----:B------:R-:W-:Y:S06]  /*5bd0*/  IMAD.WIDE.U32 R4, R5, -0x2daee0ad, RZ ;  /* 0xd2511f5305047825 */ /* 0x000fec00078e00ff */
[----:B------:R-:W-:Y:S01]  /*5be0*/  MUFU.EX2 R154, R20 ;  /* 0x00000014009a7308 */ /* 0x000fe20000000800 */
[----:B------:R-:W-:Y:S09]  /*5bf0*/  LOP3.LUT R5, R5, UR15, R160, 0x96, !PT ;  /* 0x0000000f05057c12 */ /* 0x000ff2000f8e96a0 */
[----:B------:R-:W-:Y:S10]  /*5c00*/  MUFU.EX2 R160, R19 ;  /* 0x0000001300a07308 */ /* 0x000ff40000000800 */
[----:B------:R-:W-:Y:S10]  /*5c10*/  MUFU.EX2 R153, R23 ;  /* 0x0000001700997308 */ /* 0x000ff40000000800 */
[----:B------:R-:W-:Y:S01]  /*5c20*/  MUFU.EX2 R159, R26 ;  /* 0x0000001a009f7308 */ /* 0x000fe20000000800 */
[C---:B---3--:R-:W-:Y:S01]  /*5c30*/  FFMA.FTZ R29, R157.reuse, UR5, R29 ;  /* 0x000000059d1d7c23 */ /* 0x048fe2000801001d */
[C---:B------:R-:W-:Y:S01]  /*5c40*/  FFMA.FTZ R31, R157.reuse, UR5, R31 ;  /* 0x000000059d1f7c23 */ /* 0x040fe2000801001f */
[C---:B------:R-:W-:Y:S01]  /*5c50*/  FFMA.FTZ R33, R157.reuse, UR5, R33 ;  /* 0x000000059d217c23 */ /* 0x040fe20008010021 */
[----:B------:R-:W-:Y:S02]  /*5c60*/  FFMA.FTZ R35, R157, UR5, R35 ;  /* 0x000000059d237c23 */ /* 0x000fe40008010023 */
[----:B------:R-:W-:Y:S04]  /*5c70*/  @!P2 FSEL R29, R29, -INF , !P3 ;  /* 0xff8000001d1da808 */ /* 0x000fe80005800000 */
[----:B------:R-:W-:Y:S01]  /*5c80*/  MUFU.EX2 R157, R25 ;  /* 0x00000019009d7308 */ /* 0x000fe20000000800 */
[-C--:B------:R-:W-:Y:S02]  /*5c90*/  @!P2 ISETP.GE.AND P3, PT, R132, R147.reuse, PT ;  /* 0x000000938400a20c */ /* 0x080fe40003f66270 */
[----:B------:R-:W-:Y:S02]  /*5ca0*/  @!P2 FSEL R31, R31, -INF , !P5 ;  /* 0xff8000001f1fa808 */ /* 0x000fe40006800000 */
[----:B------:R-:W-:Y:S02]  /*5cb0*/  @!P2 FSEL R33, R33, -INF , !P0 ;  /* 0xff8000002121a808 */ /* 0x000fe40004000000 */
[----:B------:R-:W-:Y:S01]  /*5cc0*/  @!P2 FSEL R35, R35, -INF , !P3 ;  /* 0xff8000002323a808 */ /* 0x000fe20005800000 */
[C---:B--2---:R-:W-:Y:S01]  /*5cd0*/  FFMA.FTZ R28, R162.reuse, UR5, R28 ;  /* 0x00000005a21c7c23 */ /* 0x044fe2000801001c */
[C---:B------:R-:W-:Y:S01]  /*5ce0*/  FFMA.FTZ R30, R162.reuse, UR5, R30 ;  /* 0x00000005a21e7c23 */ /* 0x040fe2000801001e */
[C---:B------:R-:W-:Y:S01]  /*5cf0*/  FFMA.FTZ R34, R162.reuse, UR5, R34 ;  /* 0x00000005a2227c23 */ /* 0x040fe20008010022 */
[----:B------:R-:W-:Y:S02]  /*5d00*/  FFMA.FTZ R32, R162, UR5, R32 ;  /* 0x00000005a2207c23 */ /* 0x000fe40008010020 */
[----:B------:R-:W-:Y:S01]  /*5d10*/  @!P2 FSEL R28, R28, -INF , !P6 ;  /* 0xff8000001c1ca808 */ /* 0x000fe20007000000 */
[----:B------:R-:W-:Y:S01]  /*5d20*/  MUFU.EX2 R162, R18 ;  /* 0x0000001200a27308 */ /* 0x000fe20000000800 */
[----:B------:R-:W-:Y:S01]  /*5d30*/  @!P2 ISETP.GE.AND P6, PT, R133, R147, PT ;  /* 0x000000938500a20c */ /* 0x000fe20003fc6270 */
[----:B------:R-:W-:Y:S01]  /*5d40*/  IMAD.WIDE.U32 R132, R155, -0x326172a9, RZ ;  /* 0xcd9e8d579b847825 */ /* 0x000fe200078e00ff */
[----:B------:R-:W-:Y:S02]  /*5d50*/  @!P2 FSEL R30, R30, -INF , !P1 ;  /* 0xff8000001e1ea808 */ /* 0x000fe40004800000 */
[----:B------:R-:W-:Y:S01]  /*5d60*/  @!P2 FSEL R34, R34, -INF , !P6 ;  /* 0xff8000002222a808 */ /* 0x000fe20007000000 */
[----:B------:R-:W-:Y:S01]  /*5d70*/  FFMA.FTZ R28, R28, UR13, -R140 ;  /* 0x0000000d1c1c7c23 */ /* 0x000fe2000801088c */
[----:B------:R-:W-:Y:S01]  /*5d80*/  LOP3.LUT R6, R142, R133, RZ, 0x3c, !PT ;  /* 0x000000858e067212 */ /* 0x000fe200078e3cff */
[----:B------:R-:W-:Y:S01]  /*5d90*/  IMAD.WIDE.U32 R142, R156, -0x326172a9, RZ ;  /* 0xcd9e8d579c8e7825 */ /* 0x000fe200078e00ff */
[----:B------:R-:W-:Y:S01]  /*5da0*/  @!P2 FSEL R32, R32, -INF , !P4 ;  /* 0xff8000002020a808 */ /* 0x000fe20006000000 */
[----:B------:R-:W-:Y:S02]  /*5db0*/  MUFU.EX2 R155, R22 ;  /* 0x00000016009b7308 */ /* 0x000fe40000000800 */
[----:B------:R-:W-:Y:S01]  /*5dc0*/  FFMA.FTZ R30, R30, UR13, -R0 ;  /* 0x0000000d1e1e7c23 */ /* 0x000fe20008010800 */
[----:B------:R-:W-:Y:S01]  /*5dd0*/  IMAD.WIDE.U32 R146, R146, -0x2daee0ad, RZ ;  /* 0xd2511f5392927825 */ /* 0x000fe200078e00ff */
[----:B------:R-:W-:Y:S01]  /*5de0*/  LOP3.LUT R132, R143, UR12, R132, 0x96, !PT ;  /* 0x0000000c8f847c12 */ /* 0x000fe2000f8e9684 */
[----:B------:R-:W-:Y:S02]  /*5df0*/  UIADD3 UR12, UR11, 0x78dde6e4, URZ ;  /* 0x78dde6e40b0c7890 */ /* 0x000fe4000fffe03f */
[----:B------:R-:W-:Y:S01]  /*5e00*/  FFMA.FTZ R32, R32, UR13, -R144 ;  /* 0x0000000d20207c23 */ /* 0x000fe20008010890 */
[----:B-1----:R-:W-:Y:S01]  /*5e10*/  IMAD.WIDE.U32 R6, R6, -0x2daee0ad, RZ ;  /* 0xd2511f5306067825 */ /* 0x002fe200078e00ff */
[----:B------:R-:W-:Y:S01]  /*5e20*/  LOP3.LUT R150, R147, UR18, R4, 0x96, !PT ;  /* 0x0000001293967c12 */ /* 0x000fe2000f8e9604 */
[----:B------:R-:W-:Y:S02]  /*5e30*/  MUFU.EX2 R156, R27 ;  /* 0x0000001b009c7308 */ /* 0x000fe40000000800 */
[----:B------:R-:W-:Y:S01]  /*5e40*/  FFMA.FTZ R144, R33, UR13, -R144 ;  /* 0x0000000d21907c23 */ /* 0x000fe20008010890 */
[----:B------:R-:W-:Y:S01]  /*5e50*/  IMAD.WIDE.U32 R132, R132, -0x2daee0ad, RZ ;  /* 0xd2511f5384847825 */ /* 0x000fe200078e00ff */
[----:B------:R-:W-:Y:S01]  /*5e60*/  LOP3.LUT R7, R7, UR15, R158, 0x96, !PT ;  /* 0x0000000f07077c12 */ /* 0x000fe2000f8e969e */
[----:B------:R-:W-:Y:S02]  /*5e70*/  UIADD3 UR15, UR10, -0x56f99767, URZ ;  /* 0xa90668990a0f7890 */ /* 0x000fe4000fffe03f */
[----:B------:R-:W-:Y:S01]  /*5e80*/  FFMA.FTZ R0, R31, UR13, -R0 ;  /* 0x0000000d1f007c23 */ /* 0x000fe20008010800 */
[----:B------:R-:W-:Y:S01]  /*5e90*/  IMAD.WIDE.U32 R150, R150, -0x326172a9, RZ ;  /* 0xcd9e8d5796967825 */ /* 0x000fe200078e00ff */
[----:B------:R-:W-:Y:S01]  /*5ea0*/  LOP3.LUT R149, R133, UR18, R6, 0x96, !PT ;  /* 0x0000001285957c12 */ /* 0x000fe2000f8e9606 */
[----:B------:R-:W-:Y:S01]  /*5eb0*/  UIADD3 UR18, UR10, 0x646e171e, URZ ;  /* 0x646e171e0a127890 */ /* 0x000fe2000fffe03f */
[----:B------:R-:W-:Y:S01]  /*5ec0*/  MUFU.EX2 R158, R24 ;  /* 0x00000018009e7308 */ /* 0x000fe20000000800 */
[----:B------:R-:W-:Y:S04]  /*5ed0*/  IMAD.WIDE.U32 R4, R5, -0x326172a9, RZ ;  /* 0xcd9e8d5705047825 */ /* 0x000fe800078e00ff */
[--C-:B------:R-:W-:Y:S01]  /*5ee0*/  FFMA.FTZ R34, R34, UR13, -R141.reuse ;  /* 0x0000000d22227c23 */ /* 0x100fe2000801088d */
[----:B------:R-:W-:Y:S01]  /*5ef0*/  FFMA.FTZ R141, R35, UR13, -R141 ;  /* 0x0000000d238d7c23 */ /* 0x000fe2000801088d */
[----:B------:R-:W-:Y:S01]  /*5f00*/  FFMA.FTZ R140, R29, UR13, -R140 ;  /* 0x0000000d1d8c7c23 */ /* 0x000fe2000801088c */
[----:B----4-:R-:W-:Y:S01]  /*5f10*/  LOP3.LUT R8, R5, UR12, R148, 0x96, !PT ;  /* 0x0000000c05087c12 */ /* 0x010fe2000f8e9694 */
[----:B------:R-:W-:Y:S01]  /*5f20*/  IMAD.WIDE.U32 R148, R149, -0x326172a9, RZ ;  /* 0xcd9e8d5795947825 */ /* 0x000fe200078e00ff */
[----:B------:R-:W-:Y:S01]  /*5f30*/  LOP3.LUT R6, R151, UR19, R4, 0x96, !PT ;  /* 0x0000001397067c12 */ /* 0x000fe2000f8e9604 */
[----:B------:R-:W-:Y:S02]  /*5f40*/  MUFU.EX2 R152, R28 ;  /* 0x0000001c00987308 */ /* 0x000fe40000000800 */
[----:B------:R-:W-:Y:S04]  /*5f50*/  IMAD.WIDE.U32 R4, R7, -0x326172a9, RZ ;  /* 0xcd9e8d5707047825 */ /* 0x000fe800078e00ff */
[----:B------:R-:W-:Y:S01]  /*5f60*/  IMAD.WIDE.U32 R6, R6, -0x2daee0ad, RZ ;  /* 0xd2511f5306067825 */ /* 0x000fe200078e00ff */
[----:B------:R-:W-:Y:S01]  /*5f70*/  LOP3.LUT R142, R5, UR12, R142, 0x96, !PT ;  /* 0x0000000c058e7c12 */ /* 0x000fe2000f8e968e */
[----:B------:R-:W-:Y:S01]  /*5f80*/  UIADD3 UR12, UR11, -0x4ab325aa, URZ ;  /* 0xb54cda560b0c7890 */ /* 0x000fe2000fffe03f */
[----:B------:R-:W-:Y:S01]  /*5f90*/  LOP3.LUT R4, R149, UR19, R4, 0x96, !PT ;  /* 0x0000001395047c12 */ /* 0x000fe2000f8e9604 */
[----:B------:R-:W-:Y:S01]  /*5fa0*/  IMAD.WIDE.U32 R8, R8, -0x2daee0ad, RZ ;  /* 0xd2511f5308087825 */ /* 0x000fe200078e00ff */
[----:B------:R-:W-:Y:S01]  /*5fb0*/  SHF.R.U32.HI R133, RZ, 0x18, R6 ;  /* 0x00000018ff857819 */ /* 0x000fe20000011606 */
[----:B------:R-:W-:Y:S01]  /*5fc0*/  MUFU.EX2 R151, R21 ;  /* 0x0000001500977308 */ /* 0x000fe20000000800 */
[----:B------:R-:W-:Y:S01]  /*5fd0*/  LOP3.LUT R149, R6, 0xffff, RZ, 0xc0, !PT ;  /* 0x0000ffff06957812 */ /* 0x000fe200078ec0ff */
[----:B------:R-:W-:Y:S01]  /*5fe0*/  IMAD.WIDE.U32 R4, R4, -0x2daee0ad, RZ ;  /* 0xd2511f5304047825 */ /* 0x000fe200078e00ff */
[----:B------:R-:W-:Y:S02]  /*5ff0*/  LOP3.LUT R146, R9, UR15, R146, 0x96, !PT ;  /* 0x0000000f09927c12 */ /* 0x000fe4000f8e9692 */
[----:B------:R-:W-:Y:S01]  /*6000*/  LOP3.LUT R10, R7, UR18, R8, 0x96, !PT ;  /* 0x00000012070a7c12 */ /* 0x000fe2000f8e9608 */
[----:B------:R-:W-:Y:S01]  /*6010*/  IMAD.WIDE.U32 R8, R142, -0x2daee0ad, RZ ;  /* 0xd2511f538e087825 */ /* 0x000fe200078e00ff */
[----:B------:R-:W-:Y:S02]  /*6020*/  SHF.R.U32.HI R142, RZ, 0x10, R6 ;  /* 0x00000010ff8e7819 */ /* 0x000fe40000011606 */
[----:B------:R-:W-:Y:S01]  /*6030*/  LOP3.LUT R11, R6, 0xff, RZ, 0xc0, !PT ;  /* 0x000000ff060b7812 */ /* 0x000fe200078ec0ff */
[----:B------:R-:W-:Y:S01]  /*6040*/  IMAD.WIDE.U32 R6, R146, -0x326172a9, RZ ;  /* 0xcd9e8d5792067825 */ /* 0x000fe200078e00ff */
[----:B------:R-:W-:Y:S01]  /*6050*/  LOP3.LUT R132, R9, UR15, R132, 0x96, !PT ;  /* 0x0000000f09847c12 */ /* 0x000fe2000f8e9684 */
[----:B------:R-:W-:Y:S01]  /*6060*/  MUFU.EX2 R146, R144 ;  /* 0x0000009000927308 */ /* 0x000fe20000000800 */
[--C-:B------:R-:W-:Y:S02]  /*6070*/  SHF.R.U32.HI R239, RZ, 0x10, R4.reuse ;  /* 0x00000010ffef7819 */ /* 0x100fe40000011604 */
[C---:B------:R-:W-:Y:S02]  /*6080*/  LOP3.LUT R143, R4.reuse, 0xff, RZ, 0xc0, !PT ;  /* 0x000000ff048f7812 */ /* 0x040fe400078ec0ff */
[----:B------:R-:W-:Y:S02]  /*6090*/  LOP3.LUT R147, R4, 0xffff, RZ, 0xc0, !PT ;  /* 0x0000ffff04937812 */ /* 0x000fe400078ec0ff */
[----:B------:R-:W-:Y:S03]  /*60a0*/  SHF.R.U32.HI R145, RZ, 0x18, R4 ;  /* 0x00000018ff917819 */ /* 0x000fe60000011604 */
[----:B------:R-:W-:Y:S01]  /*60b0*/  MUFU.EX2 R144, R0 ;  /* 0x0000000000907308 */ /* 0x000fe20000000800 */
[----:B------:R-:W-:Y:S01]  /*60c0*/  LOP3.LUT R9, R5, UR18, R8, 0x96, !PT ;  /* 0x0000001205097c12 */ /* 0x000fe2000f8e9608 */
[----:B------:R-:W-:Y:S01]  /*60d0*/  IMAD.WIDE.U32 R4, R132, -0x326172a9, RZ ;  /* 0xcd9e8d5784047825 */ /* 0x000fe200078e00ff */
[----:B------:R-:W-:Y:S02]  /*60e0*/  LOP3.LUT R8, R7, UR12, R150, 0x96, !PT ;  /* 0x0000000c07087c12 */ /* 0x000fe4000f8e9696 */
[----:B------:R-:W-:Y:S02]  /*60f0*/  LOP3.LUT R132, R6, 0xffff, RZ, 0xc0, !PT ;  /* 0x0000ffff06847812 */ /* 0x000fe400078ec0ff */
[C---:B------:R-:W-:Y:S03]  /*6100*/  LOP3.LUT R7, R4.reuse, 0xffff, RZ, 0xc0, !PT ;  /* 0x0000ffff04077812 */ /* 0x040fe600078ec0ff */
[----:B------:R1:W-:Y:S01]  /*6110*/  MUFU.EX2 R150, R140 ;  /* 0x0000008c00967308 */ /* 0x0003e20000000800 */
[----:B------:R-:W-:Y:S02]  /*6120*/  LOP3.LUT R12, R4, 0xff, RZ, 0xc0, !PT ;  /* 0x000000ff040c7812 */ /* 0x000fe400078ec0ff */
[--C-:B------:R-:W-:Y:S02]  /*6130*/  SHF.R.U32.HI R13, RZ, 0x10, R4.reuse ;  /* 0x00000010ff0d7819 */ /* 0x100fe40000011604 */
[----:B------:R-:W-:Y:S02]  /*6140*/  SHF.R.U32.HI R14, RZ, 0x18, R4 ;  /* 0x00000018ff0e7819 */ /* 0x000fe40000011604 */
[----:B------:R-:W-:Y:S02]  /*6150*/  LOP3.LUT R4, R8, 0xffff, RZ, 0xc0, !PT ;  /* 0x0000ffff08047812 */ /* 0x000fe400078ec0ff */
[----:B------:R-:W-:Y:S02]  /*6160*/  ISETP.LE.U32.AND P5, PT, R133, UR14, PT ;  /* 0x0000000e85007c0c */ /* 0x000fe4000bfa3070 */
[----:B------:R-:W-:Y:S02]  /*6170*/  ISETP.LE.U32.AND P1, PT, R11, UR14, PT ;  /* 0x0000000e0b007c0c */ /* 0x000fe4000bf23070 */
[--C-:B------:R-:W-:Y:S02]  /*6180*/  SHF.R.U32.HI R133, RZ, 0x10, R6.reuse ;  /* 0x00000010ff857819 */ /* 0x100fe40000011606 */
[----:B------:R-:W-:Y:S02]  /*6190*/  LOP3.LUT R11, R6, 0xff, RZ, 0xc0, !PT ;  /* 0x000000ff060b7812 */ /* 0x000fe400078ec0ff */
[----:B------:R-:W-:Y:S01]  /*61a0*/  SHF.R.U32.HI R15, RZ, 0x18, R6 ;  /* 0x00000018ff0f7819 */ /* 0x000fe20000011606 */
[----:B-1----:R-:W-:Y:S01]  /*61b0*/  IMAD.U32 R140, RZ, RZ, UR21 ;  /* 0x00000015ff8c7e24 */ /* 0x002fe2000f8e00ff */
[----:B------:R-:W-:Y:S02]  /*61c0*/  LOP3.LUT R6, R5, UR12, R148, 0x96, !PT ;  /* 0x0000000c05067c12 */ /* 0x000fe4000f8e9694 */
[----:B------:R-:W-:Y:S01]  /*61d0*/  LOP3.LUT R5, R8, 0xff, RZ, 0xc0, !PT ;  /* 0x000000ff08057812 */ /* 0x000fe200078ec0ff */
[----:B------:R-:W1:Y:S01]  /*61e0*/  MUFU.EX2 R148, R32 ;  /* 0x0000002000947308 */ /* 0x000e620000000800 */
[----:B------:R-:W-:Y:S02]  /*61f0*/  SHF.R.U32.HI R4, RZ, 0x8, R4 ;  /* 0x00000008ff047819 */ /* 0x000fe40000011604 */
[----:B------:R-:W-:Y:S02]  /*6200*/  ISETP.LE.U32.AND P0, PT, R5, UR14, PT ;  /* 0x0000000e05007c0c */ /* 0x000fe4000bf03070 */
[----:B------:R-:W-:Y:S02]  /*6210*/  LOP3.LUT R4, R4, 0xffff, RZ, 0xc0, !PT ;  /* 0x0000ffff04047812 */ /* 0x000fe400078ec0ff */
[--C-:B------:R-:W-:Y:S02]  /*6220*/  SHF.R.U32.HI R5, RZ, 0x10, R8.reuse ;  /* 0x00000010ff057819 */ /* 0x100fe40000011608 */
[----:B------:R-:W-:Y:S02]  /*6230*/  ISETP.LE.U32.AND P6, PT, R4, UR14, PT ;  /* 0x0000000e04007c0c */ /* 0x000fe4000bfc3070 */
[----:B------:R-:W-:Y:S02]  /*6240*/  SHF.R.U32.HI R8, RZ, 0x18, R8 ;  /* 0x00000018ff087819 */ /* 0x000fe40000011608 */
[----:B------:R-:W-:Y:S02]  /*6250*/  LOP3.LUT R5, R5, 0xff, RZ, 0xc0, !PT ;  /* 0x000000ff05057812 */ /* 0x000fe400078ec0ff */
[----:B------:R-:W-:Y:S01]  /*6260*/  LOP3.LUT R4, R6, 0xffff, RZ, 0xc0, !PT ;  /* 0x0000ffff06047812 */ /* 0x000fe200078ec0ff */
[----:B------:R-:W-:Y:S01]  /*6270*/  @!P0 FADD.FTZ R169, -R169, -RZ ;  /* 0x800000ffa9a98221 */ /* 0x000fe20000010100 */
[----:B------:R-:W-:Y:S01]  /*6280*/  ISETP.LE.U32.AND P2, PT, R8, UR14, PT ;  /* 0x0000000e08007c0c */ /* 0x000fe2000bf43070 */
[----:B-1----:R-:W-:Y:S01]  /*6290*/  @!P1 FADD.FTZ R148, -R148, -RZ ;  /* 0x800000ff94949221 */ /* 0x002fe20000010100 */
[----:B------:R-:W-:Y:S02]  /*62a0*/  ISETP.LE.U32.AND P3, PT, R5, UR14, PT ;  /* 0x0000000e05007c0c */ /* 0x000fe4000bf63070 */
[----:B------:R-:W-:Y:S01]  /*62b0*/  LOP3.LUT R5, R6, 0xff, RZ, 0xc0, !PT ;  /* 0x000000ff06057812 */ /* 0x000fe200078ec0ff */
[----:B------:R-:W-:Y:S01]  /*62c0*/  @!P6 FADD.FTZ R168, -R168, -RZ ;  /* 0x800000ffa8a8e221 */ /* 0x000fe20000010100 */
[----:B------:R-:W-:Y:S02]  /*62d0*/  SHF.R.U32.HI R4, RZ, 0x8, R4 ;  /* 0x00000008ff047819 */ /* 0x000fe40000011604 */
[----:B------:R-:W-:Y:S02]  /*62e0*/  ISETP.LE.U32.AND P0, PT, R5, UR14, PT ;  /* 0x0000000e05007c0c */ /* 0x000fe4000bf03070 */
[----:B------:R-:W-:Y:S02]  /*62f0*/  LOP3.LUT R4, R4, 0xffff, RZ, 0xc0, !PT ;  /* 0x0000ffff04047812 */ /* 0x000fe400078ec0ff */
[--C-:B------:R-:W-:Y:S01]  /*6300*/  SHF.R.U32.HI R5, RZ, 0x10, R6.reuse ;  /* 0x00000010ff057819 */ /* 0x100fe20000011606 */
[----:B------:R-:W-:Y:S01]  /*6310*/  @!P2 FADD.FTZ R233, -R233, -RZ ;  /* 0x800000ffe9e9a221 */ /* 0x000fe20000010100 */
[----:B------:R-:W-:Y:S01]  /*6320*/  ISETP.LE.U32.AND P6, PT, R4, UR14, PT ;  /* 0x0000000e04007c0c */ /* 0x000fe2000bfc3070 */
[----:B------:R-:W-:Y:S01]  /*6330*/  @!P3 FADD.FTZ R167, -R167, -RZ ;  /* 0x800000ffa7a7b221 */ /* 0x000fe20000010100 */
[----:B------:R-:W-:Y:S02]  /*6340*/  SHF.R.U32.HI R6, RZ, 0x18, R6 ;  /* 0x00000018ff067819 */ /* 0x000fe40000011606 */
[----:B------:R-:W-:Y:S02]  /*6350*/  LOP3.LUT R4, R5, 0xff, RZ, 0xc0, !PT ;  /* 0x000000ff05047812 */ /* 0x000fe400078ec0ff */
[----:B------:R-:W-:Y:S01]  /*6360*/  ISETP.LE.U32.AND P2, PT, R6, UR14, PT ;  /* 0x0000000e06007c0c */ /* 0x000fe2000bf43070 */
[----:B------:R-:W-:Y:S01]  /*6370*/  @!P0 FADD.FTZ R234, -R234, -RZ ;  /* 0x800000ffeaea8221 */ /* 0x000fe20000010100 */
[----:B------:R-:W-:Y:S02]  /*6380*/  ISETP.LE.U32.AND P3, PT, R4, UR14, PT ;  /* 0x0000000e04007c0c */ /* 0x000fe4000bf63070 */
[----:B------:R-:W-:Y:S02]  /*6390*/  SHF.R.U32.HI R4, RZ, 0x8, R7 ;  /* 0x00000008ff047819 */ /* 0x000fe40000011607 */
[----:B------:R-:W-:Y:S01]  /*63a0*/  ISETP.LE.U32.AND P0, PT, R12, UR14, PT ;  /* 0x0000000e0c007c0c */ /* 0x000fe2000bf03070 */
[----:B------:R-:W-:Y:S01]  /*63b0*/  @!P6 FADD.FTZ R171, -R171, -RZ ;  /* 0x800000ffababe221 */ /* 0x000fe20000010100 */
[----:B------:R-:W-:Y:S02]  /*63c0*/  LOP3.LUT R4, R4, 0xffff, RZ, 0xc0, !PT ;  /* 0x0000ffff04047812 */ /* 0x000fe400078ec0ff */
[----:B------:R-:W-:Y:S02]  /*63d0*/  LOP3.LUT R5, R13, 0xff, RZ, 0xc0, !PT ;  /* 0x000000ff0d057812 */ /* 0x000fe400078ec0ff */
[----:B------:R-:W-:Y:S01]  /*63e0*/  ISETP.LE.U32.AND P6, PT, R4, UR14, PT ;  /* 0x0000000e04007c0c */ /* 0x000fe2000bfc3070 */
[----:B------:R-:W-:Y:S01]  /*63f0*/  @!P2 FADD.FTZ R235, -R235, -RZ ;  /* 0x800000ffebeba221 */ /* 0x000fe20000010100 */
[----:B------:R-:W-:Y:S01]  /*6400*/  ISETP.LE.U32.AND P2, PT, R14, UR14, PT ;  /* 0x0000000e0e007c0c */ /* 0x000fe2000bf43070 */
[----:B------:R-:W-:Y:S01]  /*6410*/  @!P3 FADD.FTZ R236, -R236, -RZ ;  /* 0x800000ffececb221 */ /* 0x000fe20000010100 */
[----:B------:R-:W-:Y:S02]  /*6420*/  ISETP.LE.U32.AND P4, PT, R11, UR14, PT ;  /* 0x0000000e0b007c0c */ /* 0x000fe4000bf83070 */
[----:B------:R-:W-:Y:S01]  /*6430*/  ISETP.LE.U32.AND P3, PT, R5, UR14, PT ;  /* 0x0000000e05007c0c */ /* 0x000fe2000bf63070 */
[----:B------:R-:W-:Y:S01]  /*6440*/  @!P0 FADD.FTZ R170, -R170, -RZ ;  /* 0x800000ffaaaa8221 */ /* 0x000fe20000010100 */
[----:B------:R-:W-:Y:S02]  /*6450*/  SHF.R.U32.HI R4, RZ, 0x8, R132 ;  /* 0x00000008ff047819 */ /* 0x000fe40000011684 */
        /* <DEDUP_REMOVED lines=8> */
[----:B------:R-:W-:Y:S01]  /*64e0*/  @!P3 FADD.FTZ R166, -R166, -RZ ;  /* 0x800000ffa6a6b221 */ /* 0x000fe20000010100 */
[----:B------:R-:W-:Y:S02]  /*64f0*/  SHF.R.U32.HI R4, RZ, 0x18, R10 ;  /* 0x00000018ff047819 */ /* 0x000fe4000001160a */
[----:B------:R-:W-:Y:S02]  /*6500*/  ISETP.LE.U32.AND P2, PT, R5, UR14, PT ;  /* 0x0000000e05007c0c */ /* 0x000fe4000bf43070 */
[----:B------:R-:W-:Y:S02]  /*6510*/  ISETP.LE.U32.AND P4, PT, R15, UR14, PT ;  /* 0x0000000e0f007c0c */ /* 0x000fe4000bf83070 */
[----:B------:R-:W-:Y:S01]  /*6520*/  ISETP.LE.U32.AND P3, PT, R4, UR14, PT ;  /* 0x0000000e04007c0c */ /* 0x000fe2000bf63070 */
[----:B------:R-:W-:Y:S01]  /*6530*/  @!P0 FADD.FTZ R154, -R154, -RZ ;  /* 0x800000ff9a9a8221 */ /* 0x000fe20000010100 */
[----:B------:R-:W-:Y:S02]  /*6540*/  LOP3.LUT R4, R10, 0xffff, RZ, 0xc0, !PT ;  /* 0x0000ffff0a047812 */ /* 0x000fe400078ec0ff */
[----:B------:R-:W-:Y:S01]  /*6550*/  LOP3.LUT R5, R142, 0xff, RZ, 0xc0, !PT ;  /* 0x000000ff8e057812 */ /* 0x000fe200078ec0ff */
[----:B------:R-:W-:Y:S01]  /*6560*/  @!P6 FADD.FTZ R161, -R161, -RZ ;  /* 0x800000ffa1a1e221 */ /* 0x000fe20000010100 */
[----:B------:R-:W-:Y:S02]  /*6570*/  SHF.R.U32.HI R4, RZ, 0x8, R4 ;  /* 0x00000008ff047819 */ /* 0x000fe40000011604 */
[----:B------:R-:W-:Y:S01]  /*6580*/  SHF.R.U32.HI R10, RZ, 0x10, R10 ;  /* 0x00000010ff0a7819 */ /* 0x000fe2000001160a */
[----:B------:R-:W-:Y:S01]  /*6590*/  @!P2 FADD.FTZ R162, -R162, -RZ ;  /* 0x800000ffa2a2a221 */ /* 0x000fe20000010100 */
[----:B------:R-:W-:Y:S01]  /*65a0*/  ISETP.LE.U32.AND P6, PT, R5, UR14, PT ;  /* 0x0000000e05007c0c */ /* 0x000fe2000bfc3070 */
[----:B------:R-:W-:Y:S01]  /*65b0*/  @!P4 FADD.FTZ R160, -R160, -RZ ;  /* 0x800000ffa0a0c221 */ /* 0x000fe20000010100 */
[----:B------:R-:W-:Y:S01]  /*65c0*/  LOP3.LUT R4, R4, 0xffff, RZ, 0xc0, !PT ;  /* 0x0000ffff04047812 */ /* 0x000fe200078ec0ff */
[----:B------:R-:W-:Y:S01]  /*65d0*/  @!P3 FADD.FTZ R153, -R153, -RZ ;  /* 0x800000ff9999b221 */ /* 0x000fe20000010100 */
[----:B------:R-:W-:Y:S02]  /*65e0*/  LOP3.LUT R5, R10, 0xff, RZ, 0xc0, !PT ;  /* 0x000000ff0a057812 */ /* 0x000fe400078ec0ff */
[----:B------:R-:W-:Y:S02]  /*65f0*/  ISETP.LE.U32.AND P2, PT, R4, UR14, PT ;  /* 0x0000000e04007c0c */ /* 0x000fe4000bf43070 */
[----:B------:R-:W-:Y:S02]  /*6600*/  ISETP.LE.U32.AND P4, PT, R5, UR14, PT ;  /* 0x0000000e05007c0c */ /* 0x000fe4000bf83070 */
[C---:B------:R-:W-:Y:S02]  /*6610*/  LOP3.LUT R5, R9.reuse, 0xffff, RZ, 0xc0, !PT ;  /* 0x0000ffff09057812 */ /* 0x040fe400078ec0ff */
[----:B------:R-:W-:Y:S02]  /*6620*/  LOP3.LUT R4, R9, 0xff, RZ, 0xc0, !PT ;  /* 0x000000ff09047812 */ /* 0x000fe400078ec0ff */
[----:B------:R-:W-:Y:S02]  /*6630*/  SHF.R.U32.HI R5, RZ, 0x8, R5 ;  /* 0x00000008ff057819 */ /* 0x000fe40000011605 */
[----:B------:R-:W-:Y:S02]  /*6640*/  ISETP.LE.U32.AND P0, PT, R4, UR14, PT ;  /* 0x0000000e04007c0c */ /* 0x000fe4000bf03070 */
[----:B------:R-:W-:Y:S01]  /*6650*/  LOP3.LUT R4, R5, 0xffff, RZ, 0xc0, !PT ;  /* 0x0000ffff05047812 */ /* 0x000fe200078ec0ff */
[----:B------:R-:W-:Y:S01]  /*6660*/  @!P2 FADD.FTZ R151, -R151, -RZ ;  /* 0x800000ff9797a221 */ /* 0x000fe20000010100 */
[----:B------:R-:W-:Y:S01]  /*6670*/  SHF.R.U32.HI R6, RZ, 0x10, R9 ;  /* 0x00000010ff067819 */ /* 0x000fe20000011609 */
[----:B------:R-:W-:Y:S01]  /*6680*/  @!P4 FADD.FTZ R155, -R155, -RZ ;  /* 0x800000ff9b9bc221 */ /* 0x000fe20000010100 */
[----:B------:R-:W-:Y:S02]  /*6690*/  ISETP.LE.U32.AND P2, PT, R4, UR14, PT ;  /* 0x0000000e04007c0c */ /* 0x000fe4000bf43070 */
[----:B------:R-:W-:Y:S02]  /*66a0*/  SHF.R.U32.HI R4, RZ, 0x8, R149 ;  /* 0x00000008ff047819 */ /* 0x000fe40000011695 */
[----:B------:R-:W-:Y:S01]  /*66b0*/  LOP3.LUT R5, R6, 0xff, RZ, 0xc0, !PT ;  /* 0x000000ff06057812 */ /* 0x000fe200078ec0ff */
[----:B------:R-:W1:Y:S01]  /*66c0*/  MUFU.EX2 R149, R30 ;  /* 0x0000001e00957308 */ /* 0x000e620000000800 */
[----:B------:R-:W-:Y:S01]  /*66d0*/  LOP3.LUT R4, R4, 0xffff, RZ, 0xc0, !PT ;  /* 0x0000ffff04047812 */ /* 0x000fe200078ec0ff */
[----:B------:R-:W-:Y:S01]  /*66e0*/  @!P0 FADD.FTZ R158, -R158, -RZ ;  /* 0x800000ff9e9e8221 */ /* 0x000fe20000010100 */
[----:B------:R-:W-:Y:S02]  /*66f0*/  ISETP.LE.U32.AND P4, PT, R5, UR14, PT ;  /* 0x0000000e05007c0c */ /* 0x000fe4000bf83070 */
[----:B------:R-:W-:Y:S02]  /*6700*/  LOP3.LUT R5, R239, 0xff, RZ, 0xc0, !PT ;  /* 0x000000ffef057812 */ /* 0x000fe400078ec0ff */
[----:B------:R-:W-:Y:S01]  /*6710*/  F2FP.RELU.BF16.F32.PACK_AB R7, R171, R234 ;  /* 0x000000eaab07723e */ /* 0x000fe200000018ff */
[----:B------:R-:W-:Y:S01]  /*6720*/  @!P2 FADD.FTZ R157, -R157, -RZ ;  /* 0x800000ff9d9da221 */ /* 0x000fe20000010100 */
[----:B------:R-:W-:Y:S01]  /*6730*/  ISETP.LE.U32.AND P2, PT, R4, UR14, PT ;  /* 0x0000000e04007c0c */ /* 0x000fe2000bf43070 */
[----:B------:R2:W5:Y:S01]  /*6740*/  LDL R239, [R1+0x44] ;  /* 0x0000440001ef7983 */ /* 0x0005620000100800 */
[----:B------:R-:W-:Y:S02]  /*6750*/  SHF.R.U32.HI R4, RZ, 0x8, R147 ;  /* 0x00000008ff047819 */ /* 0x000fe40000011693 */
[----:B------:R-:W-:Y:S01]  /*6760*/  ISETP.LE.U32.AND P1, PT, R5, UR14, PT ;  /* 0x0000000e05007c0c */ /* 0x000fe2000bf23070 */
[----:B------:R-:W3:Y:S01]  /*6770*/  MUFU.EX2 R147, R34 ;  /* 0x0000002200937308 */ /* 0x000ee20000000800 */
[----:B------:R-:W-:Y:S01]  /*6780*/  LOP3.LUT R6, R4, 0xffff, RZ, 0xc0, !PT ;  /* 0x0000ffff04067812 */ /* 0x000fe200078ec0ff */
[----:B------:R-:W-:Y:S01]  /*6790*/  @!P4 FADD.FTZ R159, -R159, -RZ ;  /* 0x800000ff9f9fc221 */ /* 0x000fe20000010100 */
[----:B------:R-:W-:Y:S02]  /*67a0*/  F2FP.RELU.BF16.F32.PACK_AB R5, R168, R169 ;  /* 0x000000a9a805723e */ /* 0x000fe400000018ff */
[----:B------:R-:W-:Y:S02]  /*67b0*/  F2FP.RELU.BF16.F32.PACK_AB R4, R233, R167 ;  /* 0x000000a7e904723e */ /* 0x000fe400000018ff */
[----:B------:R-:W-:Y:S01]  /*67c0*/  ISETP.LE.U32.AND P0, PT, R145, UR14, PT ;  /* 0x0000000e91007c0c */ /* 0x000fe2000bf03070 */
[----:B------:R4:W-:Y:S01]  /*67d0*/  STS [R241+0x13000], R5 ;  /* 0x01300005f1007388 */ /* 0x0009e20000000800 */
[----:B------:R-:W-:Y:S01]  /*67e0*/  @!P2 FADD.FTZ R146, -R146, -RZ ;  /* 0x800000ff9292a221 */ /* 0x000fe20000010100 */
[----:B------:R-:W-:Y:S01]  /*67f0*/  ISETP.LE.U32.AND P2, PT, R6, UR14, PT ;  /* 0x0000000e06007c0c */ /* 0x000fe2000bf43070 */
[----:B------:R-:W2:Y:S01]  /*6800*/  MUFU.EX2 R145, R141 ;  /* 0x0000008d00917308 */ /* 0x000ea20000000800 */
[----:B------:R4:W-:Y:S01]  /*6810*/  STS [R241+0x13400], R4 ;  /* 0x01340004f1007388 */ /* 0x0009e20000000800 */
[----:B------:R-:W-:Y:S01]  /*6820*/  F2FP.RELU.BF16.F32.PACK_AB R6, R235, R236 ;  /* 0x000000eceb06723e */ /* 0x000fe200000018ff */
[----:B-1----:R-:W-:Y:S01]  /*6830*/  @!P1 FADD.FTZ R149, -R149, -RZ ;  /* 0x800000ff95959221 */ /* 0x002fe20000010100 */
[----:B------:R-:W-:Y:S02]  /*6840*/  F2FP.RELU.BF16.F32.PACK_AB R0, R146, R148 ;  /* 0x000000949200723e */ /* 0x000fe400000018ff */
[----:B------:R-:W-:Y:S01]  /*6850*/  SHF.R.U32.HI R9, RZ, 0x18, R9 ;  /* 0x00000018ff097819 */ /* 0x000fe20000011609 */
[----:B---3--:R-:W-:Y:S01]  /*6860*/  @!P6 FADD.FTZ R147, -R147, -RZ ;  /* 0x800000ff9393e221 */ /* 0x008fe20000010100 */
[----:B------:R-:W-:Y:S01]  /*6870*/  ISETP.LE.U32.AND P3, PT, R143, UR14, PT ;  /* 0x0000000e8f007c0c */ /* 0x000fe2000bf63070 */
[----:B------:R-:W-:Y:S01]  /*6880*/  @!P0 FADD.FTZ R144, -R144, -RZ ;  /* 0x800000ff90908221 */ /* 0x000fe20000010100 */
[----:B------:R-:W-:Y:S02]  /*6890*/  ISETP.LE.U32.AND P4, PT, R9, UR14, PT ;  /* 0x0000000e09007c0c */ /* 0x000fe4000bf83070 */
[----:B------:R-:W-:Y:S01]  /*68a0*/  @!P2 FADD.FTZ R150, -R150, -RZ ;  /* 0x800000ff9696a221 */ /* 0x000fe20000010100 */
[----:B------:R-:W-:Y:S02]  /*68b0*/  LEA R142, P0, R2, R140, 0x2 ;  /* 0x0000008c028e7211 */ /* 0x000fe400078010ff */
[----:B------:R-:W-:Y:S01]  /*68c0*/  FSETP.GE.FTZ.AND P2, PT, R169, RZ, PT ;  /* 0x000000ffa900720b */ /* 0x000fe20003f56000 */
[----:B--2---:R-:W-:Y:S01]  /*68d0*/  @!P5 FADD.FTZ R145, -R145, -RZ ;  /* 0x800000ff9191d221 */ /* 0x004fe20000010100 */
[----:B------:R-:W-:Y:S01]  /*68e0*/  IMAD.U32 R141, RZ, RZ, UR20 ;  /* 0x00000014ff8d7e24 */ /* 0x000fe2000f8e00ff */
[----:B------:R-:W-:Y:S03]  /*68f0*/  FSETP.GE.FTZ.AND P1, PT, R168, RZ, PT ;  /* 0x000000ffa800720b */ /* 0x000fe60003f36000 */
[----:B------:R-:W-:Y:S01]  /*6900*/  @!P3 FADD.FTZ R152, -R152, -RZ ;  /* 0x800000ff9898b221 */ /* 0x000fe20000010100 */
[----:B----4-:R-:W-:Y:S01]  /*6910*/  F2FP.RELU.BF16.F32.PACK_AB R5, R161, R163 ;  /* 0x000000a3a105723e */ /* 0x010fe200000018ff */
[----:B------:R-:W-:Y:S01]  /*6920*/  @!P4 FADD.FTZ R156, -R156, -RZ ;  /* 0x800000ff9c9cc221 */ /* 0x000fe20000010100 */
[----:B------:R-:W-:Y:S02]  /*6930*/  LEA.HI.X.SX32 R143, R2, R141, 0x2, P0 ;  /* 0x0000008d028f7211 */ /* 0x000fe400000f16ff */
[----:B------:R-:W-:Y:S01]  /*6940*/  F2FP.RELU.BF16.F32.PACK_AB R4, R160, R162 ;  /* 0x000000a2a004723e */ /* 0x000fe200000018ff */
[----:B------:R1:W-:Y:S01]  /*6950*/  STS [R244+0x13000], R5 ;  /* 0x01300005f4007388 */ /* 0x0003e20000000800 */
[----:B------:R-:W-:Y:S02]  /*6960*/  FSETP.GE.FTZ.AND P0, PT, R167, RZ, PT ;  /* 0x000000ffa700720b */ /* 0x000fe40003f16000 */
[----:B------:R-:W-:Y:S01]  /*6970*/  FSETP.GE.FTZ.AND P3, PT, R163, RZ, PT ;  /* 0x000000ffa300720b */ /* 0x000fe20003f76000 */
[----:B------:R2:W-:Y:S04]  /*6980*/  STS [R244+0x13400], R4 ;  /* 0x01340004f4007388 */ /* 0x0005e80000000800 */
[----:B------:R3:W-:Y:S04]  /*6990*/  STS [R241+0x14000], R7 ;  /* 0x01400007f1007388 */ /* 0x0007e80000000800 */
[----:B------:R4:W-:Y:S04]  /*69a0*/  STS [R241+0x14400], R6 ;  /* 0x01440006f1007388 */ /* 0x0009e80000000800 */
[----:B------:R-:W4:Y:S04]  /*69b0*/  LDG.E R141, desc[UR8][R142.64] ;  /* 0x000000088e8d7981 */ /* 0x000f28000c1e1900 */
[----:B------:R-:W4:Y:S04]  /*69c0*/  LDG.E R140, desc[UR8][R142.64+0x20] ;  /* 0x000020088e8c7981 */ /* 0x000f28000c1e1900 */
[----:B------:R4:W5:Y:S01]  /*69d0*/  LDL.LU R2, [R1+0x68] ;  /* 0x0000680001027983 */ /* 0x0009620000300800 */
        /* <DEDUP_REMOVED lines=18> */
[----:B------:R-:W-:Y:S04]  /*6b00*/  STS [R242+0x14400], R0 ;  /* 0x01440000f2007388 */ /* 0x000fe80000000800 */
[----:B------:R-:W1:Y:S08]  /*6b10*/  LDSM.16.M88.4 R32, [R223+UR4+0x6000] ;  /* 0x00600004df20783b */ /* 0x000e700008000200 */
[----:B------:R-:W2:Y:S08]  /*6b20*/  LDSM.16.M88.4 R28, [R223+UR4+0x6800] ;  /* 0x00680004df1c783b */ /* 0x000eb00008000200 */
[----:B------:R-:W3:Y:S08]  /*6b30*/  LDSM.16.M88.4 R132, [R224] ;  /* 0x00000000e084783b */ /* 0x000ef00000000200 */
[----:B------:R-:W4:Y:S01]  /*6b40*/  LDSM.16.M88.4 R136, [R224+0x800] ;  /* 0x00080000e088783b */ /* 0x000f220000000200 */
[-C--:B-1----:R-:W-:Y:S06]  /*6b50*/  HMMA.16816.F32.BF16 R4, R32, R172.reuse, RZ ;  /* 0x000000ac2004723c */ /* 0x082fec00000418ff */
[C---:B--2---:R-:W-:Y:S06]  /*6b60*/  HMMA.16816.F32.BF16 R8, R28.reuse, R172, RZ ;  /* 0x000000ac1c08723c */ /* 0x044fec00000418ff */
[-C--:B------:R-:W-:Y:S06]  /*6b70*/  HMMA.16816.F32.BF16 R12, R28, R174.reuse, RZ ;  /* 0x000000ae1c0c723c */ /* 0x080fec00000418ff */
[C---:B------:R-:W-:Y:S06]  /*6b80*/  HMMA.16816.F32.BF16 R16, R32.reuse, R174, RZ ;  /* 0x000000ae2010723c */ /* 0x040fec00000418ff */
[-C--:B------:R-:W-:Y:S06]  /*6b90*/  HMMA.16816.F32.BF16 R20, R32, R176.reuse, RZ ;  /* 0x000000b02014723c */ /* 0x080fec00000418ff */
[C---:B------:R-:W-:Y:S06]  /*6ba0*/  HMMA.16816.F32.BF16 R24, R28.reuse, R176, RZ ;  /* 0x000000b01c18723c */ /* 0x040fec00000418ff */
[-C--:B------:R-:W-:Y:S06]  /*6bb0*/  HMMA.16816.F32.BF16 R28, R28, R178.reuse, RZ ;  /* 0x000000b21c1c723c */ /* 0x080fec00000418ff */
[----:B------:R-:W-:Y:S06]  /*6bc0*/  HMMA.16816.F32.BF16 R32, R32, R178, RZ ;  /* 0x000000b22020723c */ /* 0x000fec00000418ff */
[-C--:B---3--:R-:W-:Y:S06]  /*6bd0*/  HMMA.16816.F32.BF16 R4, R132, R180.reuse, R4 ;  /* 0x000000b48404723c */ /* 0x088fec0000041804 */
        /* <DEDUP_REMOVED lines=37> */
[----:B------:R-:W-:Y:S06]  /*6e30*/  HMMA.16816.F32.BF16 R32, R136, R210, R32 ;  /* 0x000000d28820723c */ /* 0x000fec0000041820 */
[-C--:B-1----:R-:W-:Y:S11]  /*6e40*/  HMMA.16816.F32.BF16 R4, R132, R212.reuse, R4 ;  /* 0x000000d48404723c */ /* 0x082ff60000041804 */
[----:B------:R-:W-:Y:S11]  /*6e50*/  @!UPT UIADD3 URZ, URZ, URZ, URZ ;  /* 0x0000003f3f3ff290 */ /* 0x000ff6000fffe03f */
[----:B------:R-:W-:Y:S02]  /*6e60*/  @!UPT UIADD3 URZ, URZ, URZ, URZ ;  /* 0x0000003f3f3ff290 */ /* 0x000fe4000fffe03f */
[C---:B------:R-:W-:Y:S01]  /*6e70*/  FADD.FTZ R136, -R141.reuse, R4 ;  /* 0x000000048d887221 */ /* 0x040fe20000010100 */
[----:B------:R-:W-:Y:S01]  /*6e80*/  FADD.FTZ R4, -R141, R5 ;  /* 0x000000058d047221 */ /* 0x000fe20000010100 */
[C---:B------:R-:W-:Y:S01]  /*6e90*/  FADD.FTZ R0, -R140.reuse, R6 ;  /* 0x000000068c007221 */ /* 0x040fe20000010100 */
[----:B------:R-:W-:Y:S02]  /*6ea0*/  FADD.FTZ R7, -R140, R7 ;  /* 0x000000078c077221 */ /* 0x000fe40000010100 */
[-C--:B------:R-:W-:Y:S02]  /*6eb0*/  FSEL R5, R136, R141.reuse, P2 ;  /* 0x0000008d88057208 */ /* 0x080fe40001000000 */
[----:B------:R-:W1:Y:S01]  /*6ec0*/  LDSM.16.M88.4 R136, [R224+0x2800] ;  /* 0x00280000e088783b */ /* 0x000e620000000200 */
[----:B------:R-:W-:Y:S02]  /*6ed0*/  FSEL R4, R4, R141, P1 ;  /* 0x0000008d04047208 */ /* 0x000fe40000800000 */
[----:B------:R-:W-:Y:S01]  /*6ee0*/  FSEL R0, R0, R140, P0 ;  /* 0x0000008c00007208 */ /* 0x000fe20000000000 */
[----:B------:R-:W-:Y:S01]  /*6ef0*/  FMUL.FTZ R5, R169, R5 ;  /* 0x00000005a9057220 */ /* 0x000fe20000410000 */
[----:B------:R-:W-:Y:S01]  /*6f00*/  FSETP.GE.FTZ.AND P1, PT, R161, RZ, PT ;  /* 0x000000ffa100720b */ /* 0x000fe20003f36000 */
[----:B------:R-:W-:Y:S01]  /*6f10*/  FMUL.FTZ R6, R168, R4 ;  /* 0x00000004a8067220 */ /* 0x000fe20000410000 */
[----:B------:R-:W-:Y:S01]  /*6f20*/  FSETP.GE.FTZ.AND P0, PT, R151, RZ, PT ;  /* 0x000000ff9700720b */ /* 0x000fe20003f16000 */
[----:B------:R2:W5:Y:S01]  /*6f30*/  LDL R169, [R1+0x40] ;  /* 0x0000400001a97983 */ /* 0x0005620000100800 */
[----:B------:R-:W-:Y:S01]  /*6f40*/  FMUL.FTZ R167, R167, R0 ;  /* 0x00000000a7a77220 */ /* 0x000fe20000410000 */
[----:B------:R-:W-:Y:S02]  /*6f50*/  FSETP.GE.FTZ.AND P2, PT, R154, RZ, PT ;  /* 0x000000ff9a00720b */ /* 0x000fe40003f56000 */
[----:B------:R2:W5:Y:S01]  /*6f60*/  LDG.E R4, desc[UR8][R142.64+0x80] ;  /* 0x000080088e047981 */ /* 0x000562000c1e1900 */
[----:B------:R-:W-:Y:S03]  /*6f70*/  F2FP.BF16.F32.PACK_AB R6, R6, R5 ;  /* 0x000000050606723e */ /* 0x000fe600000010ff */
[----:B------:R2:W5:Y:S01]  /*6f80*/  LDG.E R0, desc[UR8][R142.64+0xa0] ;  /* 0x0000a0088e007981 */ /* 0x000562000c1e1900 */
[C---:B-1----:R-:W-:Y:S06]  /*6f90*/  HMMA.16816.F32.BF16 R8, R136.reuse, R212, R8 ;  /* 0x000000d48808723c */ /* 0x042fec0000041808 */
[-C--:B------:R-:W-:Y:S06]  /*6fa0*/  HMMA.16816.F32.BF16 R12, R136, R214.reuse, R12 ;  /* 0x000000d6880c723c */ /* 0x080fec000004180c */
[C---:B------:R-:W-:Y:S06]  /*6fb0*/  HMMA.16816.F32.BF16 R16, R132.reuse, R214, R16 ;  /* 0x000000d68410723c */ /* 0x040fec0000041810 */
[-C--:B------:R-:W-:Y:S06]  /*6fc0*/  HMMA.16816.F32.BF16 R20, R132, R216.reuse, R20 ;  /* 0x000000d88414723c */ /* 0x080fec0000041814 */
[C---:B------:R-:W-:Y:S06]  /*6fd0*/  HMMA.16816.F32.BF16 R24, R136.reuse, R216, R24 ;  /* 0x000000d88818723c */ /* 0x040fec0000041818 */
[-C--:B------:R-:W-:Y:S01]  /*6fe0*/  HMMA.16816.F32.BF16 R28, R136, R218.reuse, R28 ;  /* 0x000000da881c723c */ /* 0x080fe2000004181c */
[----:B------:R2:W5:Y:S05]  /*6ff0*/  LDL.64 R138, [R1+0x20] ;  /* 0x00002000018a7983 */ /* 0x00056a0000100a00 */
[----:B------:R-:W-:Y:S05]  /*7000*/  HMMA.16816.F32.BF16 R32, R132, R218, R32 ;  /* 0x000000da8420723c */ /* 0x000fea0000041820 */
[C---:B------:R-:W-:Y:S01]  /*7010*/  FADD.FTZ R17, -R141.reuse, R17 ;  /* 0x000000118d117221 */ /* 0x040fe20000010100 */
[C---:B------:R-:W-:Y:S01]  /*7020*/  FADD.FTZ R21, -R141.reuse, R21 ;  /* 0x000000158d157221 */ /* 0x040fe20000010100 */
[C---:B------:R-:W-:Y:S01]  /*7030*/  FADD.FTZ R16, -R141.reuse, R16 ;  /* 0x000000108d107221 */ /* 0x040fe20000010100 */
[----:B------:R-:W-:Y:S03]  /*7040*/  FADD.FTZ R5, -R141, R20 ;  /* 0x000000148d057221 */ /* 0x000fe60000010100 */
[-C--:B------:R-:W-:Y:S02]  /*7050*/  FSEL R17, R17, R141.reuse, P1 ;  /* 0x0000008d11117208 */ /* 0x080fe40000800000 */
[----:B------:R-:W-:Y:S02]  /*7060*/  FSETP.GE.FTZ.AND P1, PT, R146, RZ, PT ;  /* 0x000000ff9200720b */ /* 0x000fe40003f36000 */
[----:B------:R-:W-:Y:S01]  /*7070*/  FSEL R21, R21, R141, P0 ;  /* 0x0000008d15157208 */ /* 0x000fe20000000000 */
[----:B------:R-:W-:Y:S01]  /*7080*/  FMUL.FTZ R17, R161, R17 ;  /* 0x00000011a1117220 */ /* 0x000fe20000410000 */
[----:B------:R-:W-:Y:S02]  /*7090*/  PLOP3.LUT P0, PT, PT, PT, UP3, 0x80, 0x0 ;  /* 0x000000000000781c */ /* 0x000fe40003f0f038 */
[----:B------:R-:W-:Y:S01]  /*70a0*/  FSEL R16, R16, R141, P3 ;  /* 0x0000008d10107208 */ /* 0x000fe20001800000 */
[----:B------:R-:W-:Y:S01]  /*70b0*/  FMUL.FTZ R21, R151, R21 ;  /* 0x0000001597157220 */ /* 0x000fe20000410000 */
[----:B------:R-:W-:Y:S02]  /*70c0*/  FSEL R5, R5, R141, P2 ;  /* 0x0000008d05057208 */ /* 0x000fe40001000000 */
[----:B------:R-:W-:Y:S01]  /*70d0*/  FSETP.GE.FTZ.AND P2, PT, R148, RZ, PT ;  /* 0x000000ff9400720b */ /* 0x000fe20003f56000 */
[----:B------:R-:W-:Y:S01]  /*70e0*/  FADD.FTZ R32, -R141, R32 ;  /* 0x000000208d207221 */ /* 0x000fe20000010100 */
[----:B------:R-:W-:Y:S01]  /*70f0*/  FMUL.FTZ R16, R163, R16 ;  /* 0x00000010a3107220 */ /* 0x000fe20000410000 */
[----:B------:R-:W-:Y:S03]  /*7100*/  FMUL.FTZ R5, R154, R5 ;  /* 0x000000059a057220 */ /* 0x000fe60000410000 */
[----:B------:R-:W-:Y:S01]  /*7110*/  FSEL R32, R32, R141, P2 ;  /* 0x0000008d20207208 */ /* 0x000fe20001000000 */
[----:B------:R-:W-:Y:S01]  /*7120*/  @P1 FADD.FTZ R141, -R141, R33 ;  /* 0x000000218d8d1221 */ /* 0x000fe20000010100 */
[----:B------:R-:W-:Y:S02]  /*7130*/  FSETP.GE.FTZ.AND P1, PT, R233, RZ, PT ;  /* 0x000000ffe900720b */ /* 0x000fe40003f36000 */
[----:B------:R-:W-:Y:S01]  /*7140*/  F2FP.BF16.F32.PACK_AB R17, R17, R16 ;  /* 0x000000101111723e */ /* 0x000fe200000010ff */
[----:B------:R-:W-:Y:S01]  /*7150*/  FMUL.FTZ R148, R148, R32 ;  /* 0x0000002094947220 */ /* 0x000fe20000410000 */
[----:B------:R-:W-:Y:S01]  /*7160*/  F2FP.BF16.F32.PACK_AB R21, R21, R5 ;  /* 0x000000051515723e */ /* 0x000fe200000010ff */
[----:B------:R-:W-:Y:S01]  /*7170*/  FMUL.FTZ R20, R146, R141 ;  /* 0x0000008d92147220 */ /* 0x000fe20000410000 */
[----:B------:R-:W-:Y:S01]  /*7180*/  FSEL R16, R7, R140, P1 ;  /* 0x0000008c07107208 */ /* 0x000fe20000800000 */
[----:B--2---:R-:W-:Y:S06]  /*7190*/  @!P0 BRA `(.L_x_325) ;  /* 0x0000000000c48947 */ /* 0x004fec0003800000 */
[----:B------:R-:W1:Y:S01]  /*71a0*/  LDC R5, c[0x0][0x240] ;  /* 0x00009000ff057b82 */ /* 0x000e620000000800 */
[----:B------:R-:W-:Y:S01]  /*71b0*/  ULOP3.LUT UR12, UR6, 0x1, URZ, 0xc0, !UPT ;  /* 0x00000001060c7892 */ /* 0x000fe2000f8ec03f */
[----:B-----5:R-:W-:Y:S02]  /*71c0*/  ISETP.GE.AND P2, PT, R138, UR44, PT ;  /* 0x0000002c8a007c0c */ /* 0x020fe4000bf46270 */
[----:B------:R-:W-:Y:S01]  /*71d0*/  ISETP.GE.AND P1, PT, R169, UR44, PT ;  /* 0x0000002ca9007c0c */ /* 0x000fe2000bf26270 */
[----:B------:R-:W-:Y:S04]  /*71e0*/  UISETP.NE.U32.AND UP0, UPT, UR12, 0x1, UPT ;  /* 0x000000010c00788c */ /* 0x000fe8000bf05070 */
[----:B------:R-:W-:Y:S06]  /*71f0*/  USEL UR12, UR61, 0x3000, !UP0 ;  /* 0x000030003d0c7887 */ /* 0x000fec000c000000 */
[----:B------:R-:W-:Y:S02]  /*7200*/  VIADD R237, R237, UR12 ;  /* 0x0000000ceded7c36 */ /* 0x000fe40008000000 */
[----:B------:R-:W-:Y:S03]  /*7210*/  VIADD R220, R220, UR12 ;  /* 0x0000000cdcdc7c36 */ /* 0x000fe60008000000 */
[----:B------:R2:W-:Y:S04]  /*7220*/  @P2 STS [R237], RZ ;  /* 0x000000ffed002388 */ /* 0x0005e80000000800 */
        /* <DEDUP_REMOVED lines=8> */
[C---:B------:R-:W-:Y:S02]  /*72b0*/  IADD3 R5, R251.reuse, UR12, RZ ;  /* 0x0000000cfb057c10 */ /* 0x040fe4000fffe0ff */
[----:B------:R-:W-:Y:S01]  /*72c0*/  @!P1 IADD3 R7, R251, UR12, RZ ;  /* 0x0000000cfb079c10 */ /* 0x000fe2000fffe0ff */
        /* <DEDUP_REMOVED lines=30> */
.L_x_325:
[----:B------:R1:W-:Y:S01]  /*74b0*/  STS [R241+0xf000], R6 ;  /* 0x00f00006f1007388 */ /* 0x0003e20000000800 */
[----:B------:R-:W-:Y:S01]  /*74c0*/  FSETP.GE.FTZ.AND P4, PT, R160, RZ, PT ;  /* 0x000000ffa000720b */ /* 0x000fe20003f96000 */
[----:B------:R-:W-:Y:S01]  /*74d0*/  FADD.FTZ R5, -R140, R18 ;  /* 0x000000128c057221 */ /* 0x000fe20000010100 */
[----:B------:R-:W-:Y:S01]  /*74e0*/  FSETP.GE.FTZ.AND P1, PT, R162, RZ, PT ;  /* 0x000000ffa200720b */ /* 0x000fe20003f36000 */
[----:B------:R-:W-:Y:S01]  /*74f0*/  FMUL.FTZ R233, R233, R16 ;  /* 0x00000010e9e97220 */ /* 0x000fe20000410000 */
[C---:B------:R-:W-:Y:S01]  /*7500*/  FADD.FTZ R22, -R140.reuse, R22 ;  /* 0x000000168c167221 */ /* 0x040fe20000010100 */
[----:B------:R-:W-:Y:S01]  /*7510*/  FSETP.GE.FTZ.AND P3, PT, R155, RZ, PT ;  /* 0x000000ff9b00720b */ /* 0x000fe20003f76000 */
[C---:B------:R-:W-:Y:S01]  /*7520*/  FADD.FTZ R16, -R140.reuse, R23 ;  /* 0x000000178c107221 */ /* 0x040fe20000010100 */
[-C--:B------:R-:W-:Y:S01]  /*7530*/  FSEL R5, R5, R140.reuse, P1 ;  /* 0x0000008c05057208 */ /* 0x080fe20000800000 */
[----:B--2---:R-:W-:Y:S01]  /*7540*/  FADD.FTZ R7, -R140, R34 ;  /* 0x000000228c077221 */ /* 0x004fe20000010100 */
[----:B------:R-:W-:Y:S01]  /*7550*/  FSETP.GE.FTZ.AND P2, PT, R153, RZ, PT ;  /* 0x000000ff9900720b */ /* 0x000fe20003f56000 */
[----:B-----5:R-:W-:Y:S01]  /*7560*/  FADD.FTZ R8, -R4, R8 ;  /* 0x0000000804087221 */ /* 0x020fe20000010100 */
[----:B------:R-:W-:Y:S01]  /*7570*/  FSETP.GE.FTZ.AND P1, PT, R145, RZ, PT ;  /* 0x000000ff9100720b */ /* 0x000fe20003f36000 */
[----:B------:R-:W-:Y:S01]  /*7580*/  FMUL.FTZ R162, R162, R5 ;  /* 0x00000005a2a27220 */ /* 0x000fe20000410000 */
[-C--:B------:R-:W-:Y:S01]  /*7590*/  FSEL R5, R22, R140.reuse, P3 ;  /* 0x0000008c16057208 */ /* 0x080fe20001800000 */
[----:B------:R-:W-:Y:S01]  /*75a0*/  FADD.FTZ R13, -R4, R13 ;  /* 0x0000000d040d7221 */ /* 0x000fe20000010100 */
[-C--:B------:R-:W-:Y:S01]  /*75b0*/  FSEL R16, R16, R140.reuse, P2 ;  /* 0x0000008c10107208 */ /* 0x080fe20001000000 */
[----:B------:R-:W-:Y:S01]  /*75c0*/  FADD.FTZ R10, -R0, R10 ;  /* 0x0000000a000a7221 */ /* 0x000fe20000010100 */
[----:B------:R-:W-:Y:S01]  /*75d0*/  FSETP.GE.FTZ.AND P2, PT, R147, RZ, PT ;  /* 0x000000ff9300720b */ /* 0x000fe20003f56000 */
[----:B------:R-:W-:Y:S01]  /*75e0*/  FMUL.FTZ R155, R155, R5 ;  /* 0x000000059b9b7220 */ /* 0x000fe20000410000 */
[----:B------:R-:W-:Y:S01]  /*75f0*/  FSETP.GE.FTZ.AND P3, PT, R234, RZ, PT ;  /* 0x000000ffea00720b */ /* 0x000fe20003f76000 */
[C---:B------:R-:W-:Y:S01]  /*7600*/  FADD.FTZ R11, -R0.reuse, R11 ;  /* 0x0000000b000b7221 */ /* 0x040fe20000010100 */
[----:B------:R-:W-:Y:S01]  /*7610*/  FSEL R7, R7, R140, P2 ;  /* 0x0000008c07077208 */ /* 0x000fe20001000000 */
[----:B------:R-:W-:Y:S01]  /*7620*/  FADD.FTZ R26, -R0, R26 ;  /* 0x0000001a001a7221 */ /* 0x000fe20000010100 */
[----:B------:R-:W-:Y:S01]  /*7630*/  FSETP.GE.FTZ.AND P2, PT, R171, RZ, PT ;  /* 0x000000ffab00720b */ /* 0x000fe20003f56000 */
[----:B-1----:R-:W-:Y:S01]  /*7640*/  FADD.FTZ R6, -R140, R19 ;  /* 0x000000138c067221 */ /* 0x002fe20000010100 */
[----:B------:R-:W-:Y:S01]  /*7650*/  FSEL R8, R8, R4, P3 ;  /* 0x0000000408087208 */ /* 0x000fe20001800000 */
[----:B------:R-:W-:Y:S01]  /*7660*/  FMUL.FTZ R147, R147, R7 ;  /* 0x0000000793937220 */ /* 0x000fe20000410000 */
[----:B------:R-:W-:Y:S01]  /*7670*/  FADD.FTZ R7, -R4, R9 ;  /* 0x0000000904077221 */ /* 0x000fe20000010100 */
[----:B------:R-:W-:Y:S01]  /*7680*/  FSETP.GE.FTZ.AND P3, PT, R157, RZ, PT ;  /* 0x000000ff9d00720b */ /* 0x000fe20003f76000 */
[----:B------:R-:W-:Y:S01]  /*7690*/  FMUL.FTZ R16, R153, R16 ;  /* 0x0000001099107220 */ /* 0x000fe20000410000 */
[----:B------:R-:W-:Y:S01]  /*76a0*/  FSEL R6, R6, R140, P4 ;  /* 0x0000008c06067208 */ /* 0x000fe20002000000 */
[----:B------:R-:W-:Y:S01]  /*76b0*/  @P1 FADD.FTZ R140, -R140, R35 ;  /* 0x000000238c8c1221 */ /* 0x000fe20000010100 */
[----:B------:R-:W-:Y:S01]  /*76c0*/  FSETP.GE.FTZ.AND P1, PT, R170, RZ, PT ;  /* 0x000000ffaa00720b */ /* 0x000fe20003f36000 */
[----:B------:R-:W-:Y:S01]  /*76d0*/  FMUL.FTZ R234, R234, R8 ;  /* 0x00000008eaea7220 */ /* 0x000fe20000410000 */
[----:B------:R-:W-:Y:S01]  /*76e0*/  FSEL R7, R7, R4, P2 ;  /* 0x0000000407077208 */ /* 0x000fe20001000000 */
[----:B------:R-:W-:Y:S01]  /*76f0*/  FMUL.FTZ R160, R160, R6 ;  /* 0x00000006a0a07220 */ /* 0x000fe20000410000 */
[----:B------:R-:W-:Y:S01]  /*7700*/  F2FP.BF16.F32.PACK_AB R6, R233, R167 ;  /* 0x000000a7e906723e */ /* 0x000fe200000010ff */
[----:B------:R-:W-:Y:S01]  /*7710*/  FADD.FTZ R8, -R4, R24 ;  /* 0x0000001804087221 */ /* 0x000fe20000010100 */
[----:B------:R-:W-:Y:S01]  /*7720*/  FSETP.GE.FTZ.AND P2, PT, R165, RZ, PT ;  /* 0x000000ffa500720b */ /* 0x000fe20003f56000 */
[----:B------:R-:W-:Y:S01]  /*7730*/  FMUL.FTZ R171, R171, R7 ;  /* 0x00000007abab7220 */ /* 0x000fe20000410000 */
[----:B------:R-:W-:Y:S01]  /*7740*/  F2FP.BF16.F32.PACK_AB R5, R160, R162 ;  /* 0x000000a2a005723e */ /* 0x000fe200000010ff */
[----:B------:R1:W-:Y:S01]  /*7750*/  STS [R241+0xf400], R6 ;  /* 0x00f40006f1007388 */ /* 0x0003e20000000800 */
[-C--:B------:R-:W-:Y:S01]  /*7760*/  FSEL R13, R13, R4.reuse, P2 ;  /* 0x000000040d0d7208 */ /* 0x080fe20001000000 */
[----:B------:R-:W-:Y:S01]  /*7770*/  FADD.FTZ R7, -R4, R25 ;  /* 0x0000001904077221 */ /* 0x000fe20000010100 */
[----:B------:R-:W-:Y:S02]  /*7780*/  FSETP.GE.FTZ.AND P2, PT, R152, RZ, PT ;  /* 0x000000ff9800720b */ /* 0x000fe40003f56000 */
[----:B------:R2:W-:Y:S01]  /*7790*/  STS [R244+0xf400], R5 ;  /* 0x00f40005f4007388 */ /* 0x0005e20000000800 */
[----:B------:R-:W-:Y:S01]  /*77a0*/  FSETP.GE.FTZ.AND P4, PT, R158, RZ, PT ;  /* 0x000000ff9e00720b */ /* 0x000fe20003f96000 */
[----:B------:R-:W-:Y:S01]  /*77b0*/  FMUL.FTZ R13, R165, R13 ;  /* 0x0000000da50d7220 */ /* 0x000fe20000410000 */
[-C--:B------:R-:W-:Y:S02]  /*77c0*/  FSEL R7, R7, R4.reuse, P3 ;  /* 0x0000000407077208 */ /* 0x080fe40001800000 */
[----:B------:R-:W-:Y:S01]  /*77d0*/  STS [R244+0xf000], R17 ;  /* 0x00f00011f4007388 */ /* 0x000fe20000000800 */
[----:B------:R-:W-:Y:S01]  /*77e0*/  FSEL R8, R8, R4, P4 ;  /* 0x0000000408087208 */ /* 0x000fe20002000000 */
[----:B------:R-:W-:Y:S01]  /*77f0*/  FADD.FTZ R30, -R0, R30 ;  /* 0x0000001e001e7221 */ /* 0x000fe20000010100 */
[----:B------:R-:W-:Y:S01]  /*7800*/  FSETP.GE.FTZ.AND P5, PT, R164, RZ, PT ;  /* 0x000000ffa400720b */ /* 0x000fe20003fb6000 */
[----:B------:R-:W-:Y:S01]  /*7810*/  FMUL.FTZ R140, R145, R140 ;  /* 0x0000008c918c7220 */ /* 0x000fe20000410000 */
[----:B------:R-:W-:Y:S01]  /*7820*/  FSETP.GE.FTZ.AND P3, PT, R156, RZ, PT ;  /* 0x000000ff9c00720b */ /* 0x000fe20003f76000 */
[----:B------:R-:W-:Y:S01]  /*7830*/  FMUL.FTZ R158, R158, R8 ;  /* 0x000000089e9e7220 */ /* 0x000fe20000410000 */
[----:B------:R-:W-:Y:S01]  /*7840*/  FSETP.GE.FTZ.AND P4, PT, R159, RZ, PT ;  /* 0x000000ff9f00720b */ /* 0x000fe20003f96000 */
[----:B------:R-:W-:Y:S01]  /*7850*/  FMUL.FTZ R7, R157, R7 ;  /* 0x000000079d077220 */ /* 0x000fe20000410000 */
[----:B------:R-:W-:Y:S01]  /*7860*/  F2FP.BF16.F32.PACK_AB R16, R16, R155 ;  /* 0x0000009b1010723e */ /* 0x000fe200000010ff */
[----:B------:R-:W-:Y:S01]  /*7870*/  IMAD.MOV.U32 R160, RZ, RZ, R138 ;  /* 0x000000ffffa07224 */ /* 0x000fe200078e008a */
[----:B------:R-:W-:Y:S01]  /*7880*/  F2FP.BF16.F32.PACK_AB R20, R20, R148 ;  /* 0x000000941414723e */ /* 0x000fe200000010ff */
[----:B------:R-:W-:Y:S01]  /*7890*/  IMAD.MOV.U32 R161, RZ, RZ, R139 ;  /* 0x000000ffffa17224 */ /* 0x000fe200078e008b */
[----:B------:R-:W-:Y:S01]  /*78a0*/  F2FP.BF16.F32.PACK_AB R7, R7, R158 ;  /* 0x0000009e0707723e */ /* 0x000fe200000010ff */
[----:B------:R-:W-:Y:S02]  /*78b0*/  IMAD.MOV.U32 R148, RZ, RZ, R250 ;  /* 0x000000ffff947224 */ /* 0x000fe400078e00fa */
[----:B-1----:R-:W-:Y:S01]  /*78c0*/  FADD.FTZ R6, -R4, R12 ;  /* 0x0000000c04067221 */ /* 0x002fe20000010100 */
[----:B------:R-:W-:Y:S01]  /*78d0*/  F2FP.BF16.F32.PACK_AB R12, R140, R147 ;  /* 0x000000938c0c723e */ /* 0x000fe200000010ff */
[----:B--2---:R-:W-:Y:S03]  /*78e0*/  FADD.FTZ R5, -R4, R28 ;  /* 0x0000001c04057221 */ /* 0x004fe60000010100 */
[-C--:B------:R-:W-:Y:S02]  /*78f0*/  FSEL R6, R6, R4.reuse, P1 ;  /* 0x0000000406067208 */ /* 0x080fe40000800000 */
[----:B------:R-:W-:Y:S02]  /*7900*/  FSETP.GE.FTZ.AND P1, PT, R150, RZ, PT ;  /* 0x000000ff9600720b */ /* 0x000fe40003f36000 */
[----:B------:R-:W-:Y:S01]  /*7910*/  FSEL R5, R5, R4, P2 ;  /* 0x0000000405057208 */ /* 0x000fe20001000000 */
[----:B------:R-:W-:Y:S01]  /*7920*/  FMUL.FTZ R170, R170, R6 ;  /* 0x00000006aaaa7220 */ /* 0x000fe20000410000 */
[----:B------:R-:W-:Y:S02]  /*7930*/  FSETP.GE.FTZ.AND P2, PT, R236, RZ, PT ;  /* 0x000000ffec00720b */ /* 0x000fe40003f56000 */
[----:B------:R-:W-:Y:S01]  /*7940*/  F2FP.BF16.F32.PACK_AB R6, R171, R234 ;  /* 0x000000eaab06723e */ /* 0x000fe200000010ff */
[----:B------:R-:W-:Y:S01]  /*7950*/  FMUL.FTZ R152, R152, R5 ;  /* 0x0000000598987220 */ /* 0x000fe20000410000 */
[----:B------:R-:W-:Y:S01]  /*7960*/  FSEL R5, R10, R0, P2 ;  /* 0x000000000a057208 */ /* 0x000fe20001000000 */
[----:B------:R-:W-:Y:S01]  /*7970*/  FADD.FTZ R10, -R0, R15 ;  /* 0x0000000f000a7221 */ /* 0x000fe20000010100 */
[----:B------:R-:W-:Y:S01]  /*7980*/  F2FP.BF16.F32.PACK_AB R8, R13, R170 ;  /* 0x000000aa0d08723e */ /* 0x000fe200000010ff */
[----:B------:R1:W-:Y:S01]  /*7990*/  STS [R241+0x10000], R6 ;  /* 0x01000006f1007388 */ /* 0x0003e20000000800 */
[----:B------:R-:W-:Y:S01]  /*79a0*/  FSETP.GE.FTZ.AND P2, PT, R166, RZ, PT ;  /* 0x000000ffa600720b */ /* 0x000fe20003f56000 */
[----:B------:R-:W-:Y:S01]  /*79b0*/  @P1 FADD.FTZ R4, -R4, R29 ;  /* 0x0000001d04041221 */ /* 0x000fe20000010100 */
[----:B------:R-:W-:Y:S01]  /*79c0*/  FSETP.GE.FTZ.AND P1, PT, R235, RZ, PT ;  /* 0x000000ffeb00720b */ /* 0x000fe20003f36000 */
[----:B------:R-:W-:Y:S01]  /*79d0*/  FMUL.FTZ R13, R236, R5 ;  /* 0x00000005ec0d7220 */ /* 0x000fe20000410000 */
[----:B------:R-:W-:Y:S01]  /*79e0*/  FADD.FTZ R5, -R0, R27 ;  /* 0x0000001b00057221 */ /* 0x000fe20000010100 */
[----:B------:R-:W-:Y:S01]  /*79f0*/  FMUL.FTZ R9, R150, R4 ;  /* 0x0000000496097220 */ /* 0x000fe20000410000 */
[----:B------:R-:W-:Y:S01]  /*7a00*/  FADD.FTZ R4, -R0, R14 ;  /* 0x0000000e00047221 */ /* 0x000fe20000010100 */
[-C--:B------:R-:W-:Y:S02]  /*7a10*/  FSEL R11, R11, R0.reuse, P1 ;  /* 0x000000000b0b7208 */ /* 0x080fe40000800000 */
[-C--:B------:R-:W-:Y:S02]  /*7a20*/  FSEL R10, R10, R0.reuse, P5 ;  /* 0x000000000a0a7208 */ /* 0x080fe40002800000 */
[-C--:B------:R-:W-:Y:S01]  /*7a30*/  FSEL R4, R4, R0.reuse, P2 ;  /* 0x0000000004047208 */ /* 0x080fe20001000000 */
[----:B------:R-:W-:Y:S01]  /*7a40*/  FMUL.FTZ R11, R235, R11 ;  /* 0x0000000beb0b7220 */ /* 0x000fe20000410000 */
[----:B------:R-:W-:Y:S01]  /*7a50*/  FSEL R5, R5, R0, P3 ;  /* 0x0000000005057208 */ /* 0x000fe20001800000 */
[----:B------:R-:W-:Y:S01]  /*7a60*/  FMUL.FTZ R164, R164, R10 ;  /* 0x0000000aa4a47220 */ /* 0x000fe20000410000 */
[----:B------:R-:W-:Y:S01]  /*7a70*/  FSETP.GE.FTZ.AND P1, PT, R144, RZ, PT ;  /* 0x000000ff9000720b */ /* 0x000fe20003f36000 */
[----:B------:R-:W-:Y:S01]  /*7a80*/  FMUL.FTZ R166, R166, R4 ;  /* 0x00000004a6a67220 */ /* 0x000fe20000410000 */
[----:B------:R-:W-:Y:S01]  /*7a90*/  FSEL R4, R26, R0, P4 ;  /* 0x000000001a047208 */ /* 0x000fe20002000000 */
[----:B------:R-:W-:Y:S01]  /*7aa0*/  FMUL.FTZ R156, R156, R5 ;  /* 0x000000059c9c7220 */ /* 0x000fe20000410000 */
        /* <DEDUP_REMOVED lines=9> */
[----:B------:R-:W-:Y:S03]  /*7b40*/  FMUL.FTZ R149, R149, R30 ;  /* 0x0000001e95957220 */ /* 0x000fe60000410000 */
[----:B------:R-:W-:Y:S01]  /*7b50*/  STS [R244+0x10400], R4 ;  /* 0x01040004f4007388 */ /* 0x000fe20000000800 */
[----:B------:R-:W-:Y:S01]  /*7b60*/  FMUL.FTZ R144, R144, R0 ;  /* 0x0000000090907220 */ /* 0x000fe20000410000 */
[----:B------:R-:W-:Y:S03]  /*7b70*/  F2FP.BF16.F32.PACK_AB R0, R156, R159 ;  /* 0x0000009f9c00723e */ /* 0x000fe600000010ff */
[----:B------:R-:W-:Y:S01]  /*7b80*/  STS [R243+0xf000], R21 ;  /* 0x00f00015f3007388 */ /* 0x000fe20000000800 */
[----:B-1----:R-:W-:Y:S01]  /*7b90*/  F2FP.BF16.F32.PACK_AB R6, R144, R149 ;  /* 0x000000959006723e */ /* 0x002fe200000010ff */
[----:B------:R-:W-:Y:S03]  /*7ba0*/  IMAD.MOV.U32 R149, RZ, RZ, R249 ;  /* 0x000000ffff957224 */ /* 0x000fe600078e00f9 */
        /* <DEDUP_REMOVED lines=12> */
[----:B------:R-:W3:Y:S05]  /*7c70*/  LDSM.16.MT88.4 R16, [R0+0x7000] ;  /* 0x007000000010783b */ /* 0x000eea0000004200 */
[----:B------:R-:W4:Y:S05]  /*7c80*/  LDSM.16.MT88.4 R20, [R0+0x8000] ;  /* 0x008000000014783b */ /* 0x000f2a0000004200 */
[----:B------:R-:W-:Y:S05]  /*7c90*/  LDSM.16.MT88.4 R24, [R2+0x13800] ;  /* 0x013800000218783b */ /* 0x000fea0000004200 */
[----:B------:R-:W4:Y:S05]  /*7ca0*/  LDSM.16.MT88.4 R28, [R0+0x6400] ;  /* 0x00640000001c783b */ /* 0x000f2a0000004200 */
[----:B------:R-:W4:Y:S05]  /*7cb0*/  LDSM.16.MT88.4 R32, [R2+0x15800] ;  /* 0x015800000220783b */ /* 0x000f2a0000004200 */
[----:B------:R-:W4:Y:S01]  /*7cc0*/  LDSM.16.MT88.4 R132, [R0+0x7400] ;  /* 0x007400000084783b */ /* 0x000f220000004200 */
[-C--:B-1----:R-:W-:Y:S04]  /*7cd0*/  HMMA.16816.F32.BF16 R36, R4, R8.reuse, R36 ;  /* 0x000000080424723c */ /* 0x082fe80000041824 */
[----:B------:R-:W1:Y:S02]  /*7ce0*/  LDSM.16.MT88.4 R136, [R0+0x8400] ;  /* 0x008400000088783b */ /* 0x000e640000004200 */
        /* <DEDUP_REMOVED lines=93> */
.L_x_326:
[----:B------:R-:W-:Y:S01]  /*82c0*/  LDSM.16.M88.4 R24, [R225] ;  /* 0x00000000e118783b */ /* 0x000fe20000000200 */
[----:B------:R-:W-:Y:S02]  /*82d0*/  ULOP3.LUT UR12, UR6, 0x1, URZ, 0xc0, !UPT ;  /* 0x00000001060c7892 */ /* 0x000fe4000f8ec03f */
[----:B------:R-:W-:Y:S01]  /*82e0*/  UISETP.GT.AND UP2, UPT, UR6, UR34, UPT ;  /* 0x000000220600728c */ /* 0x000fe2000bf44270 */
[----:B--2---:R-:W1:Y:S01]  /*82f0*/  LDSM.16.MT88.4 R8, [R0+0x9000] ;  /* 0x009000000008783b */ /* 0x004e620000004200 */
[----:B------:R-:W-:Y:S02]  /*8300*/  UISETP.NE.U32.AND UP0, UPT, UR12, 0x1, UPT ;  /* 0x000000010c00788c */ /* 0x000fe4000bf05070 */
[----:B------:R-:W-:Y:S01]  /*8310*/  @UP3 UIADD3 UR15, UP1, UR16, -0x100, URZ ;  /* 0xffffff00100f3890 */ /* 0x000fe2000ff3e03f */
[----:B------:R-:W2:Y:S01]  /*8320*/  LDSM.16.MT88.4 R16, [R0+0xb000] ;  /* 0x00b000000010783b */ /* 0x000ea20000004200 */
[----:B------:R-:W-:Y:S02]  /*8330*/  UIADD3 UR6, UR6, -0x1, URZ ;  /* 0xffffffff06067890 */ /* 0x000fe4000fffe03f */
[----:B------:R-:W-:Y:S01]  /*8340*/  @UP3 UIADD3.X UR12, UR17, -0x1, URZ, UP1, !UPT ;  /* 0xffffffff110c3890 */ /* 0x000fe20008ffe43f */
[----:B------:R-:W3:Y:S04]  /*8350*/  LDSM.16.MT88.4 R28, [R0+0xd000] ;  /* 0x00d00000001c783b */ /* 0x000ee80000004200 */
[----:B------:R-:W4:Y:S04]  /*8360*/  LDL R154, [R1+0x1c] ;  /* 0x00001c00019a7983 */ /* 0x000f280000100800 */
[----:B------:R-:W-:Y:S04]  /*8370*/  LDSM.16.M88.4 R32, [R226] ;  /* 0x00000000e220783b */ /* 0x000fe80000000200 */
[----:B------:R-:W5:Y:S04]  /*8380*/  LDL R150, [R1+0x2c] ;  /* 0x00002c0001967983 */ /* 0x000f680000100800 */
[----:B------:R-:W3:Y:S04]  /*8390*/  LDSM.16.MT88.4 R132, [R0+0x9400] ;  /* 0x009400000084783b */ /* 0x000ee80000004200 */
[----:B------:R-:W5:Y:S04]  /*83a0*/  LDL R151, [R1+0x28] ;  /* 0x0000280001977983 */ /* 0x000f680000100800 */
[----:B------:R-:W3:Y:S04]  /*83b0*/  LDSM.16.MT88.4 R136, [R0+0xb400] ;  /* 0x00b400000088783b */ /* 0x000ee80000004200 */
[----:B------:R-:W5:Y:S01]  /*83c0*/  LDL R152, [R1+0x34] ;  /* 0x0000340001987983 */ /* 0x000f620000100800 */
[C---:B-1----:R-:W-:Y:S03]  /*83d0*/  HMMA.16816.F32.BF16 R4, R24.reuse, R8, RZ ;  /* 0x000000081804723c */ /* 0x042fe600000418ff */
[----:B------:R-:W1:Y:S04]  /*83e0*/  LDSM.16.MT88.4 R140, [R0+0xd400] ;  /* 0x00d40000008c783b */ /* 0x000e680000004200 */
[----:B------:R-:W5:Y:S01]  /*83f0*/  LDL R153, [R1+0x30] ;  /* 0x0000300001997983 */ /* 0x000f620000100800 */
[C---:B------:R-:W-:Y:S03]  /*8400*/  HMMA.16816.F32.BF16 R8, R24.reuse, R10, RZ ;  /* 0x0000000a1808723c */ /* 0x040fe600000418ff */
[----:B------:R-:W-:Y:S03]  /*8410*/  LDSM.16.MT88.4 R144, [R0+0xb800] ;  /* 0x00b800000090783b */ /* 0x000fe60000004200 */
[C---:B--2---:R-:W-:Y:S01]  /*8420*/  HMMA.16816.F32.BF16 R12, R24.reuse, R16, RZ ;  /* 0x00000010180c723c */ /* 0x044fe200000418ff */
[----:B------:R-:W2:Y:S05]  /*8430*/  LDL R155, [R1+0x48] ;  /* 0x00004800019b7983 */ /* 0x000eaa0000100800 */
[C---:B------:R-:W-:Y:S06]  /*8440*/  HMMA.16816.F32.BF16 R16, R24.reuse, R18, RZ ;  /* 0x000000121810723c */ /* 0x040fec00000418ff */
[C---:B---3--:R-:W-:Y:S06]  /*8450*/  HMMA.16816.F32.BF16 R20, R24.reuse, R28, RZ ;  /* 0x0000001c1814723c */ /* 0x048fec00000418ff */
[----:B------:R-:W-:Y:S01]  /*8460*/  HMMA.16816.F32.BF16 R24, R24, R30, RZ ;  /* 0x0000001e1818723c */ /* 0x000fe200000418ff */
[----:B------:R-:W-:Y:S05]  /*8470*/  LDSM.16.M88.4 R28, [R228] ;  /* 0x00000000e41c783b */ /* 0x000fea0000000200 */
[C---:B------:R-:W-:Y:S06]  /*8480*/  HMMA.16816.F32.BF16 R4, R32.reuse, R132, R4 ;  /* 0x000000842004723c */ /* 0x040fec0000041804 */
[C---:B------:R-:W-:Y:S01]  /*8490*/  HMMA.16816.F32.BF16 R8, R32.reuse, R134, R8 ;  /* 0x000000862008723c */ /* 0x040fe20000041808 */
[----:B------:R-:W3:Y:S05]  /*84a0*/  LDSM.16.MT88.4 R132, [R0+0x9800] ;  /* 0x009800000084783b */ /* 0x000eea0000004200 */
[C---:B------:R-:W-:Y:S06]  /*84b0*/  HMMA.16816.F32.BF16 R12, R32.reuse, R136, R12 ;  /* 0x00000088200c723c */ /* 0x040fec000004180c */
[C---:B------:R-:W-:Y:S01]  /*84c0*/  HMMA.16816.F32.BF16 R16, R32.reuse, R138, R16 ;  /* 0x0000008a2010723c */ /* 0x040fe20000041810 */
[----:B------:R-:W3:Y:S05]  /*84d0*/  LDSM.16.MT88.4 R136, [R0+0xd800] ;  /* 0x00d800000088783b */ /* 0x000eea0000004200 */
[C---:B-1----:R-:W-:Y:S06]  /*84e0*/  HMMA.16816.F32.BF16 R20, R32.reuse, R140, R20 ;  /* 0x0000008c2014723c */ /* 0x042fec0000041814 */
[----:B------:R-:W-:Y:S01]  /*84f0*/  HMMA.16816.F32.BF16 R24, R32, R142, R24 ;  /* 0x0000008e2018723c */ /* 0x000fe20000041818 */
[----:B------:R-:W-:Y:S04]  /*8500*/  LDSM.16.M88.4 R32, [R227] ;  /* 0x00000000e320783b */ /* 0x000fe80000000200 */
[----:B------:R-:W-:Y:S01]  /*8510*/  LDSM.16.MT88.4 R140, [R0+0xbc00] ;  /* 0x00bc0000008c783b */ /* 0x000fe20000004200 */
[C---:B---3--:R-:W-:Y:S06]  /*8520*/  HMMA.16816.F32.BF16 R4, R28.reuse, R132, R4 ;  /* 0x000000841c04723c */ /* 0x048fec0000041804 */
[C---:B------:R-:W-:Y:S01]  /*8530*/  HMMA.16816.F32.BF16 R8, R28.reuse, R134, R8 ;  /* 0x000000861c08723c */ /* 0x040fe20000041808 */
[----:B------:R-:W1:Y:S05]  /*8540*/  LDSM.16.MT88.4 R132, [R0+0x9c00] ;  /* 0x009c00000084783b */ /* 0x000e6a0000004200 */
[C---:B------:R-:W-:Y:S06]  /*8550*/  HMMA.16816.F32.BF16 R12, R28.reuse, R144, R12 ;  /* 0x000000901c0c723c */ /* 0x040fec000004180c */
[C---:B------:R-:W-:Y:S01]  /*8560*/  HMMA.16816.F32.BF16 R16, R28.reuse, R146, R16 ;  /* 0x000000921c10723c */ /* 0x040fe20000041810 */
[----:B------:R-:W3:Y:S05]  /*8570*/  LDSM.16.MT88.4 R144, [R0+0xdc00] ;  /* 0x00dc00000090783b */ /* 0x000eea0000004200 */
[C---:B------:R-:W-:Y:S06]  /*8580*/  HMMA.16816.F32.BF16 R20, R28.reuse, R136, R20 ;  /* 0x000000881c14723c */ /* 0x040fec0000041814 */
[----:B------:R-:W-:Y:S01]  /*8590*/  HMMA.16816.F32.BF16 R24, R28, R138, R24 ;  /* 0x0000008a1c18723c */ /* 0x000fe20000041818 */
[----:B------:R-:W-:Y:S04]  /*85a0*/  LDSM.16.M88.4 R28, [R225+0x2000] ;  /* 0x00200000e11c783b */ /* 0x000fe80000000200 */
[----:B------:R-:W-:Y:S01]  /*85b0*/  LDSM.16.MT88.4 R136, [R0+0xc000] ;  /* 0x00c000000088783b */ /* 0x000fe20000004200 */
[C---:B-1----:R-:W-:Y:S06]  /*85c0*/  HMMA.16816.F32.BF16 R4, R32.reuse, R132, R4 ;  /* 0x000000842004723c */ /* 0x042fec0000041804 */
[C---:B------:R-:W-:Y:S01]  /*85d0*/  HMMA.16816.F32.BF16 R8, R32.reuse, R134, R8 ;  /* 0x000000862008723c */ /* 0x040fe20000041808 */
[----:B------:R-:W1:Y:S05]  /*85e0*/  LDSM.16.MT88.4 R132, [R0+0xa000] ;  /* 0x00a000000084783b */ /* 0x000e6a0000004200 */
[C---:B------:R-:W-:Y:S06]  /*85f0*/  HMMA.16816.F32.BF16 R12, R32.reuse, R140, R12 ;  /* 0x0000008c200c723c */ /* 0x040fec000004180c */
[C---:B------:R-:W-:Y:S01]  /*8600*/  HMMA.16816.F32.BF16 R16, R32.reuse, R142, R16 ;  /* 0x0000008e2010723c */ /* 0x040fe20000041810 */
[----:B------:R-:W1:Y:S05]  /*8610*/  LDSM.16.MT88.4 R140, [R0+0xe000] ;  /* 0x00e00000008c783b */ /* 0x000e6a0000004200 */
[C---:B---3--:R-:W-:Y:S06]  /*8620*/  HMMA.16816.F32.BF16 R20, R32.reuse, R144, R20 ;  /* 0x000000902014723c */ /* 0x048fec0000041814 */
[----:B------:R-:W-:Y:S01]  /*8630*/  HMMA.16816.F32.BF16 R24, R32, R146, R24 ;  /* 0x000000922018723c */ /* 0x000fe20000041818 */
[----:B------:R-:W-:Y:S04]  /*8640*/  LDSM.16.M88.4 R32, [R226+0x2000] ;  /* 0x00200000e220783b */ /* 0x000fe80000000200 */
[----:B------:R-:W3:Y:S01]  /*8650*/  LDSM.16.MT88.4 R144, [R0+0xa400] ;  /* 0x00a400000090783b */ /* 0x000ee20000004200 */
        /* <DEDUP_REMOVED lines=8> */
[----:B------:R-:W-:Y:S04]  /*86e0*/  LDSM.16.M88.4 R28, [R228+0x2000] ;  /* 0x00200000e41c783b */ /* 0x000fe80000000200 */
[----:B------:R-:W4:Y:S01]  /*86f0*/  LDSM.16.MT88.4 R140, [R0+0xa800] ;  /* 0x00a80000008c783b */ /* 0x000f220000004200 */
[C---:B---3--:R-:W-:Y:S06]  /*8700*/  HMMA.16816.F32.BF16 R4, R32.reuse, R144, R4 ;  /* 0x000000902004723c */ /* 0x048fec0000041804 */
[C---:B------:R-:W-:Y:S01]  /*8710*/  HMMA.16816.F32.BF16 R8, R32.reuse, R146, R8 ;  /* 0x000000922008723c */ /* 0x040fe20000041808 */
[----:B------:R-:W3:Y:S05]  /*8720*/  LDSM.16.MT88.4 R144, [R0+0xc800] ;  /* 0x00c800000090783b */ /* 0x000eea0000004200 */
[C---:B-1----:R-:W-:Y:S06]  /*8730*/  HMMA.16816.F32.BF16 R12, R32.reuse, R132, R12 ;  /* 0x00000084200c723c */ /* 0x042fec000004180c */
[C---:B------:R-:W-:Y:S01]  /*8740*/  HMMA.16816.F32.BF16 R16, R32.reuse, R134, R16 ;  /* 0x000000862010723c */ /* 0x040fe20000041810 */
[----:B------:R-:W1:Y:S05]  /*8750*/  LDSM.16.MT88.4 R132, [R0+0xe800] ;  /* 0x00e800000084783b */ /* 0x000e6a0000004200 */
[C---:B------:R-:W-:Y:S06]  /*8760*/  HMMA.16816.F32.BF16 R20, R32.reuse, R136, R20 ;  /* 0x000000882014723c */ /* 0x040fec0000041814 */
[----:B------:R-:W-:Y:S01]  /*8770*/  HMMA.16816.F32.BF16 R24, R32, R138, R24 ;  /* 0x0000008a2018723c */ /* 0x000fe20000041818 */
[----:B------:R-:W-:Y:S04]  /*8780*/  LDSM.16.M88.4 R32, [R227+0x2000] ;  /* 0x00200000e320783b */ /* 0x000fe80000000200 */
[----:B------:R-:W1:Y:S01]  /*8790*/  LDSM.16.MT88.4 R136, [R0+0xac00] ;  /* 0x00ac00000088783b */ /* 0x000e620000004200 */
[C---:B----4-:R-:W-:Y:S06]  /*87a0*/  HMMA.16816.F32.BF16 R4, R28.reuse, R140, R4 ;  /* 0x0000008c1c04723c */ /* 0x050fec0000041804 */
[C---:B------:R-:W-:Y:S01]  /*87b0*/  HMMA.16816.F32.BF16 R8, R28.reuse, R142, R8 ;  /* 0x0000008e1c08723c */ /* 0x040fe20000041808 */
[----:B------:R-:W4:Y:S05]  /*87c0*/  LDSM.16.MT88.4 R140, [R0+0xcc00] ;  /* 0x00cc0000008c783b */ /* 0x000f2a0000004200 */
[C---:B---3--:R-:W-:Y:S06]  /*87d0*/  HMMA.16816.F32.BF16 R12, R28.reuse, R144, R12 ;  /* 0x000000901c0c723c */ /* 0x048fec000004180c */
[C---:B------:R-:W-:Y:S01]  /*87e0*/  HMMA.16816.F32.BF16 R16, R28.reuse, R146, R16 ;  /* 0x000000921c10723c */ /* 0x040fe20000041810 */
[----:B------:R3:W2:Y:S05]  /*87f0*/  LDSM.16.MT88.4 R144, [R0+0xec00] ;  /* 0x00ec00000090783b */ /* 0x0006aa0000004200 */
[C---:B-1----:R-:W-:Y:S06]  /*8800*/  HMMA.16816.F32.BF16 R20, R28.reuse, R132, R20 ;  /* 0x000000841c14723c */ /* 0x042fec0000041814 */
[----:B------:R-:W-:Y:S01]  /*8810*/  HMMA.16816.F32.BF16 R24, R28, R134, R24 ;  /* 0x000000861c18723c */ /* 0x000fe20000041818 */
[----:B------:R-:W-:Y:S05]  /*8820*/  IMAD.U32 R132, RZ, RZ, UR22 ;  /* 0x00000016ff847e24 */ /* 0x000fea000f8e00ff */
[C---:B------:R-:W-:Y:S01]  /*8830*/  HMMA.16816.F32.BF16 R4, R32.reuse, R136, R4 ;  /* 0x000000882004723c */ /* 0x040fe20000041804 */
[----:B------:R-:W-:Y:S04]  /*8840*/  IMAD.U32 R134, RZ, RZ, UR23 ;  /* 0x00000017ff867e24 */ /* 0x000fe8000f8e00ff */
[----:B------:R-:W-:Y:S01]  /*8850*/  @P0 VIADD R30, R154, 0xffffffc0 ;  /* 0xffffffc09a1e0836 */ /* 0x000fe20000000000 */
[C---:B------:R-:W-:Y:S01]  /*8860*/  HMMA.16816.F32.BF16 R8, R32.reuse, R138, R8 ;  /* 0x0000008a2008723c */ /* 0x040fe20000041808 */
[----:B------:R-:W-:Y:S01]  /*8870*/  IMAD.MOV.U32 R154, RZ, RZ, 0x4 ;  /* 0x00000004ff9a7424 */ /* 0x000fe200078e00ff */
[----:B------:R-:W-:Y:S03]  /*8880*/  LDSM.16.MT88.4 R136, [R3+0x2400] ;  /* 0x002400000388783b */ /* 0x000fe60000004200 */
[----:B------:R-:W-:Y:S01]  /*8890*/  @P0 IMAD.WIDE R30, R30, R154, UR16 ;  /* 0x000000101e1e0e25 */ /* 0x000fe2000f8e029a */
[C---:B----4-:R-:W-:Y:S01]  /*88a0*/  HMMA.16816.F32.BF16 R12, R32.reuse, R140, R12 ;  /* 0x0000008c200c723c */ /* 0x050fe2000004180c */
[----:B------:R-:W-:Y:S01]  /*88b0*/  @UP3 UMOV UR16, UR15 ;  /* 0x0000000f00103c82 */ /* 0x000fe20008000000 */
[----:B------:R-:W-:Y:S02]  /*88c0*/  @UP3 UMOV UR17, UR12 ;  /* 0x0000000c00113c82 */ /* 0x000fe40008000000 */
[----:B-----5:R-:W4:Y:S01]  /*88d0*/  @P0 LDG.E R150, desc[UR8][R30.64+0xa0] ;  /* 0x0000a0081e960981 */ /* 0x020f22000c1e1900 */
[----:B---3--:R-:W-:Y:S01]  /*88e0*/  IMAD.U32 R0, RZ, RZ, UR22 ;  /* 0x00000016ff007e24 */ /* 0x008fe2000f8e00ff */
[C---:B------:R-:W-:Y:S02]  /*88f0*/  HMMA.16816.F32.BF16 R16, R32.reuse, R142, R16 ;  /* 0x0000008e2010723c */ /* 0x040fe40000041810 */
[----:B------:R-:W3:Y:S04]  /*8900*/  @P0 LDG.E R151, desc[UR8][R30.64+0x80] ;  /* 0x000080081e970981 */ /* 0x000ee8000c1e1900 */
[C---:B--2---:R-:W-:Y:S01]  /*8910*/  HMMA.16816.F32.BF16 R20, R32.reuse, R144, R20 ;  /* 0x000000902014723c */ /* 0x044fe20000041814 */
[----:B------:R-:W2:Y:S04]  /*8920*/  @P0 LDG.E R152, desc[UR8][R30.64+0x20] ;  /* 0x000020081e980981 */ /* 0x000ea8000c1e1900 */
[----:B------:R1:W5:Y:S01]  /*8930*/  @P0 LDG.E R153, desc[UR8][R30.64] ;  /* 0x000000081e990981 */ /* 0x000362000c1e1900 */
[----:B------:R-:W-:Y:S03]  /*8940*/  HMMA.16816.F32.BF16 R24, R32, R146, R24 ;  /* 0x000000922018723c */ /* 0x000fe60000041818 */
[----:B------:R-:W-:Y:S02]  /*8950*/  LDSM.16.MT88.4 R140, [R3+0x1800] ;  /* 0x00180000038c783b */ /* 0x000fe40000004200 */
[C---:B------:R-:W-:Y:S02]  /*8960*/  LEA R250, P1, R155.reuse, R148, 0x2 ;  /* 0x000000949bfa7211 */ /* 0x040fe400078210ff */
[----:B------:R-:W-:Y:S01]  /*8970*/  IMAD.U32 R32, RZ, RZ, UR41 ;  /* 0x00000029ff207e24 */ /* 0x000fe2000f8e00ff */
[----:B------:R-:W-:Y:S03]  /*8980*/  LDSM.16.MT88.4 R144, [R3+0x1c00] ;  /* 0x001c00000390783b */ /* 0x000fe60000004200 */
[----:B------:R-:W-:Y:S01]  /*8990*/  LEA.HI.X.SX32 R249, R155, R149, 0x2, P1 ;  /* 0x000000959bf97211 */ /* 0x000fe200008f16ff */
[----:B------:R-:W-:Y:S04]  /*89a0*/  IMAD.MOV.U32 R28, RZ, RZ, R250 ;  /* 0x000000ffff1c7224 */ /* 0x000fe800078e00fa */
[----:B------:R-:W-:Y:S01]  /*89b0*/  IMAD.MOV.U32 R29, RZ, RZ, R249 ;  /* 0x000000ffff1d7224 */ /* 0x000fe200078e00f9 */
[-C--:B------:R-:W-:Y:S02]  /*89c0*/  LEA R132, P1, R132, R28.reuse, 0x2 ;  /* 0x0000001c84847211 */ /* 0x080fe400078210ff */
[-C--:B------:R-:W-:Y:S02]  /*89d0*/  LEA R32, P2, R32, R28.reuse, 0x2 ;  /* 0x0000001c20207211 */ /* 0x080fe400078410ff */
[-C--:B------:R-:W-:Y:S01]  /*89e0*/  LEA.HI.X.SX32 R133, R0, R29.reuse, 0x2, P1 ;  /* 0x0000001d00857211 */ /* 0x080fe200008f16ff */
[----:B------:R1:W-:Y:S01]  /*89f0*/  REDG.E.ADD.F32.FTZ.RN.STRONG.GPU desc[UR8][R28.64], R4 ;  /* 0x000000041c0079a6 */ /* 0x0003e2000c10f388 */
[----:B------:R-:W-:Y:S02]  /*8a00*/  IMAD.U32 R0, RZ, RZ, UR23 ;  /* 0x00000017ff007e24 */ /* 0x000fe4000f8e00ff */
[----:B-1----:R-:W-:Y:S01]  /*8a10*/  IMAD.U32 R30, RZ, RZ, UR40 ;  /* 0x00000028ff1e7e24 */ /* 0x002fe2000f8e00ff */
[----:B------:R1:W-:Y:S01]  /*8a20*/  REDG.E.ADD.F32.FTZ.RN.STRONG.GPU desc[UR8][R132.64], R5 ;  /* 0x00000005840079a6 */ /* 0x0003e2000c10f388 */
[----:B------:R-:W-:Y:S03]  /*8a30*/  IMAD.U32 R31, RZ, RZ, UR41 ;  /* 0x00000029ff1f7e24 */ /* 0x000fe6000f8e00ff */
[-C--:B------:R-:W-:Y:S02]  /*8a40*/  LEA R30, P1, R30, R28.reuse, 0x2 ;  /* 0x0000001c1e1e7211 */ /* 0x080fe400078210ff */
[-C--:B------:R-:W-:Y:S01]  /*8a50*/  LEA.HI.X.SX32 R33, R31, R29.reuse, 0x2, P2 ;  /* 0x0000001d1f217211 */ /* 0x080fe200010f16ff */
[----:B------:R-:W-:Y:S02]  /*8a60*/  IMAD.U32 R4, RZ, RZ, UR39 ;  /* 0x00000027ff047e24 */ /* 0x000fe4000f8e00ff */
[----:B-1----:R-:W-:Y:S05]  /*8a70*/  IMAD.U32 R5, RZ, RZ, UR40 ;  /* 0x00000028ff057e24 */ /* 0x002fea000f8e00ff */
[-C--:B------:R-:W-:Y:S01]  /*8a80*/  LEA.HI.X.SX32 R31, R5, R29.reuse, 0x2, P1 ;  /* 0x0000001d051f7211 */ /* 0x080fe200008f16ff */
[----:B----4-:R-:W-:Y:S04]  /*8a90*/  @P0 STL [R1+0x2c], R150 ;  /* 0x00002c9601000387 */ /* 0x010fe80000100800 */
[----:B---3--:R-:W-:Y:S04]  /*8aa0*/  @P0 STL [R1+0x28], R151 ;  /* 0x0000289701000387 */ /* 0x008fe80000100800 */
[----:B--2---:R-:W-:Y:S04]  /*8ab0*/  @P0 STL [R1+0x34], R152 ;  /* 0x0000349801000387 */ /* 0x004fe80000100800 */
        /* <DEDUP_REMOVED lines=13> */
[----:B--2---:R-:W-:Y:S01]  /*8b90*/  IMAD.U32 R7, RZ, RZ, UR32 ;  /* 0x00000020ff077e24 */ /* 0x004fe2000f8e00ff */
[----:B---3--:R-:W-:Y:S01]  /*8ba0*/  MOV R8, UR37 ;  /* 0x0000002500087c02 */ /* 0x008fe20008000f00 */
        /* <DEDUP_REMOVED lines=25> */
[----:B------:R-:W-:Y:S01]  /*8d40*/  IMAD.U32 R0, RZ, RZ, UR36 ;  /* 0x00000024ff007e24 */ /* 0x000fe2000f8e00ff */
[----:B----4-:R-:W-:Y:S02]  /*8d50*/  MOV R13, UR28 ;  /* 0x0000001c000d7c02 */ /* 0x010fe40008000f00 */
[-C--:B------:R-:W-:Y:S01]  /*8d60*/  LEA R12, P4, R12, R28.reuse, 0x2 ;  /* 0x0000001c0c0c7211 */ /* 0x080fe200078810ff */
[----:B------:R3:W-:Y:S01]  /*8d70*/  REDG.E.ADD.F32.FTZ.RN.STRONG.GPU desc[UR8][R10.64], R16 ;  /* 0x000000100a0079a6 */ /* 0x0007e2000c10f388 */
[----:B-1----:R-:W-:Y:S02]  /*8d80*/  IMAD.U32 R6, RZ, RZ, UR29 ;  /* 0x0000001dff067e24 */ /* 0x002fe4000f8e00ff */
[----:B------:R-:W-:Y:S02]  /*8d90*/  IMAD.U32 R7, RZ, RZ, UR30 ;  /* 0x0000001eff077e24 */ /* 0x000fe4000f8e00ff */
[----:B--2---:R-:W-:Y:S01]  /*8da0*/  IMAD.U32 R5, RZ, RZ, UR29 ;  /* 0x0000001dff057e24 */ /* 0x004fe2000f8e00ff */
[-C--:B------:R-:W-:Y:S01]  /*8db0*/  LEA R6, P1, R6, R28.reuse, 0x2 ;  /* 0x0000001c06067211 */ /* 0x080fe200078210ff */
[----:B------:R-:W-:Y:S01]  /*8dc0*/  IMAD.U32 R14, RZ, RZ, UR28 ;  /* 0x0000001cff0e7e24 */ /* 0x000fe2000f8e00ff */
[-C--:B------:R-:W-:Y:S02]  /*8dd0*/  LEA.HI.X.SX32 R9, R7, R29.reuse, 0x2, P2 ;  /* 0x0000001d07097211 */ /* 0x080fe400010f16ff */
[----:B------:R-:W-:Y:S02]  /*8de0*/  MOV R4, UR36 ;  /* 0x0000002400047c02 */ /* 0x000fe40008000f00 */
[-C--:B------:R-:W-:Y:S01]  /*8df0*/  LEA.HI.X.SX32 R7, R5, R29.reuse, 0x2, P1 ;  /* 0x0000001d05077211 */ /* 0x080fe200008f16ff */
[----:B------:R1:W-:Y:S01]  /*8e00*/  REDG.E.ADD.F32.FTZ.RN.STRONG.GPU desc[UR8][R8.64], R17 ;  /* 0x00000011080079a6 */ /* 0x0003e2000c10f388 */
[-C--:B------:R-:W-:Y:S01]  /*8e10*/  LEA R4, P0, R4, R28.reuse, 0x2 ;  /* 0x0000001c04047211 */ /* 0x080fe200078010ff */
[----:B---3--:R-:W-:Y:S01]  /*8e20*/  IMAD.U32 R10, RZ, RZ, UR26 ;  /* 0x0000001aff0a7e24 */ /* 0x008fe2000f8e00ff */
[-C--:B------:R-:W-:Y:S01]  /*8e30*/  LEA R14, P5, R14, R28.reuse, 0x2 ;  /* 0x0000001c0e0e7211 */ /* 0x080fe200078a10ff */
[----:B------:R2:W-:Y:S01]  /*8e40*/  REDG.E.ADD.F32.FTZ.RN.STRONG.GPU desc[UR8][R6.64], R18 ;  /* 0x00000012060079a6 */ /* 0x0005e2000c10f388 */
[-C--:B------:R-:W-:Y:S01]  /*8e50*/  LEA.HI.X.SX32 R5, R0, R29.reuse, 0x2, P0 ;  /* 0x0000001d00057211 */ /* 0x080fe200000f16ff */
[----:B------:R-:W-:Y:S01]  /*8e60*/  IMAD.U32 R11, RZ, RZ, UR27 ;  /* 0x0000001bff0b7e24 */ /* 0x000fe2000f8e00ff */
[-C--:B------:R-:W-:Y:S01]  /*8e70*/  LEA.HI.X.SX32 R15, R13, R29.reuse, 0x2, P5 ;  /* 0x0000001d0d0f7211 */ /* 0x080fe200028f16ff */
[----:B------:R-:W-:Y:S01]  /*8e80*/  IMAD.U32 R0, RZ, RZ, UR35 ;  /* 0x00000023ff007e24 */ /* 0x000fe2000f8e00ff */
[-C--:B------:R-:W-:Y:S01]  /*8e90*/  LEA R10, P3, R10, R28.reuse, 0x2 ;  /* 0x0000001c0a0a7211 */ /* 0x080fe200078610ff */
[----:B------:R3:W-:Y:S01]  /*8ea0*/  REDG.E.ADD.F32.FTZ.RN.STRONG.GPU desc[UR8][R4.64], R19 ;  /* 0x00000013040079a6 */ /* 0x0007e2000c10f388 */
[-C--:B------:R-:W-:Y:S03]  /*8eb0*/  LEA.HI.X.SX32 R13, R11, R29.reuse, 0x2, P4 ;  /* 0x0000001d0b0d7211 */ /* 0x080fe600020f16ff */
[----:B------:R-:W-:Y:S04]  /*8ec0*/  REDG.E.ADD.F32.FTZ.RN.STRONG.GPU desc[UR8][R28.64+0x100], R20 ;  /* 0x000100141c0079a6 */ /* 0x000fe8000c10f388 */
[----:B------:R-:W-:Y:S04]  /*8ed0*/  REDG.E.ADD.F32.FTZ.RN.STRONG.GPU desc[UR8][R132.64+0x100], R21 ;  /* 0x00010015840079a6 */ /* 0x000fe8000c10f388 */
[----:B------:R-:W-:Y:S04]  /*8ee0*/  REDG.E.ADD.F32.FTZ.RN.STRONG.GPU desc[UR8][R14.64], R22 ;  /* 0x000000160e0079a6 */ /* 0x000fe8000c10f388 */
[----:B------:R-:W-:Y:S01]  /*8ef0*/  REDG.E.ADD.F32.FTZ.RN.STRONG.GPU desc[UR8][R12.64], R23 ;  /* 0x000000170c0079a6 */ /* 0x000fe2000c10f388 */
[----:B-1----:R-:W-:Y:S02]  /*8f00*/  IMAD.U32 R8, RZ, RZ, UR25 ;  /* 0x00000019ff087e24 */ /* 0x002fe4000f8e00ff */
[----:B------:R-:W-:Y:S01]  /*8f10*/  IMAD.U32 R9, RZ, RZ, UR26 ;  /* 0x0000001aff097e24 */ /* 0x000fe2000f8e00ff */
[----:B------:R-:W-:Y:S01]  /*8f20*/  LDSM.16.MT88.4 R12, [R2+0x11000] ;  /* 0x01100000020c783b */ /* 0x000fe20000004200 */
[----:B--2---:R-:W-:Y:S01]  /*8f30*/  IMAD.U32 R6, RZ, RZ, UR24 ;  /* 0x00000018ff067e24 */ /* 0x004fe2000f8e00ff */
[-C--:B------:R-:W-:Y:S01]  /*8f40*/  LEA R8, P2, R8, R28.reuse, 0x2 ;  /* 0x0000001c08087211 */ /* 0x080fe200078410ff */
[----:B------:R-:W-:Y:S01]  /*8f50*/  IMAD.U32 R7, RZ, RZ, UR25 ;  /* 0x00000019ff077e24 */ /* 0x000fe2000f8e00ff */
[-C--:B------:R-:W-:Y:S01]  /*8f60*/  LEA.HI.X.SX32 R11, R9, R29.reuse, 0x2, P3 ;  /* 0x0000001d090b7211 */ /* 0x080fe200018f16ff */
[----:B------:R-:W-:Y:S01]  /*8f70*/  LDSM.16.MT88.4 R16, [R3+0x1000] ;  /* 0x001000000310783b */ /* 0x000fe20000004200 */
[-C--:B------:R-:W-:Y:S01]  /*8f80*/  LEA R6, P1, R6, R28.reuse, 0x2 ;  /* 0x0000001c06067211 */ /* 0x080fe200078210ff */
[----:B---3--:R-:W-:Y:S01]  /*8f90*/  IMAD.U32 R4, RZ, RZ, UR35 ;  /* 0x00000023ff047e24 */ /* 0x008fe2000f8e00ff */
[-C--:B------:R-:W-:Y:S01]  /*8fa0*/  LEA.HI.X.SX32 R9, R7, R29.reuse, 0x2, P2 ;  /* 0x0000001d07097211 */ /* 0x080fe200010f16ff */
[----:B------:R-:W-:Y:S01]  /*8fb0*/  IMAD.U32 R5, RZ, RZ, UR24 ;  /* 0x00000018ff057e24 */ /* 0x000fe2000f8e00ff */
[----:B------:R-:W-:Y:S02]  /*8fc0*/  REDG.E.ADD.F32.FTZ.RN.STRONG.GPU desc[UR8][R10.64], R24 ;  /* 0x000000180a0079a6 */ /* 0x000fe4000c10f388 */
        /* <DEDUP_REMOVED lines=17> */
[----:B------:R-:W5:Y:S01]  /*90e0*/  LDSM.16.MT88.4 R24, [R3+0x1400] ;  /* 0x001400000318783b */ /* 0x000f620000004200 */
        /* <DEDUP_REMOVED lines=17> */
[-C--:B---3--:R-:W-:Y:S06]  /*9200*/  HMMA.16816.F32.BF16 R84, R32, R20.reuse, R84 ;  /* 0x000000142054723c */ /* 0x088fec0000041854 */
[C---:B----4-:R-:W-:Y:S06]  /*9210*/  HMMA.16816.F32.BF16 R88, R132.reuse, R20, R88 ;  /* 0x000000148458723c */ /* 0x050fec0000041858 */
[-C--:B------:R-:W-:Y:S06]  /*9220*/  HMMA.16816.F32.BF16 R92, R132, R22.reuse, R92 ;  /* 0x00000016845c723c */ /* 0x080fec000004185c */
[C---:B------:R-:W-:Y:S01]  /*9230*/  HMMA.16816.F32.BF16 R96, R32.reuse, R22, R96 ;  /* 0x000000162060723c */ /* 0x040fe20000041860 */
[----:B------:R-:W-:Y:S05]  /*9240*/  LDSM.16.MT88.4 R20, [R2+0x10800] ;  /* 0x010800000214783b */ /* 0x000fea0000004200 */
[-C--:B-----5:R-:W-:Y:S06]  /*9250*/  HMMA.16816.F32.BF16 R100, R32, R24.reuse, R100 ;  /* 0x000000182064723c */ /* 0x0a0fec0000041864 */
        /* <DEDUP_REMOVED lines=257> */
.L_x_328:
        /* <DEDUP_REMOVED lines=19> */
.L_x_329:
[----:B------:R-:W-:Y:S01]  /*a3a0*/  BAR.SYNC.DEFER_BLOCKING 0x0 ;  /* 0x0000000000007b1d */ /* 0x000fe20000010000 */
[----:B------:R-:W-:Y:S01]  /*a3b0*/  USHF.R.S32.HI UR6, URZ, 0x1f, UR5 ;  /* 0x0000001f3f067899 */ /* 0x000fe20008011405 */
[----:B-12---:R-:W-:Y:S01]  /*a3c0*/  SHF.R.S32.HI R3, RZ, 0x1f, R9 ;  /* 0x0000001fff037819 */ /* 0x006fe20000011409 */
        /* <DEDUP_REMOVED lines=39> */
[C---:B------:R-:W-:Y:S01]  /*a640*/  IMAD R3, R0.reuse, UR11, R3 ;  /* 0x0000000b00037c24 */ /* 0x040fe2000f8e0203 */
        /* <DEDUP_REMOVED lines=10> */
.L_x_331:
[----:B------:R-:W-:Y:S05]  /*a6f0*/  BSYNC B0 ;  /* 0x0000000000007941 */ /* 0x000fea0003800000 */
.L_x_330:
        /* <DEDUP_REMOVED lines=20> */
.L_x_333:
[----:B------:R-:W-:Y:S05]  /*a840*/  BSYNC B0 ;  /* 0x0000000000007941 */ /* 0x000fea0003800000 */
.L_x_332:
        /* <DEDUP_REMOVED lines=35> */
.L_x_335:
[----:B------:R-:W-:Y:S05]  /*aa80*/  BSYNC B0 ;  /* 0x0000000000007941 */ /* 0x000fea0003800000 */
.L_x_334:
        /* <DEDUP_REMOVED lines=18> */
.L_x_311:
[----:B------:R-:W-:Y:S05]  /*abb0*/  BSYNC B1 ;  /* 0x0000000000017941 */ /* 0x000fea0003800000 */
.L_x_297:
        /* <DEDUP_REMOVED lines=8> */
.L_x_336:
[----:B------:R-:W-:Y:S05]  /*ac40*/  EXIT ;  /* 0x000000000000794d */ /* 0x000fea0003800000 */
.L_x_338:
        /* <DEDUP_REMOVED lines=11> */
.L_x_679:


//--------------------- .text._ZN5flash44flash_bwd_dq_dk_dv_loop_seqk_parallel_kernelI23Flash_bwd_kernel_traitsILi96ELi64ELi128ELi8ELi2ELi4ELi4ELb1ELb0EN7cutlass10bfloat16_tE19Flash_kernel_traitsILi96ELi64ELi128ELi8ES3_EELb0ELb1ELb0ELb1ELb0ELb0ELb1EEEvNS_16Flash_bwd_paramsE --------------------------
	.section	.text._ZN5flash44flash_bwd_dq_dk_dv_loop_seqk_parallel_kernelI23Flash_bwd_kernel_traitsILi96ELi64ELi128ELi8ELi2ELi4ELi4ELb1ELb0EN7cutlass10bfloat16_tE19Flash_kernel_traitsILi96ELi64ELi128ELi8ES3_EELb0ELb1ELb0ELb1ELb0ELb0ELb1EEEvNS_16Flash_bwd_paramsE,"ax",@progbits
	.align	128
        .global         _ZN5flash44flash_bwd_dq_dk_dv_loop_seqk_parallel_kernelI23Flash_bwd_kernel_traitsILi96ELi64ELi128ELi8ELi2ELi4ELi4ELb1ELb0EN7cutlass10bfloat16_tE19Flash_kernel_traitsILi96ELi64ELi128ELi8ES3_EELb0ELb1ELb0ELb1ELb0ELb0ELb1EEEvNS_16Flash_bwd_paramsE
        .type           _ZN5flash44flash_bwd_dq_dk_dv_loop_seqk_parallel_kernelI23Flash_bwd_kernel_traitsILi96ELi64ELi128ELi8ELi2ELi4ELi4ELb1ELb0EN7cutlass10bfloat16_tE19Flash_kernel_traitsILi96ELi64ELi128ELi8ES3_EELb0ELb1ELb0ELb1ELb0ELb0ELb1EEEvNS_16Flash_bwd_paramsE,@function
        .size           _ZN5flash44flash_bwd_dq_dk_dv_loop_seqk_parallel_kernelI23Flash_bwd_kernel_traitsILi96ELi64ELi128ELi8ELi2ELi4ELi4ELb1ELb0EN7cutlass10bfloat16_tE19Flash_kernel_traitsILi96ELi64ELi128ELi8ES3_EELb0ELb1ELb0ELb1ELb0ELb0ELb1EEEvNS_16Flash_bwd_paramsE,(.L_x_680 - _ZN5flash44flash_bwd_dq_dk_dv_loop_seqk_parallel_kernelI23Flash_bwd_kernel_traitsILi96ELi64ELi128ELi8ELi2ELi4ELi4ELb1ELb0EN7cutlass10bfloat16_tE19Flash_kernel_traitsILi96ELi64ELi128ELi8ES3_EELb0ELb1ELb0ELb1ELb0ELb0ELb1EEEvNS_16Flash_bwd_paramsE)
        .other          _ZN5flash44flash_bwd_dq_dk_dv_loop_seqk_parallel_kernelI23Flash_bwd_kernel_traitsILi96ELi64ELi128ELi8ELi2ELi4ELi4ELb1ELb0EN7cutlass10bfloat16_tE19Flash_kernel_traitsILi96ELi64ELi128ELi8ES3_EELb0ELb1ELb0ELb1ELb0ELb0ELb1EEEvNS_16Flash_bwd_paramsE,@"STO_CUDA_ENTRY STV_DEFAULT"
_ZN5flash44flash_bwd_dq_dk_dv_loop_seqk_parallel_kernelI23Flash_bwd_kernel_traitsILi96ELi64ELi128ELi8ELi2ELi4ELi4ELb1ELb0EN7cutlass10bfloat16_tE19Flash_kernel_traitsILi96ELi64ELi128ELi8ES3_EELb0ELb1ELb0ELb1ELb0ELb0ELb1EEEvNS_16Flash_bwd_paramsE:
.text._ZN5flash44flash_bwd_dq_dk_dv_loop_seqk_parallel_kernelI23Flash_bwd_kernel_traitsILi96ELi64ELi128ELi8ELi2ELi4ELi4ELb1ELb0EN7cutlass10bfloat16_tE19Flash_kernel_traitsILi96ELi64ELi128ELi8ES3_EELb0ELb1ELb0ELb1ELb0ELb0ELb1EEEvNS_16Flash_bwd_paramsE:
        /* <DEDUP_REMOVED lines=17> */
[----:B------:R-:W-:Y:S01]  /*0110*/  ULDC.64 UR8, c[0x0][0x208] ;  /* 0x0000820000087ab9 */ /* 0x000fe20000000a00 */
        /* <DEDUP_REMOVED lines=8> */
[-C--:B------:R-:W-:Y:S02]  /*01a0*/  LEA.HI R7, R19, R20.reuse, RZ, 0x2 ;  /* 0x0000001413077211 */ /* 0x080fe400078f10ff */
[----:B-1----:R-:W-:Y:S01]  /*01b0*/  SHF.R.S32.HI R0, RZ, 0x3, R23 ;  /* 0x00000003ff007819 */ /* 0x002fe20000011417 */
[----:B-----5:R-:W-:Y:S01]  /*01c0*/  USHF.L.U32 UR6, UR49, 0x7, URZ ;  /* 0x0000000731067899 */ /* 0x020fe2000800063f */
[----:B------:R-:W-:Y:S02]  /*01d0*/  LOP3.LUT R2, R7, 0xfffffffc, RZ, 0xc0, !PT ;  /* 0xfffffffc07027812 */ /* 0x000fe400078ec0ff */
[CC--:B------:R-:W-:Y:S01]  /*01e0*/  LEA.HI R4, R19.reuse, R20.reuse, RZ, 0x4 ;  /* 0x0000001413047211 */ /* 0x0c0fe200078f20ff */
[----:B------:R-:W-:Y:S01]  /*01f0*/  IMAD.SHL.U32 R0, R0, 0x40, RZ ;  /* 0x0000004000007824 */ /* 0x000fe200078e00ff */
[----:B------:R-:W-:Y:S01]  /*0200*/  LEA.HI R17, R19, R20, RZ, 0x5 ;  /* 0x0000001413117211 */ /* 0x000fe200078f28ff */
[----:B------:R-:W-:Y:S01]  /*0210*/  IMAD.IADD R18, R20, 0x1, -R2 ;  /* 0x0000000114127824 */ /* 0x000fe200078e0a02 */
[----:B------:R-:W-:-:S02]  /*0220*/  SHF.R.S32.HI R5, RZ, 0x4, R4 ;  /* 0x00000004ff057819 */ /* 0x000fc40000011404 */
[----:B------:R-:W-:Y:S01]  /*0230*/  LOP3.LUT R0, R0, 0xc0, RZ, 0xc0, !PT ;  /* 0x000000c000007812 */ /* 0x000fe200078ec0ff */
[----:B------:R-:W-:Y:S01]  /*0240*/  IMAD.SHL.U32 R24, R18, 0x8, RZ ;  /* 0x0000000812187824 */ /* 0x000fe200078e00ff */
[----:B------:R-:W-:Y:S02]  /*0250*/  LEA.HI R2, R4, R5, RZ, 0x1 ;  /* 0x0000000504027211 */ /* 0x000fe400078f08ff */
[----:B------:R-:W-:Y:S02]  /*0260*/  SHF.R.S32.HI R9, RZ, 0x5, R17 ;  /* 0x00000005ff097819 */ /* 0x000fe40000011411 */
[----:B------:R-:W-:Y:S01]  /*0270*/  LOP3.LUT R2, R2, 0xfffffffe, RZ, 0xc0, !PT ;  /* 0xfffffffe02027812 */ /* 0x000fe200078ec0ff */
[----:B------:R-:W-:Y:S01]  /*0280*/  STL [R1+0x30], R24 ;  /* 0x0000301801007387 */ /* 0x000fe20000100800 */
[----:B------:R-:W-:Y:S02]  /*0290*/  LOP3.LUT R3, R0, 0x18, R24, 0xf8, !PT ;  /* 0x0000001800037812 */ /* 0x000fe400078ef818 */
[----:B------:R-:W-:Y:S01]  /*02a0*/  SHF.R.U32.HI R0, RZ, 0x3, R0 ;  /* 0x00000003ff007819 */ /* 0x000fe20000011600 */
[----:B------:R-:W-:Y:S01]  /*02b0*/  IMAD.IADD R15, R5, 0x1, -R2 ;  /* 0x00000001050f7824 */ /* 0x000fe200078e0a02 */
[----:B------:R-:W-:-:S02]  /*02c0*/  SHF.R.S32.HI R26, RZ, 0x2, R7 ;  /* 0x00000002ff1a7819 */ /* 0x000fc40000011407 */
[----:B------:R-:W-:Y:S02]  /*02d0*/  LOP3.LUT R16, R3, R0, RZ, 0x3c, !PT ;  /* 0x0000000003107212 */ /* 0x000fe400078e3cff */
[----:B------:R-:W-:Y:S02]  /*02e0*/  LOP3.LUT R0, R4, 0xfffffff0, RZ, 0xc0, !PT ;  /* 0xfffffff004007812 */ /* 0x000fe400078ec0ff */
[----:B------:R-:W-:Y:S02]  /*02f0*/  LEA.HI R5, R17, R9, RZ, 0x1 ;  /* 0x0000000911057211 */ /* 0x000fe400078f08ff */
[----:B------:R-:W-:Y:S01]  /*0300*/  SHF.R.S32.HI R3, RZ, 0x1f, R17 ;  /* 0x0000001fff037819 */ /* 0x000fe20000011411 */
[----:B------:R-:W-:Y:S01]  /*0310*/  IMAD.IADD R0, R20, 0x1, -R0 ;  /* 0x0000000114007824 */ /* 0x000fe200078e0a00 */
[----:B------:R-:W-:Y:S02]  /*0320*/  LEA.HI R4, R7, R26, RZ, 0x1 ;  /* 0x0000001a07047211 */ /* 0x000fe400078f08ff */
[----:B------:R-:W-:-:S02]  /*0330*/  LOP3.LUT R5, R5, 0xfffffffe, RZ, 0xc0, !PT ;  /* 0xfffffffe05057812 */ /* 0x000fc400078ec0ff */
[----:B------:R-:W-:Y:S02]  /*0340*/  LEA.HI R3, R3, R9, RZ, 0x2 ;  /* 0x0000000903037211 */ /* 0x000fe400078f10ff */
[----:B------:R-:W-:Y:S01]  /*0350*/  LOP3.LUT R4, R4, 0x7fffffe, RZ, 0xc0, !PT ;  /* 0x07fffffe04047812 */ /* 0x000fe200078ec0ff */
[----:B------:R-:W-:Y:S01]  /*0360*/  IMAD.IADD R230, R9, 0x1, -R5 ;  /* 0x0000000109e67824 */ /* 0x000fe200078e0a05 */
[----:B------:R-:W-:Y:S02]  /*0370*/  LOP3.LUT R2, R23, 0xfffffff8, RZ, 0xc0, !PT ;  /* 0xfffffff817027812 */ /* 0x000fe400078ec0ff */
[----:B------:R-:W-:Y:S01]  /*0380*/  LOP3.LUT R3, R3, 0xfffffffc, RZ, 0xc0, !PT ;  /* 0xfffffffc03037812 */ /* 0x000fe200078ec0ff */
[----:B------:R-:W-:Y:S01]  /*0390*/  IMAD.IADD R4, R26, 0x1, -R4 ;  /* 0x000000011a047824 */ /* 0x000fe200078e0a04 */
[----:B------:R-:W-:Y:S01]  /*03a0*/  SHF.R.S32.HI R5, RZ, 0x1f, R0 ;  /* 0x0000001fff057819 */ /* 0x000fe20000011400 */
[----:B------:R-:W-:Y:S01]  /*03b0*/  IMAD.IADD R2, R20, 0x1, -R2 ;  /* 0x0000000114027824 */ /* 0x000fe200078e0a02 */
[----:B------:R-:W-:Y:S01]  /*03c0*/  LEA.HI R11, R19, R20, RZ, 0x6 ;  /* 0x00000014130b7211 */ /* 0x000fe200078f30ff */
[----:B------:R-:W-:Y:S01]  /*03d0*/  IMAD.IADD R12, R9, 0x1, -R3 ;  /* 0x00000001090c7824 */ /* 0x000fe200078e0a03 */
[----:B------:R-:W-:Y:S01]  /*03e0*/  LEA.HI R13, R5, R0, RZ, 0x3 ;  /* 0x00000000050d7211 */ /* 0x000fe200078f18ff */
[----:B------:R-:W-:Y:S01]  /*03f0*/  IMAD R9, R9, 0x8, R4 ;  /* 0x0000000809097824 */ /* 0x000fe200078e0204 */
[----:B------:R-:W-:-:S02]  /*0400*/  SHF.R.S32.HI R4, RZ, 0x1f, R7 ;  /* 0x0000001fff047819 */ /* 0x000fc40000011407 */
[----:B------:R-:W-:Y:S02]  /*0410*/  LEA.HI R3, R0, R0, RZ, 0x1 ;  /* 0x0000000000037211 */ /* 0x000fe400078f08ff */
[----:B------:R-:W-:Y:S02]  /*0420*/  LEA.HI R6, R2, R2, RZ, 0x1 ;  /* 0x0000000202067211 */ /* 0x000fe400078f08ff */
[----:B------:R-:W-:Y:S02]  /*0430*/  LOP3.LUT R7, R13, 0xfffffff8, RZ, 0xc0, !PT ;  /* 0xfffffff80d077812 */ /* 0x000fe400078ec0ff */
[----:B------:R-:W-:Y:S02]  /*0440*/  LOP3.LUT R8, R3, 0x7fffffe, RZ, 0xc0, !PT ;  /* 0x07fffffe03087812 */ /* 0x000fe400078ec0ff */
[----:B------:R-:W-:Y:S01]  /*0450*/  SHF.R.S32.HI R11, RZ, 0x6, R11 ;  /* 0x00000006ff0b7819 */ /* 0x000fe2000001140b */
[----:B------:R-:W-:Y:S01]  /*0460*/  IMAD.IADD R14, R0, 0x1, -R7 ;  /* 0x00000001000e7824 */ /* 0x000fe200078e0a07 */
[----:B------:R-:W-:Y:S01]  /*0470*/  LOP3.LUT R5, R6, 0x3fffffe, RZ, 0xc0, !PT ;  /* 0x03fffffe06057812 */ /* 0x000fe200078ec0ff */
[----:B------:R-:W-:Y:S01]  /*0480*/  IMAD.U32 R7, R9, 0x20, R16 ;  /* 0x0000002009077824 */ /* 0x000fe200078e0010 */
[----:B------:R-:W-:Y:S01]  /*0490*/  LEA.HI R10, R4, R26, RZ, 0x3 ;  /* 0x0000001a040a7211 */ /* 0x000fe200078f18ff */
[----:B------:R-:W-:Y:S01]  /*04a0*/  IMAD.IADD R21, R0, 0x1, -R8 ;  /* 0x0000000100157824 */ /* 0x000fe200078e0a08 */
[----:B------:R-:W-:Y:S01]  /*04b0*/  LOP3.LUT P5, RZ, R14, 0x2, RZ, 0xc0, !PT ;  /* 0x000000020eff7812 */ /* 0x000fe200078ac0ff */
[----:B------:R-:W-:Y:S01]  /*04c0*/  IMAD.IADD R5, R2, 0x1, -R5 ;  /* 0x0000000102057824 */ /* 0x000fe200078e0a05 */
[----:B------:R-:W-:Y:S01]  /*04d0*/  LOP3.LUT R0, R10, 0xfffffff8, RZ, 0xc0, !PT ;  /* 0xfffffff80a007812 */ /* 0x000fe200078ec0ff */
[----:B------:R-:W-:Y:S01]  /*04e0*/  IMAD R4, R11, 0x4, R15 ;  /* 0x000000040b047824 */ /* 0x000fe200078e020f */
[----:B------:R1:W-:Y:S01]  /*04f0*/  STL [R1+0x50], R7 ;  /* 0x0000500701007387 */ /* 0x0003e20000100800 */
[----:B------:R-:W-:-:S02]  /*0500*/  LOP3.LUT P6, RZ, R14, 0x4, RZ, 0xc0, !PT ;  /* 0x000000040eff7812 */ /* 0x000fc400078cc0ff */
[----:B------:R-:W-:Y:S01]  /*0510*/  IMAD R22, R4, 0x8, R5 ;  /* 0x0000000804167824 */ /* 0x000fe200078e0205 */
[----:B------:R-:W-:Y:S01]  /*0520*/  SEL R225, R228, 0xffffffe0, !P5 ;  /* 0xffffffe0e4e17807 */ /* 0x000fe20006800000 */
[----:B------:R-:W-:Y:S01]  /*0530*/  IMAD.SHL.U32 R4, R2, 0x40, RZ ;  /* 0x0000004002047824 */ /* 0x000fe200078e00ff */
[----:B------:R-:W-:Y:S01]  /*0540*/  SHF.R.S32.HI R2, RZ, 0x1, R6 ;  /* 0x00000001ff027819 */ /* 0x000fe20000011406 */
[----:B------:R-:W-:Y:S01]  /*0550*/  IMAD.IADD R0, R26, 0x1, -R0 ;  /* 0x000000011a007824 */ /* 0x000fe200078e0a00 */
[----:B------:R-:W-:Y:S02]  /*0560*/  SEL R226, R226, 0x40, P6 ;  /* 0x00000040e2e27807 */ /* 0x000fe40003000000 */
[C---:B------:R-:W-:Y:S01]  /*0570*/  LOP3.LUT P4, RZ, R2.reuse, 0x2, RZ, 0xc0, !PT ;  /* 0x0000000202ff7812 */ /* 0x040fe2000788c0ff */
[----:B------:R-:W-:Y:S01]  /*0580*/  IMAD.SHL.U32 R2, R2, 0x40, RZ ;  /* 0x0000004002027824 */ /* 0x000fe200078e00ff */
[----:B------:R-:W-:Y:S02]  /*0590*/  LOP3.LUT R5, R0, 0x1, RZ, 0xc0, !PT ;  /* 0x0000000100057812 */ /* 0x000fe400078ec0ff */
[----:B------:R-:W-:-:S02]  /*05a0*/  LOP3.LUT R8, R4, 0x1c0, RZ, 0xc0, !PT ;  /* 0x000001c004087812 */ /* 0x000fc400078ec0ff */
[----:B------:R-:W-:Y:S02]  /*05b0*/  ISETP.NE.U32.AND P3, PT, R5, 0x1, PT ;  /* 0x000000010500780c */ /* 0x000fe40003f65070 */
[----:B------:R-:W-:Y:S02]  /*05c0*/  LOP3.LUT R5, R17, 0xffffffe0, RZ, 0xc0, !PT ;  /* 0xffffffe011057812 */ /* 0x000fe400078ec0ff */
[----:B------:R-:W-:Y:S02]  /*05d0*/  LOP3.LUT R2, R2, 0xc0, RZ, 0xc0, !PT ;  /* 0x000000c002027812 */ /* 0x000fe400078ec0ff */
[----:B------:R-:W-:Y:S01]  /*05e0*/  LEA.HI R9, R0, R0, RZ, 0x1 ;  /* 0x0000000000097211 */ /* 0x000fe200078f08ff */
[----:B------:R-:W-:Y:S01]  /*05f0*/  IMAD.IADD R10, R20, 0x1, -R5 ;  /* 0x00000001140a7824 */ /* 0x000fe200078e0a05 */
[----:B------:R-:W-:Y:S02]  /*0600*/  LOP3.LUT R6, R2, 0x8, R23, 0xf8, !PT ;  /* 0x0000000802067812 */ /* 0x000fe400078ef817 */
[----:B-1----:R-:W-:-:S02]  /*0610*/  SHF.R.S32.HI R7, RZ, 0x1, R3 ;  /* 0x00000001ff077819 */ /* 0x002fc40000011403 */
[----:B------:R-:W-:Y:S01]  /*0620*/  SHF.R.S32.HI R3, RZ, 0x1f, R3 ;  /* 0x0000001fff037819 */ /* 0x000fe20000011403 */
[----:B------:R1:W-:Y:S01]  /*0630*/  STL [R1+0x74], R10 ;  /* 0x0000740a01007387 */ /* 0x0003e20000100800 */
[----:B------:R-:W-:Y:S02]  /*0640*/  LOP3.LUT R5, R9, 0x3fffffe, RZ, 0xc0, !PT ;  /* 0x03fffffe09057812 */ /* 0x000fe400078ec0ff */
[----:B------:R-:W-:Y:S02]  /*0650*/  LEA.HI R3, R3, R7, RZ, 0x2 ;  /* 0x0000000703037211 */ /* 0x000fe400078f10ff */
[----:B------:R-:W-:Y:S02]  /*0660*/  LOP3.LUT P2, RZ, R0, 0x2, RZ, 0xc0, !PT ;  /* 0x0000000200ff7812 */ /* 0x000fe4000784c0ff */
[----:B------:R-:W-:Y:S01]  /*0670*/  LOP3.LUT R4, R3, 0xfffffffc, RZ, 0xc0, !PT ;  /* 0xfffffffc03047812 */ /* 0x000fe200078ec0ff */
[----:B------:R-:W-:Y:S01]  /*0680*/  IMAD.SHL.U32 R3, R12, 0x10, RZ ;  /* 0x000000100c037824 */ /* 0x000fe200078e00ff */
[----:B------:R-:W-:-:S02]  /*0690*/  SEL R241, R241, 0x10, !P3 ;  /* 0x00000010f1f17807 */ /* 0x000fc40005800000 */
[----:B------:R-:W-:Y:S01]  /*06a0*/  SEL R223, R228, 0xffffffe0, !P4 ;  /* 0xffffffe0e4df7807 */ /* 0x000fe20006000000 */
[----:B------:R-:W-:Y:S01]  /*06b0*/  IMAD.IADD R16, R7, 0x1, -R4 ;  /* 0x0000000107107824 */ /* 0x000fe200078e0a04 */
[----:B------:R-:W-:Y:S02]  /*06c0*/  LOP3.LUT R3, R8, 0x30, R3, 0xf8, !PT ;  /* 0x0000003008037812 */ /* 0x000fe400078ef803 */
[----:B------:R-:W-:Y:S02]  /*06d0*/  SHF.R.U32.HI R4, RZ, 0x3, R2 ;  /* 0x00000003ff047819 */ /* 0x000fe40000011602 */
[----:B------:R-:W-:Y:S01]  /*06e0*/  LOP3.LUT R17, R3, 0x8, R23, 0xf8, !PT ;  /* 0x0000000803117812 */ /* 0x000fe200078ef817 */
[----:B------:R-:W-:Y:S01]  /*06f0*/  IMAD.SHL.U32 R3, R11, 0x20, RZ ;  /* 0x000000200b037824 */ /* 0x000fe200078e00ff */
[----:B------:R-:W-:Y:S01]  /*0700*/  LEA.HI R2, R19, R20, RZ, 0x7 ;  /* 0x0000001413027211 */ /* 0x000fe200078f38ff */
[----:B------:R-:W-:Y:S01]  /*0710*/  IMAD.SHL.U32 R20, R20, 0x2, RZ ;  /* 0x0000000214147824 */ /* 0x000fe200078e00ff */
[----:B------:R-:W-:-:S02]  /*0720*/  LOP3.LUT R222, R6, R4, RZ, 0x3c, !PT ;  /* 0x0000000406de7212 */ /* 0x000fc400078e3cff */
[----:B------:R-:W-:Y:S02]  /*0730*/  SHF.R.S32.HI R6, RZ, 0x1f, R10 ;  /* 0x0000001fff067819 */ /* 0x000fe4000001140a */
[----:B------:R-:W-:Y:S01]  /*0740*/  LOP3.LUT R4, R3, 0x6, R20, 0xf8, !PT ;  /* 0x0000000603047812 */ /* 0x000fe200078ef814 */
[----:B------:R-:W-:Y:S01]  /*0750*/  IMAD.U32 R222, R22, 0x20, R222 ;  /* 0x0000002016de7824 */ /* 0x000fe200078e00de */
[----:B------:R-:W-:Y:S01]  /*0760*/  LEA.HI R6, R6, R10, RZ, 0x2 ;  /* 0x0000000a06067211 */ /* 0x000fe200078f10ff */
[C---:B-1----:R-:W-:Y:S01]  /*0770*/  IMAD.IADD R10, R0.reuse, 0x1, -R5 ;  /* 0x00000001000a7824 */ /* 0x042fe200078e0a05 */
[----:B------:R-:W-:Y:S01]  /*0780*/  SHF.R.S32.HI R7, RZ, 0x7, R2 ;  /* 0x00000007ff077819 */ /* 0x000fe20000011402 */
[----:B------:R-:W-:Y:S01]  /*0790*/  IMAD.SHL.U32 R0, R0, 0x40, RZ ;  /* 0x0000004000007824 */ /* 0x000fe200078e00ff */
[----:B------:R1:W-:Y:S01]  /*07a0*/  STL [R1+0x7c], R4 ;  /* 0x00007c0401007387 */ /* 0x0003e20000100800 */
[----:B------:R-:W-:Y:S01]  /*07b0*/  SHF.R.S32.HI R5, RZ, 0x2, R6 ;  /* 0x00000002ff057819 */ /* 0x000fe20000011406 */
[----:B------:R-:W-:Y:S01]  /*07c0*/  IMAD.SHL.U32 R2, R18, 0x2, RZ ;  /* 0x0000000212027824 */ /* 0x000fe200078e00ff */
[----:B------:R-:W-:-:S02]  /*07d0*/  SHF.R.U32.HI R8, RZ, 0x3, R8 ;  /* 0x00000003ff087819 */ /* 0x000fc40000011608 */
[----:B------:R-:W-:Y:S01]  /*07e0*/  LOP3.LUT R0, R0, 0x1c0, RZ, 0xc0, !PT ;  /* 0x000001c000007812 */ /* 0x000fe200078ec0ff */
[----:B------:R-:W-:Y:S01]  /*07f0*/  IMAD R18, R230, 0x10, R5 ;  /* 0x00000010e6127824 */ /* 0x000fe200078e0205 */
[----:B------:R-:W-:Y:S01]  /*0800*/  LOP3.LUT R8, R17, R8, RZ, 0x3c, !PT ;  /* 0x0000000811087212 */ /* 0x000fe200078e3cff */
[--C-:B------:R-:W-:Y:S01]  /*0810*/  IMAD R6, R12, 0x200, R2.reuse ;  /* 0x000002000c067824 */ /* 0x100fe200078e0202 */
[----:B------:R-:W-:Y:S01]  /*0820*/  LEA R222, R222, UR4, 0x1 ;  /* 0x00000004dede7c11 */ /* 0x000fe2000f8e08ff */
[----:B------:R-:W-:Y:S01]  /*0830*/  IMAD R2, R7, 0x1000, R2 ;  /* 0x0000100007027824 */ /* 0x000fe200078e0202 */
[----:B------:R-:W-:Y:S01]  /*0840*/  STL [R1+0x70], R18 ;  /* 0x0000701201007387 */ /* 0x000fe20000100800 */
[----:B------:R-:W-:Y:S01]  /*0850*/  IMAD R10, R10, 0x20, R6 ;  /* 0x000000200a0a7824 */ /* 0x000fe200078e0206 */
[----:B------:R-:W-:Y:S01]  /*0860*/  LOP3.LUT P0, RZ, R16, 0x2, RZ, 0xc0, !PT ;  /* 0x0000000210ff7812 */ /* 0x000fe2000780c0ff */
[----:B------:R-:W-:Y:S02]  /*0870*/  IMAD.SHL.U32 R6, R15, 0x8, RZ ;  /* 0x000000080f067824 */ /* 0x000fe400078e00ff */
[----:B------:R-:W-:Y:S01]  /*0880*/  IMAD.IADD R223, R223, 0x1, R222 ;  /* 0x00000001dfdf7824 */ /* 0x000fe200078e02de */
[----:B------:R-:W-:-:S02]  /*0890*/  SEL R228, R228, 0xffffffe0, !P0 ;  /* 0xffffffe0e4e47807 */ /* 0x000fc40004000000 */
[----:B------:R-:W-:Y:S02]  /*08a0*/  LOP3.LUT R6, R6, 0x8, RZ, 0xc0, !PT ;  /* 0x0000000806067812 */ /* 0x000fe400078ec0ff */
[----:B-1----:R-:W-:-:S05]  /*08b0*/  SHF.R.S32.HI R4, RZ, 0x3, R13 ;  /* 0x00000003ff047819 */ /* 0x002fca000001140d */
[----:B------:R-:W-:Y:S02]  /*08c0*/  IMAD R11, R4, 0x8, R21 ;  /* 0x00000008040b7824 */ /* 0x000fe400078e0215 */
[----:B------:R-:W-:Y:S01]  /*08d0*/  IMAD R13, R12, 0x2, R4 ;  /* 0x000000020c0d7824 */ /* 0x000fe200078e0204 */
[----:B------:R-:W-:Y:S02]  /*08e0*/  LOP3.LUT R4, R0, 0x20, R3, 0xf8, !PT ;  /* 0x0000002000047812 */ /* 0x000fe400078ef803 */
[----:B------:R-:W-:Y:S01]  /*08f0*/  SHF.R.U32.HI R3, RZ, 0x3, R0 ;  /* 0x00000003ff037819 */ /* 0x000fe20000011600 */
[----:B------:R-:W-:-:S03]  /*0900*/  VIADD R0, R18, 0xffffffc0 ;  /* 0xffffffc012007836 */ /* 0x000fc60000000000 */
[----:B------:R-:W-:Y:S01]  /*0910*/  LOP3.LUT R4, R4, R3, RZ, 0x3c, !PT ;  /* 0x0000000304047212 */ /* 0x000fe200078e3cff */
[----:B------:R-:W-:Y:S01]  /*0920*/  IMAD R3, R230, 0x400, R2 ;  /* 0x00000400e6037824 */ /* 0x000fe200078e0202 */
[----:B------:R-:W-:-:S03]  /*0930*/  SHF.R.S32.HI R2, RZ, 0x1f, R0 ;  /* 0x0000001fff027819 */ /* 0x000fc60000011400 */
[----:B------:R-:W-:Y:S01]  /*0940*/  IMAD.IADD R244, R4, 0x1, R3 ;  /* 0x0000000104f47824 */ /* 0x000fe200078e0203 */
[----:B------:R-:W-:Y:S01]  /*0950*/  SHF.L.U64.HI R2, R0, 0x2, R2 ;  /* 0x0000000200027819 */ /* 0x000fe20000010202 */
[----:B------:R-:W-:Y:S02]  /*0960*/  IMAD.SHL.U32 R0, R7, 0x8, RZ ;  /* 0x0000000807007824 */ /* 0x000fe400078e00ff */
[----:B------:R-:W-:Y:S01]  /*0970*/  IMAD.SHL.U32 R4, R14, 0x40, RZ ;  /* 0x000000400e047824 */ /* 0x000fe200078e00ff */
[----:B------:R-:W-:Y:S01]  /*0980*/  LEA R244, R244, UR4, 0x1 ;  /* 0x00000004f4f47c11 */ /* 0x000fe2000f8e08ff */
[----:B------:R1:W-:Y:S01]  /*0990*/  STL [R1+0x6c], R2 ;  /* 0x00006c0201007387 */ /* 0x0003e20000100800 */
[----:B------:R-:W-:Y:S01]  /*09a0*/  LOP3.LUT R7, R0, 0x8, RZ, 0xc0, !PT ;  /* 0x0000000800077812 */ /* 0x000fe200078ec0ff */
[C---:B------:R-:W-:Y:S01]  /*09b0*/  IMAD R3, R15.reuse, 0x200, R8 ;  /* 0x000002000f037824 */ /* 0x040fe200078e0208 */
[----:B------:R-:W-:Y:S01]  /*09c0*/  SHF.R.S32.HI R0, RZ, 0x1, R9 ;  /* 0x00000001ff007819 */ /* 0x000fe20000011409 */
[----:B------:R-:W-:Y:S01]  /*09d0*/  IMAD.SHL.U32 R9, R15, 0x10, RZ ;  /* 0x000000100f097824 */ /* 0x000fe200078e00ff */
[----:B------:R-:W-:Y:S01]  /*09e0*/  LOP3.LUT R4, R4, 0x1c0, RZ, 0xc0, !PT ;  /* 0x000001c004047812 */ /* 0x000fe200078ec0ff */
[----:B------:R-:W-:Y:S01]  /*09f0*/  VIADD R242, R244, 0x20 ;  /* 0x00000020f4f27836 */ /* 0x000fe20000000000 */
[C---:B------:R-:W-:Y:S01]  /*0a00*/  LOP3.LUT P1, RZ, R0.reuse, 0x2, RZ, 0xc0, !PT ;  /* 0x0000000200ff7812 */ /* 0x040fe2000782c0ff */
[----:B------:R-:W-:Y:S01]  /*0a10*/  IMAD.SHL.U32 R0, R0, 0x40, RZ ;  /* 0x0000004000007824 */ /* 0x000fe200078e00ff */
[----:B------:R-:W-:Y:S01]  /*0a20*/  SHF.R.U32.HI R224, RZ, 0x3, R4 ;  /* 0x00000003ffe07819 */ /* 0x000fe20000011604 */
[C---:B------:R-:W-:Y:S01]  /*0a30*/  @P2 VIADD R242, R244.reuse, 0xffffffe0 ;  /* 0xffffffe0f4f22836 */ /* 0x040fe20000000000 */
        /* <DEDUP_REMOVED lines=31> */
[----:B------:R2:W-:Y:S02]  /*0c30*/  STL [R1+0x48], R0 ;  /* 0x0000480001007387 */ /* 0x0005e40000100800 */
        /* <DEDUP_REMOVED lines=8> */
.L_x_380:
        /* <DEDUP_REMOVED lines=67> */
.L_x_339:
        /* <DEDUP_REMOVED lines=29> */
[----:B------:R-:W-:-:S02]  /*12c0*/  USEL UR58, UR16, UR14, !UP0 ;  /* 0x0000000e103a7287 */ /* 0x000fc4000c000000 */
[----:B------:R-:W-:Y:S02]  /*12d0*/  UIADD3 UR50, UR17, UR27, URZ ;  /* 0x0000001b11327290 */ /* 0x000fe4000fffe03f */
[----:B--2---:R-:W-:Y:S02]  /*12e0*/  UIMAD.WIDE.U32 UR28, UR5, UR12, URZ ;  /* 0x0000000c051c72a5 */ /* 0x004fe4000f8e003f */
[----:B------:R-:W-:Y:S02]  /*12f0*/  USHF.L.U64.HI UR18, UR49, 0x7, UR61 ;  /* 0x0000000731127899 */ /* 0x000fe4000801023d */
[----:B------:R-:W-:Y:S02]  /*1300*/  UIMAD UR51, UR5, UR13, UR29 ;  /* 0x0000000d053372a4 */ /* 0x000fe4000f8e021d */
[----:B------:R-:W-:Y:S01]  /*1310*/  @!UP0 UIMAD UR5, UR61, UR6, URZ ;  /* 0x000000063d0582a4 */ /* 0x000fe2000f8e023f */
[----:B------:R-:W-:Y:S01]  /*1320*/  @UP0 ULDC.64 UR12, c[0x0][0x420] ;  /* 0x00010800000c0ab9 */ /* 0x000fe20000000a00 */
[----:B------:R-:W-:Y:S01]  /*1330*/  @UP0 UIADD3 UR50, UR15, UR21, URZ ;  /* 0x000000150f320290 */ /* 0x000fe2000fffe03f */
        /* <DEDUP_REMOVED lines=13> */
[----:B------:R-:W-:Y:S02]  /*1410*/  UIMAD UR14, UR7, UR12, URZ ;  /* 0x0000000c070e72a4 */ /* 0x000fe4000f8e023f */
[----:B------:R-:W-:Y:S01]  /*1420*/  UIADD3 UR5, UR13, UR5, URZ ;  /* 0x000000050d057290 */ /* 0x000fe2000fffe03f */
[----:B------:R-:W-:Y:S01]  /*1430*/  ULDC.U8 UR22, c[0x0][0x3d8] ;  /* 0x0000f60000167ab9 */ /* 0x000fe20000000000 */
[----:B------:R-:W-:-:S02]  /*1440*/  ULOP3.LUT UR15, UR19, 0xffffffc0, URZ, 0xc0, !UPT ;  /* 0xffffffc0130f7892 */ /* 0x000fc4000f8ec03f */
[----:B------:R-:W-:Y:S02]  /*1450*/  UISETP.NE.AND UP3, UPT, UR22, URZ, UPT ;  /* 0x0000003f1600728c */ /* 0x000fe4000bf65270 */
[----:B------:R-:W-:Y:S02]  /*1460*/  USEL UR33, UR18, URZ, UP2 ;  /* 0x0000003f12217287 */ /* 0x000fe40009000000 */
[----:B------:R-:W-:Y:S02]  /*1470*/  UIMAD.WIDE.U32 UR16, UR6, UR12, URZ ;  /* 0x0000000c061072a5 */ /* 0x000fe4000f8e003f */
[----:B------:R-:W-:Y:S01]  /*1480*/  UIMAD UR5, UR6, UR5, UR14 ;  /* 0x00000005060572a4 */ /* 0x000fe2000f8e020e */
[----:B-1----:R-:W-:Y:S01]  /*1490*/  IMAD.MOV R0, RZ, RZ, -R5 ;  /* 0x000000ffff007224 */ /* 0x002fe200078e0a05 */
[----:B------:R-:W-:Y:S01]  /*14a0*/  UIADD3 UR18, UR15, -0x40, URZ ;  /* 0xffffffc00f127890 */ /* 0x000fe2000fffe03f */
[----:B------:R-:W-:Y:S01]  /*14b0*/  IMAD.MOV.U32 R4, RZ, RZ, RZ ;  /* 0x000000ffff047224 */ /* 0x000fe200078e00ff */
[----:B------:R-:W-:Y:S01]  /*14c0*/  UISETP.NE.AND UP1, UPT, UR42, -0x1, UPT ;  /* 0xffffffff2a00788c */ /* 0x000fe2000bf25270 */
[----:B------:R-:W-:Y:S01]  /*14d0*/  IMAD R0, R0, R6, RZ ;  /* 0x0000000600007224 */ /* 0x000fe200078e02ff */
[----:B------:R-:W-:-:S02]  /*14e0*/  UIADD3 UR52, UR17, UR5, URZ ;  /* 0x0000000511347290 */ /* 0x000fc4000fffe03f */
[----:B------:R-:W-:Y:S01]  /*14f0*/  UIMAD.WIDE.U32 UR12, UR6, UR10, URZ ;  /* 0x0000000a060c72a5 */ /* 0x000fe2000f8e003f */
[----:B------:R-:W-:Y:S01]  /*1500*/  IMAD.HI.U32 R0, R5, R0, R4 ;  /* 0x0000000005007227 */ /* 0x000fe200078e0004 */
[----:B------:R-:W-:Y:S02]  /*1510*/  UIADD3 UR5, UP2, UR18, UR31, URZ ;  /* 0x0000001f12057290 */ /* 0x000fe4000ff5e03f */
[----:B------:R-:W-:Y:S02]  /*1520*/  USHF.R.S32.HI UR32, URZ, 0x1f, UR18 ;  /* 0x0000001f3f207899 */ /* 0x000fe40008011412 */
[----:B------:R-:W-:Y:S01]  /*1530*/  UIMAD UR14, UR7, UR10, URZ ;  /* 0x0000000a070e72a4 */ /* 0x000fe2000f8e023f */
[----:B------:R-:W-:Y:S01]  /*1540*/  IMAD.HI.U32 R0, R0, R3, RZ ;  /* 0x0000000300007227 */ /* 0x000fe200078e00ff */
[----:B------:R-:W-:Y:S01]  /*1550*/  ULDC UR27, c[0x0][0x2c4] ;  /* 0x0000b100001b7ab9 */ /* 0x000fe20000000800 */
[----:B------:R-:W-:Y:S02]  /*1560*/  USEL UR59, UR16, UR12, !UP0 ;  /* 0x0000000c103b7287 */ /* 0x000fe4000c000000 */
[----:B------:R-:W-:Y:S01]  /*1570*/  UIMAD UR7, UR7, UR5, URZ ;  /* 0x00000005070772a4 */ /* 0x000fe2000f8e023f */
[----:B------:R-:W-:Y:S01]  /*1580*/  IADD3 R4, -R0, RZ, RZ ;  /* 0x000000ff00047210 */ /* 0x000fe20007ffe1ff */
[----:B------:R-:W-:-:S02]  /*1590*/  UIMAD.WIDE.U32 UR46, UR6, UR5, URZ ;  /* 0x00000005062e72a5 */ /* 0x000fc4000f8e003f */
[----:B------:R-:W-:Y:S02]  /*15a0*/  UIADD3.X UR12, UR32, UR33, URZ, UP2, !UPT ;  /* 0x00000021200c7290 */ /* 0x000fe400097fe43f */
[C---:B------:R-:W-:Y:S01]  /*15b0*/  IMAD R3, R6.reuse, R4, R3 ;  /* 0x0000000406037224 */ /* 0x040fe200078e0203 */
[----:B------:R-:W-:Y:S01]  /*15c0*/  @UP3 UIMAD UR5, UR49, UR27, URZ ;  /* 0x0000001b310532a4 */ /* 0x000fe2000f8e023f */
[----:B------:R-:W-:Y:S01]  /*15d0*/  ULDC.U8 UR23, c[0x0][0x480] ;  /* 0x0001200000177ab9 */ /* 0x000fe20000000000 */
[----:B------:R-:W-:Y:S02]  /*15e0*/  @UP1 UIADD3 UR20, UR40, UR42, URZ ;  /* 0x0000002a28141290 */ /* 0x000fe4000fffe03f */
[----:B------:R-:W-:Y:S01]  /*15f0*/  ISETP.GT.U32.AND P1, PT, R6, R3, PT ;  /* 0x000000030600720c */ /* 0x000fe20003f24070 */
[----:B------:R-:W-:Y:S02]  /*1600*/  @UP1 UIADD3 UR26, UR40, UR42, URZ ;  /* 0x0000002a281a1290 */ /* 0x000fe4000fffe03f */
[----:B------:R-:W-:-:S02]  /*1610*/  UIMAD UR54, UR60, UR24, URZ ;  /* 0x000000183c3672a4 */ /* 0x000fc4000f8e023f */
[----:B------:R-:W-:Y:S02]  /*1620*/  UISETP.NE.AND UP4, UPT, UR23, URZ, UPT ;  /* 0x0000003f1700728c */ /* 0x000fe4000bf85270 */
[----:B------:R-:W-:Y:S01]  /*1630*/  UIMAD UR16, UR6, UR12, UR7 ;  /* 0x0000000c061072a4 */ /* 0x000fe2000f8e0207 */
[----:B------:R-:W-:Y:S01]  /*1640*/  @UP1 ULDC.64 UR24, c[0x0][0x248] ;  /* 0x0000920000181ab9 */ /* 0x000fe20000000a00 */
[----:B------:R-:W-:Y:S01]  /*1650*/  @UP1 ULDC.64 UR22, c[0x0][0x250] ;  /* 0x0000940000161ab9 */ /* 0x000fe20000000a00 */
[----:B------:R-:W-:-:S03]  /*1660*/  @UP3 USEL UR6, UR5, UR10, !UP0 ;  /* 0x0000000a05063287 */ /* 0x000fc6000c000000 */
[----:B------:R-:W-:Y:S01]  /*1670*/  @!P1 IMAD.IADD R3, R3, 0x1, -R6 ;  /* 0x0000000103039824 */ /* 0x000fe200078e0a06 */
[----:B------:R-:W-:Y:S01]  /*1680*/  @UP0 UIADD3 UR52, UR13, UR14, URZ ;  /* 0x0000000e0d340290 */ /* 0x000fe2000fffe03f */
[----:B------:R-:W-:Y:S01]  /*1690*/  @!P1 VIADD R0, R0, 0x1 ;  /* 0x0000000100009836 */ /* 0x000fe20000000000 */
[----:B------:R-:W-:Y:S01]  /*16a0*/  PLOP3.LUT P1, PT, PT, PT, UP1, 0x80, 0x0 ;  /* 0x000000000000781c */ /* 0x000fe20003f2f018 */
[----:B------:R-:W-:Y:S01]  /*16b0*/  @UP1 UIMAD.WIDE.U32 UR14, UR20, UR24, URZ ;  /* 0x00000018140e12a5 */ /* 0x000fe2000f8e003f */
[----:B------:R-:W-:Y:S01]  /*16c0*/  ISETP.GE.U32.AND P0, PT, R3, R6, PT ;  /* 0x000000060300720c */ /* 0x000fe20003f06070 */
[----:B------:R-:W-:Y:S01]  /*16d0*/  @UP1 UIMAD.WIDE.U32 UR12, UR26, UR22, URZ ;  /* 0x000000161a0c12a5 */ /* 0x000fe2000f8e003f */
[----:B------:R-:W-:Y:S01]  /*16e0*/  LOP3.LUT R3, R7, UR60, RZ, 0x3c, !PT ;  /* 0x0000003c07037c12 */ /* 0x000fe2000f8e3cff */
[----:B------:R-:W-:Y:S01]  /*16f0*/  @UP3 ULDC UR5, c[0x0][0x2e4] ;  /* 0x0000b90000053ab9 */ /* 0x000fe20000000800 */
[----:B------:R-:W-:Y:S02]  /*1700*/  @UP1 UIMAD UR20, UR20, UR25, URZ ;  /* 0x00000019141412a4 */ /* 0x000fe4000f8e023f */
[----:B------:R-:W-:Y:S01]  /*1710*/  ISETP.GE.AND P2, PT, R3, RZ, PT ;  /* 0x000000ff0300720c */ /* 0x000fe20003f46270 */
[----:B------:R-:W-:-:S02]  /*1720*/  @UP3 UIMAD UR17, UR60, UR5, UR6 ;  /* 0x000000053c1132a4 */ /* 0x000fc4000f8e0206 */
[----:B------:R-:W-:Y:S02]  /*1730*/  @UP1 UIMAD UR7, UR26, UR23, URZ ;  /* 0x000000171a0712a4 */ /* 0x000fe4000f8e023f */
[----:B------:R-:W-:Y:S02]  /*1740*/  @!UP3 UIMAD UR5, UR49, UR43, UR60 ;  /* 0x0000002b3105b2a4 */ /* 0x000fe4000f8e023c */
[----:B------:R-:W-:Y:S01]  /*1750*/  @P0 IADD3 R0, R0, 0x1, RZ ;  /* 0x0000000100000810 */ /* 0x000fe20007ffe0ff */
[----:B------:R-:W-:Y:S01]  /*1760*/  @!UP0 UIADD3 UR53, UR37, UR39, URZ ;  /* 0x0000002725358290 */ /* 0x000fe2000fffe03f */
[----:B------:R-:W-:Y:S01]  /*1770*/  PLOP3.LUT P0, PT, PT, PT, UP3, 0x80, 0x0 ;  /* 0x000000000000781c */ /* 0x000fe20003f0f038 */
[----:B------:R-:W-:Y:S02]  /*1780*/  USEL UR56, UR28, URZ, UP4 ;  /* 0x0000003f1c387287 */ /* 0x000fe4000a000000 */
[----:B------:R-:W-:Y:S01]  /*1790*/  IMAD.MOV.U32 R13, RZ, RZ, R0 ;  /* 0x000000ffff0d7224 */ /* 0x000fe200078e0000 */
[----:B------:R-:W-:-:S02]  /*17a0*/  USEL UR55, UR51, URZ, UP4 ;  /* 0x0000003f33377287 */ /* 0x000fc4000a000000 */
[----:B------:R-:W-:Y:S02]  /*17b0*/  USHF.R.S32.HI UR29, URZ, 0x1f, UR38 ;  /* 0x0000001f3f1d7899 */ /* 0x000fe40008011426 */
[----:B------:R-:W-:Y:S01]  /*17c0*/  USHF.R.S32.HI UR57, URZ, 0x1f, UR54 ;  /* 0x0000001f3f397899 */ /* 0x000fe20008011436 */
[----:B------:R-:W-:Y:S01]  /*17d0*/  @!P2 IADD3 R13, -R13, RZ, RZ ;  /* 0x000000ff0d0da210 */ /* 0x000fe20007ffe1ff */
[----:B------:R-:W-:Y:S01]  /*17e0*/  USHF.R.S32.HI UR43, URZ, 0x6, UR19 ;  /* 0x000000063f2b7899 */ /* 0x000fe20008011413 */
[----:B------:R-:W-:Y:S01]  /*17f0*/  @!P3 LOP3.LUT R13, RZ, R7, RZ, 0x33, !PT ;  /* 0x00000007ff0db212 */ /* 0x000fe200078e33ff */
[----:B------:R-:W-:Y:S02]  /*1800*/  @UP1 UIADD3 UR48, UR13, UR7, URZ ;  /* 0x000000070d301290 */ /* 0x000fe4000fffe03f */
[----:B------:R-:W-:Y:S02]  /*1810*/  @!UP3 UIMAD UR17, UR5, UR27, URZ ;  /* 0x0000001b0511b2a4 */ /* 0x000fe4000f8e023f */
[----:B------:R-:W-:-:S02]  /*1820*/  UIADD3 UR51, UR47, UR16, URZ ;  /* 0x000000102f337290 */ /* 0x000fc4000fffe03f */
        /* <DEDUP_REMOVED lines=16> */
.L_x_341:
        /* <DEDUP_REMOVED lines=13> */
.L_x_342:
        /* <DEDUP_REMOVED lines=12> */
.L_x_343:
[----:B------:R-:W-:Y:S01]  /*1ac0*/  ULDC UR5, c[0x0][0x270] ;  /* 0x00009c0000057ab9 */ /* 0x000fe20000000800 */
[----:B------:R-:W-:Y:S01]  /*1ad0*/  ULDC UR6, c[0x0][0x2d4] ;  /* 0x0000b50000067ab9 */ /* 0x000fe20000000800 */
[----:B------:R-:W-:-:S04]  /*1ae0*/  UIMAD UR5, UR49, UR5, UR60 ;  /* 0x00000005310572a4 */ /* 0x000fc8000f8e023c */
[----:B------:R-:W-:-:S12]  /*1af0*/  UIMAD UR5, UR5, UR6, URZ ;  /* 0x00000006050572a4 */ /* 0x000fd8000f8e023f */
.L_x_344:
[----:B------:R-:W2:Y:S01]  /*1b00*/  LDL.64 R4, [R1+0x30] ;  /* 0x0000300001047983 */ /* 0x000ea20000100a00 */
[----:B------:R-:W-:Y:S01]  /*1b10*/  ULDC UR10, c[0x0][0x2dc] ;  /* 0x0000b700000a7ab9 */ /* 0x000fe20000000800 */
[----:B------:R-:W-:Y:S02]  /*1b20*/  ULDC UR12, c[0x0][0x270] ;  /* 0x00009c00000c7ab9 */ /* 0x000fe40000000800 */
[----:B------:R1:W2:Y:S01]  /*1b30*/  LDL.64 R20, [R1+0x30] ;  /* 0x0000300001147983 */ /* 0x0002a20000100a00 */
[----:B------:R-:W-:Y:S01]  /*1b40*/  UIADD3 UR6, UR18, UR5, URZ ;  /* 0x0000000512067290 */ /* 0x000fe2000fffe03f */
[----:B------:R-:W-:Y:S02]  /*1b50*/  ULDC.64 UR44, c[0x0][0x2b0] ;  /* 0x0000ac00002c7ab9 */ /* 0x000fe40000000a00 */
[----:B------:R-:W3:Y:S01]  /*1b60*/  LDL R10, [R1+0x74] ;  /* 0x00007400010a7983 */ /* 0x000ee20000100800 */
[----:B------:R-:W4:Y:S01]  /*1b70*/  S2R R18, SR_TID.X ;  /* 0x0000000000127919 */ /* 0x000f220000002100 */
[----:B------:R-:W5:Y:S01]  /*1b80*/  S2R R19, SR_TID.X ;  /* 0x0000000000137919 */ /* 0x000f620000002100 */
[----:B------:R-:W1:Y:S01]  /*1b90*/  S2R R9, SR_TID.X ;  /* 0x0000000000097919 */ /* 0x000e620000002100 */
[----:B------:R-:W-:-:S02]  /*1ba0*/  UIADD3 UR5, -UR11, UR30, UR38 ;  /* 0x0000001e0b057290 */ /* 0x000fc4000fffe126 */
[----:B------:R-:W-:Y:S01]  /*1bb0*/  UIMAD UR31, UR10, UR12, URZ ;  /* 0x0000000c0a1f72a4 */ /* 0x000fe2000f8e023f */
[----:B------:R-:W-:Y:S02]  /*1bc0*/  ULDC.64 UR26, c[0x0][0x478] ;  /* 0x00011e00001a7ab9 */ /* 0x000fe40000000a00 */
[----:B------:R-:W-:Y:S01]  /*1bd0*/  ULDC UR10, c[0x0][0x398] ;  /* 0x0000e600000a7ab9 */ /* 0x000fe20000000800 */
[----:B------:R-:W-:Y:S01]  /*1be0*/  UIADD3 UR36, UR18, UR17, URZ ;  /* 0x0000001112247290 */ /* 0x000fe2000fffe03f */
[----:B------:R-:W-:Y:S01]  /*1bf0*/  ULDC.64 UR14, c[0x0][0x420] ;  /* 0x00010800000e7ab9 */ /* 0x000fe20000000a00 */
[----:B------:R-:W-:Y:S01]  /*1c00*/  USHF.R.S32.HI UR19, URZ, 0x1f, UR60 ;  /* 0x0000001f3f137899 */ /* 0x000fe2000801143c */
[----:B------:R-:W-:Y:S01]  /*1c10*/  ULDC.64 UR16, c[0x0][0x258] ;  /* 0x0000960000107ab9 */ /* 0x000fe20000000a00 */
[----:B----4-:R-:W-:Y:S01]  /*1c20*/  SHF.R.S32.HI R18, RZ, 0x1f, R18 ;  /* 0x0000001fff127819 */ /* 0x010fe20000011412 */
[----:B------:R-:W-:-:S03]  /*1c30*/  ULDC.64 UR12, c[0x0][0x428] ;  /* 0x00010a00000c7ab9 */ /* 0x000fc60000000a00 */
[----:B-----5:R-:W-:-:S04]  /*1c40*/  LEA.HI R18, R18, R19, RZ, 0x2 ;  /* 0x0000001312127211 */ /* 0x020fc800078f10ff */
[----:B------:R-:W-:-:S04]  /*1c50*/  SHF.R.S32.HI R18, RZ, 0x2, R18 ;  /* 0x00000002ff127819 */ /* 0x000fc80000011412 */
[----:B------:R-:W-:Y:S02]  /*1c60*/  SHF.R.S32.HI R16, RZ, 0x1f, R18 ;  /* 0x0000001fff107819 */ /* 0x000fe40000011412 */
[----:B------:R-:W-:-:S04]  /*1c70*/  IADD3 R0, P0, R18, UR18, RZ ;  /* 0x0000001212007c10 */ /* 0x000fc8000ff1e0ff */
[----:B------:R-:W-:Y:S01]  /*1c80*/  IADD3.X R3, R16, UR32, RZ, P0, !PT ;  /* 0x0000002010037c10 */ /* 0x000fe200087fe4ff */
[----:B------:R-:W-:Y:S02]  /*1c90*/  UIMAD.WIDE UR26, UR6, 0x4, UR26 ;  /* 0x00000004061a78a5 */ /* 0x000fe4000f8e021a */
[----:B------:R-:W-:Y:S02]  /*1ca0*/  UIADD3 UR5, UR5, -UR10, URZ ;  /* 0x8000000a05057290 */ /* 0x000fe4000fffe03f */
[----:B------:R-:W-:Y:S01]  /*1cb0*/  IMAD R3, R3, UR34, RZ ;  /* 0x0000002203037c24 */ /* 0x000fe2000f8e02ff */
[----:B------:R-:W-:Y:S02]  /*1cc0*/  UIMAD UR6, UR32, UR14, URZ ;  /* 0x0000000e200672a4 */ /* 0x000fe4000f8e023f */
[----:B------:R-:W-:Y:S01]  /*1cd0*/  USHF.R.S32.HI UR20, URZ, 0x1f, UR5 ;  /* 0x0000001f3f147899 */ /* 0x000fe20008011405 */
[----:B------:R-:W-:Y:S01]  /*1ce0*/  IMAD R3, R0, UR35, R3 ;  /* 0x0000002300037c24 */ /* 0x000fe2000f8e0203 */
[----:B------:R-:W-:Y:S01]  /*1cf0*/  UIMAD UR10, UR18, UR15, UR6 ;  /* 0x0000000f120a72a4 */ /* 0x000fe2000f8e0206 */
[----:B-1----:R-:W-:Y:S01]  /*1d00*/  SHF.R.S32.HI R8, RZ, 0x1f, R9 ;  /* 0x0000001fff087819 */ /* 0x002fe20000011409 */
[----:B------:R-:W-:-:S02]  /*1d10*/  UIMAD UR6, UR19, UR12, URZ ;  /* 0x0000000c130672a4 */ /* 0x000fc4000f8e023f */
[----:B------:R-:W-:Y:S01]  /*1d20*/  ULEA.HI UR20, UR20, UR5, URZ, 0x6 ;  /* 0x0000000514147291 */ /* 0x000fe2000f8f303f */
[----:B------:R-:W-:Y:S01]  /*1d30*/  LEA.HI R8, R8, R9, RZ, 0x5 ;  /* 0x0000000908087211 */ /* 0x000fe200078f28ff */
[----:B------:R-:W-:Y:S02]  /*1d40*/  UIMAD UR13, UR60, UR13, UR6 ;  /* 0x0000000d3c0d72a4 */ /* 0x000fe4000f8e0206 */
[----:B------:R-:W-:Y:S01]  /*1d50*/  USHF.R.S32.HI UR20, URZ, 0x6, UR20 ;  /* 0x000000063f147899 */ /* 0x000fe20008011414 */
[----:B------:R-:W-:Y:S01]  /*1d60*/  ULDC.64 UR32, c[0x0][0x3e0] ;  /* 0x0000f80000207ab9 */ /* 0x000fe20000000a00 */
[----:B------:R-:W-:Y:S01]  /*1d70*/  BSSY B1, `(.L_x_340) ;  /* 0x0000883000017945 */ /* 0x000fe20003800000 */
[----:B--2---:R-:W-:-:S05]  /*1d80*/  IMAD.MOV.U32 R20, RZ, RZ, R4 ;  /* 0x000000ffff147224 */ /* 0x004fca00078e0004 */
[--C-:B------:R-:W-:Y:S02]  /*1d90*/  SHF.R.S32.HI R21, RZ, 0x1f, R20.reuse ;  /* 0x0000001fff157819 */ /* 0x100fe40000011414 */
[----:B------:R-:W-:Y:S01]  /*1da0*/  IADD3 R4, P0, R20, UR7, RZ ;  /* 0x0000000714047c10 */ /* 0x000fe2000ff1e0ff */
[----:B------:R-:W-:Y:S01]  /*1db0*/  UIMAD UR7, UR19, UR16, URZ ;  /* 0x00000010130772a4 */ /* 0x000fe2000f8e023f */
[----:B------:R-:W-:Y:S02]  /*1dc0*/  IMAD.WIDE.U32 R6, R0, UR34, R20 ;  /* 0x0000002200067c25 */ /* 0x000fe4000f8e0014 */
[----:B------:R-:W-:Y:S01]  /*1dd0*/  IADD3.X R5, R21, UR53, RZ, P0, !PT ;  /* 0x0000003515057c10 */ /* 0x000fe200087fe4ff */
[----:B------:R-:W-:Y:S01]  /*1de0*/  UIMAD UR7, UR60, UR17, UR7 ;  /* 0x000000113c0772a4 */ /* 0x000fe2000f8e0207 */
[----:B------:R-:W-:Y:S01]  /*1df0*/  IMAD.U32 R0, RZ, RZ, UR14 ;  /* 0x0000000eff007e24 */ /* 0x000fe2000f8e00ff */
[----:B------:R-:W-:Y:S01]  /*1e00*/  IADD3 R6, P0, R6, UR58, RZ ;  /* 0x0000003a06067c10 */ /* 0x000fe2000ff1e0ff */
[----:B------:R-:W-:Y:S01]  /*1e10*/  USHF.L.U32 UR17, UR31, 0x6, URZ ;  /* 0x000000061f117899 */ /* 0x000fe2000800063f */
[----:B------:R1:W-:Y:S01]  /*1e20*/  STL [R1+0x34], R21 ;  /* 0x0000341501007387 */ /* 0x0003e20000100800 */
[----:B------:R-:W-:Y:S01]  /*1e30*/  ULDC.64 UR34, c[0x0][0x210] ;  /* 0x0000840000227ab9 */ /* 0x000fe20000000a00 */
[----:B------:R-:W-:Y:S01]  /*1e40*/  IADD3.X R7, R7, UR50, R3, P0, !PT ;  /* 0x0000003207077c10 */ /* 0x000fe200087fe403 */
[----:B------:R-:W-:Y:S01]  /*1e50*/  IMAD.U32 R3, RZ, RZ, UR16 ;  /* 0x00000010ff037e24 */ /* 0x000fe2000f8e00ff */
[----:B------:R-:W-:Y:S01]  /*1e60*/  USHF.R.S32.HI UR5, URZ, 0x1f, UR17 ;  /* 0x0000001f3f057899 */ /* 0x000fe20008011411 */
[----:B------:R-:W-:Y:S01]  /*1e70*/  IMAD.WIDE.U32 R4, R0, UR18, R4 ;  /* 0x0000001200047c25 */ /* 0x000fe2000f8e0004 */
[----:B------:R-:W-:Y:S01]  /*1e80*/  UIADD3 UR6, UP2, UP0, UR46, UR17, UR54 ;  /* 0x000000112e067290 */ /* 0x000fe2000f85e036 */
[----:B------:R-:W-:-:S02]  /*1e90*/  ULDC.64 UR18, c[0x0][0x400] ;  /* 0x0001000000127ab9 */ /* 0x000fc40000000a00 */
[----:B------:R-:W-:Y:S01]  /*1ea0*/  IMAD.WIDE.U32 R6, R3, UR60, R6 ;  /* 0x0000003c03067c25 */ /* 0x000fe2000f8e0006 */
[----:B------:R-:W-:Y:S01]  /*1eb0*/  UIADD3.X UR5, UR51, UR5, UR57, UP2, UP0 ;  /* 0x0000000533057290 */ /* 0x000fe200097e0439 */
[----:B------:R-:W-:Y:S01]  /*1ec0*/  SHF.R.S32.HI R3, RZ, 0x5, R8 ;  /* 0x00000005ff037819 */ /* 0x000fe20000011408 */
[----:B------:R-:W-:Y:S01]  /*1ed0*/  UISETP.LT.AND UP0, UPT, URZ, UR20, UPT ;  /* 0x000000143f00728c */ /* 0x000fe2000bf01270 */
[----:B------:R-:W-:Y:S02]  /*1ee0*/  IMAD.U32 R0, RZ, RZ, UR12 ;  /* 0x0000000cff007e24 */ /* 0x000fe4000f8e00ff */
[----:B------:R-:W-:Y:S01]  /*1ef0*/  VIADD R5, R5, UR10 ;  /* 0x0000000a05057c36 */ /* 0x000fe20008000000 */
[----:B------:R-:W-:Y:S01]  /*1f00*/  UIADD3 UR6, UP3, UP2, UR56, UR6, UR59 ;  /* 0x0000000638067290 */ /* 0x000fe2000fa7e03b */
[----:B---3--:R-:W-:Y:S01]  /*1f10*/  IMAD R3, R3, UR31, R10 ;  /* 0x0000001f03037c24 */ /* 0x008fe2000f8e020a */
[----:B------:R-:W-:Y:S01]  /*1f20*/  USEL UR20, URZ, UR20, !UP0 ;  /* 0x000000143f147287 */ /* 0x000fe2000c000000 */
[----:B------:R-:W-:Y:S01]  /*1f30*/  IMAD.WIDE.U32 R4, R0, UR60, R4 ;  /* 0x0000003c00047c25 */ /* 0x000fe2000f8e0004 */
[----:B------:R-:W-:-:S03]  /*1f40*/  UIADD3.X UR5, UR55, UR5, UR52, UP3, UP2 ;  /* 0x0000000537057290 */ /* 0x000fc60009fe4434 */
[----:B------:R-:W-:Y:S01]  /*1f50*/  IMAD R0, R16, UR14, RZ ;  /* 0x0000000e10007c24 */ /* 0x000fe2000f8e02ff */
[----:B------:R-:W-:-:S03]  /*1f60*/  UISETP.GT.AND UP0, UPT, UR43, UR20, UPT ;  /* 0x000000142b00728c */ /* 0x000fc6000bf04270 */
[----:B------:R-:W-:Y:S01]  /*1f70*/  IMAD R9, R18, UR15, R0 ;  /* 0x0000000f12097c24 */ /* 0x000fe2000f8e0200 */
[----:B------:R-:W-:Y:S01]  /*1f80*/  IADD3 R0, P0, R3, UR6, RZ ;  /* 0x0000000603007c10 */ /* 0x000fe2000ff1e0ff */
[----:B------:R-:W-:-:S03]  /*1f90*/  VIADD R5, R5, UR13 ;  /* 0x0000000d05057c36 */ /* 0x000fc60008000000 */
[----:B------:R-:W-:Y:S02]  /*1fa0*/  LEA.HI.X.SX32 R8, R3, UR5, 0x1, P0 ;  /* 0x0000000503087c11 */ /* 0x000fe400080f0eff */
[----:B------:R-:W-:Y:S01]  /*1fb0*/  PLOP3.LUT P0, PT, PT, PT, UP0, 0x80, 0x0 ;  /* 0x000000000000781c */ /* 0x000fe20003f0f008 */
[----:B------:R-:W-:Y:S01]  /*1fc0*/  IMAD.WIDE.U32 R4, R18, UR14, R4 ;  /* 0x0000000e12047c25 */ /* 0x000fe2000f8e0004 */
[----:B------:R-:W-:Y:S01]  /*1fd0*/  UIMAD.WIDE UR12, UR36, 0x4, UR44 ;  /* 0x00000004240c78a5 */ /* 0x000fe2000f8e022c */
[----:B------:R-:W-:Y:S02]  /*1fe0*/  LEA R252, P2, R0, UR18, 0x2 ;  /* 0x0000001200fc7c11 */ /* 0x000fe4000f8410ff */
[----:B------:R-:W-:Y:S01]  /*1ff0*/  VIADD R3, R7, UR7 ;  /* 0x0000000707037c36 */ /* 0x000fe20008000000 */
[----:B------:R-:W-:Y:S01]  /*2000*/  LEA R248, P4, R6, UR34, 0x1 ;  /* 0x0000002206f87c11 */ /* 0x000fe2000f8808ff */
[----:B------:R-:W-:Y:S01]  /*2010*/  IMAD.IADD R5, R5, 0x1, R9 ;  /* 0x0000000105057824 */ /* 0x000fe200078e0209 */
[----:B------:R-:W-:Y:S01]  /*2020*/  LEA R247, P3, R4, UR32, 0x1 ;  /* 0x0000002004f77c11 */ /* 0x000fe2000f8608ff */
[----:B------:R-:W-:Y:S01]  /*2030*/  UIADD3 UR7, UR43, -0x1, URZ ;  /* 0xffffffff2b077890 */ /* 0x000fe2000fffe03f */
[----:B------:R-:W-:Y:S01]  /*2040*/  LEA.HI.X R251, R0, UR19, R8, 0x2, P2 ;  /* 0x0000001300fb7c11 */ /* 0x000fe200090f1408 */
[----:B------:R-:W-:Y:S01]  /*2050*/  UMOV UR16, UR26 ;  /* 0x0000001a00107c82 */ /* 0x000fe20008000000 */
[----:B------:R-:W-:Y:S01]  /*2060*/  LEA.HI.X R246, R6, UR35, R3, 0x1, P4 ;  /* 0x0000002306f67c11 */ /* 0x000fe2000a0f0c03 */
[----:B------:R-:W-:Y:S01]  /*2070*/  UMOV UR15, UR27 ;  /* 0x0000001b000f7c82 */ /* 0x000fe20008000000 */
[----:B------:R-:W-:Y:S01]  /*2080*/  LEA.HI.X R245, R4, UR33, R5, 0x1, P3 ;  /* 0x0000002104f57c11 */ /* 0x000fe200098f0c05 */
[----:B------:R-:W-:Y:S01]  /*2090*/  UMOV UR14, UR12 ;  /* 0x0000000c000e7c82 */ /* 0x000fe20008000000 */
        /* <DEDUP_REMOVED lines=20> */
.L_x_346:
        /* <DEDUP_REMOVED lines=19> */
.L_x_347:
[----:B------:R1:W5:Y:S04]  /*2310*/  LDL R11, [R1+0x44] ;  /* 0x00004400010b7983 */ /* 0x0003680000100800 */
[----:B------:R1:W5:Y:S01]  /*2320*/  LDL R10, [R1+0x48] ;  /* 0x00004800010a7983 */ /* 0x0003620000100800 */
        /* <DEDUP_REMOVED lines=9> */
[----:B------:R-:W-:-:S02]  /*23c0*/  ISETP.GE.AND P4, PT, R18, UR11, PT ;  /* 0x0000000b12007c0c */ /* 0x000fc4000bf86270 */
[----:B------:R-:W-:Y:S01]  /*23d0*/  MOV R0, UR5 ;  /* 0x0000000500007c02 */ /* 0x000fe20008000f00 */
[----:B------:R-:W-:Y:S01]  /*23e0*/  UIMAD UR5, UR19, UR14, URZ ;  /* 0x0000000e130572a4 */ /* 0x000fe2000f8e023f */
[----:B------:R-:W-:Y:S02]  /*23f0*/  IADD3 R6, P0, R4, UR10, RZ ;  /* 0x0000000a04067c10 */ /* 0x000fe4000ff1e0ff */
[----:B------:R-:W-:Y:S01]  /*2400*/  ISETP.GE.AND P3, PT, R3, UR11, PT ;  /* 0x0000000b03007c0c */ /* 0x000fe2000bf66270 */
[----:B------:R-:W-:Y:S01]  /*2410*/  UIMAD UR15, UR60, UR15, UR5 ;  /* 0x0000000f3c0f72a4 */ /* 0x000fe2000f8e0205 */
[----:B------:R-:W-:Y:S02]  /*2420*/  IADD3.X R7, R5, UR18, R0, P0, !PT ;  /* 0x0000001205077c10 */ /* 0x000fe400087fe400 */
[----:B------:R-:W-:-:S05]  /*2430*/  MOV R0, UR14 ;  /* 0x0000000e00007c02 */ /* 0x000fca0008000f00 */
        /* <DEDUP_REMOVED lines=19> */
.L_x_349:
[----:B------:R-:W-:Y:S05]  /*2570*/  BSYNC B0 ;  /* 0x0000000000007941 */ /* 0x000fea0003800000 */
.L_x_348:
        /* <DEDUP_REMOVED lines=19> */
.L_x_351:
[----:B------:R-:W-:Y:S05]  /*26b0*/  BSYNC B0 ;  /* 0x0000000000007941 */ /* 0x000fea0003800000 */
.L_x_350:
        /* <DEDUP_REMOVED lines=32> */
.L_x_353:
[----:B------:R-:W-:Y:S05]  /*28c0*/  BSYNC B0 ;  /* 0x0000000000007941 */ /* 0x000fea0003800000 */
.L_x_352:
        /* <DEDUP_REMOVED lines=20> */
.L_x_345:
        /* <DEDUP_REMOVED lines=72> */
.L_x_356:
[----:B------:R-:W-:Y:S05]  /*2e90*/  BSYNC B0 ;  /* 0x0000000000007941 */ /* 0x000fea0003800000 */
.L_x_355:
        /* <DEDUP_REMOVED lines=44> */
.L_x_358:
[----:B------:R-:W-:Y:S05]  /*3160*/  BSYNC B0 ;  /* 0x0000000000007941 */ /* 0x000fea0003800000 */
.L_x_357:
        /* <DEDUP_REMOVED lines=41> */
.L_x_360:
[----:B------:R-:W-:Y:S05]  /*3400*/  BSYNC B0 ;  /* 0x0000000000007941 */ /* 0x000fea0003800000 */
.L_x_359:
        /* <DEDUP_REMOVED lines=16> */
.L_x_362:
        /* <DEDUP_REMOVED lines=37> */
.L_x_363:
[----:B------:R-:W-:Y:S05]  /*3760*/  BSYNC B0 ;  /* 0x0000000000007941 */ /* 0x000fea0003800000 */
.L_x_361:
[----:B------:R-:W1:Y:S01]  /*3770*/  LDL R17, [R1+0x70] ;  /* 0x0000700001117983 */ /* 0x000e620000100800 */
[----:B------:R-:W-:Y:S01]  /*3780*/  UIMAD UR6, UR29, UR24, URZ ;  /* 0x000000181d0672a4 */ /* 0x000fe2000f8e023f */
[----:B--2-4-:R-:W-:Y:S01]  /*3790*/  IMAD.U32 R4, RZ, RZ, UR24 ;  /* 0x00000018ff047e24 */ /* 0x014fe2000f8e00ff */
[----:B------:R-:W-:Y:S01]  /*37a0*/  ULDC.64 UR18, c[0x0][0x260] ;  /* 0x0000980000127ab9 */ /* 0x000fe20000000a00 */
[----:B------:R2:W-:Y:S01]  /*37b0*/  @P1 STS [R0+0x9000], RZ ;  /* 0x009000ff00001388 */ /* 0x0005e20000000800 */
[----:B------:R-:W-:Y:S01]  /*37c0*/  UIMAD UR6, UR38, UR25, UR6 ;  /* 0x00000019260672a4 */ /* 0x000fe2000f8e0206 */
[----:B------:R-:W-:Y:S01]  /*37d0*/  IMAD.WIDE.U32 R4, R4, UR38, R20 ;  /* 0x0000002604047c25 */ /* 0x000fe2000f8e0014 */
[----:B------:R-:W-:Y:S01]  /*37e0*/  BSSY B0, `(.L_x_364) ;  /* 0x000003d000007945 */ /* 0x000fe20003800000 */
[----:B------:R2:W-:Y:S03]  /*37f0*/  @P1 STS [R0+0x9004], RZ ;  /* 0x009004ff00001388 */ /* 0x0005e60000000800 */
[----:B------:R-:W-:Y:S01]  /*3800*/  IMAD.U32 R3, RZ, RZ, UR6 ;  /* 0x00000006ff037e24 */ /* 0x000fe2000f8e00ff */
[----:B------:R2:W-:Y:S01]  /*3810*/  @P1 STS.64 [R0+0x9008], RZ ;  /* 0x009008ff00001388 */ /* 0x0005e20000000a00 */
[----:B------:R-:W-:Y:S01]  /*3820*/  IADD3 R6, P2, R4, UR21, RZ ;  /* 0x0000001504067c10 */ /* 0x000fe2000ff5e0ff */
[----:B------:R-:W-:-:S02]  /*3830*/  IMAD R4, R14, UR18, RZ ;  /* 0x000000120e047c24 */ /* 0x000fc4000f8e02ff */
[----:B------:R2:W-:Y:S01]  /*3840*/  @P1 STS.128 [R0+0xb000], RZ ;  /* 0x00b000ff00001388 */ /* 0x0005e20000000c00 */
[----:B------:R-:W-:Y:S01]  /*3850*/  IADD3.X R7, R5, UR28, R3, P2, !PT ;  /* 0x0000001c05077c10 */ /* 0x000fe200097fe403 */
[C---:B------:R-:W-:Y:S02]  /*3860*/  IMAD R4, R13.reuse, UR19, R4 ;  /* 0x000000130d047c24 */ /* 0x040fe4000f8e0204 */
[----:B------:R2:W-:Y:S01]  /*3870*/  @P1 STS.128 [R0+0xd000], RZ ;  /* 0x00d000ff00001388 */ /* 0x0005e20000000c00 */
        /* <DEDUP_REMOVED lines=51> */
.L_x_365:
[----:B------:R-:W-:Y:S05]  /*3bb0*/  BSYNC B0 ;  /* 0x0000000000007941 */ /* 0x000fea0003800000 */
.L_x_364:
        /* <DEDUP_REMOVED lines=43> */
.L_x_367:
[----:B------:R-:W-:Y:S05]  /*3e70*/  BSYNC B0 ;  /* 0x0000000000007941 */ /* 0x000fea0003800000 */
.L_x_366:
[----:B------:R-:W0:Y:S01]  /*3e80*/  LDGDEPBAR ;  /* 0x00000000000079af */ /* 0x000e220000000000 */
[----:B------:R-:W-:Y:S01]  /*3e90*/  ULDC.64 UR22, c[0x0][0x3c8] ;  /* 0x0000f20000167ab9 */ /* 0x000fe20000000a00 */
[----:B-12---:R-:W-:Y:S01]  /*3ea0*/  IMAD.SHL.U32 R4, R17, 0x4, RZ ;  /* 0x0000000411047824 */ /* 0x006fe200078e00ff */
[----:B------:R-:W-:Y:S01]  /*3eb0*/  UISETP.NE.U32.AND UP1, UPT, UR22, URZ, UPT ;  /* 0x0000003f1600728c */ /* 0x000fe2000bf25070 */
[----:B------:R-:W-:Y:S01]  /*3ec0*/  ISETP.NE.AND P4, PT, R14, RZ, PT ;  /* 0x000000ff0e00720c */ /* 0x000fe20003f85270 */
[----:B------:R-:W-:Y:S01]  /*3ed0*/  IMAD.MOV.U32 R9, RZ, RZ, 0x7f800000 ;  /* 0x7f800000ff097424 */ /* 0x000fe200078e00ff */
[----:B------:R-:W-:Y:S01]  /*3ee0*/  ISETP.NE.AND P3, PT, R15, RZ, PT ;  /* 0x000000ff0f00720c */ /* 0x000fe20003f65270 */
[----:B------:R-:W-:Y:S01]  /*3ef0*/  UISETP.NE.AND.EX UP1, UPT, UR23, URZ, UPT, UP1 ;  /* 0x0000003f1700728c */ /* 0x000fe2000bf25310 */
[----:B------:R-:W-:Y:S01]  /*3f00*/  SHF.R.S32.HI R8, RZ, 0x1f, R17 ;  /* 0x0000001fff087819 */ /* 0x000fe20000011411 */
[----:B------:R-:W-:Y:S01]  /*3f10*/  IMAD.MOV.U32 R12, RZ, RZ, 0x7f800000 ;  /* 0x7f800000ff0c7424 */ /* 0x000fe200078e00ff */
[----:B------:R-:W-:Y:S01]  /*3f20*/  IADD3 R4, P2, R4, UR14, RZ ;  /* 0x0000000e04047c10 */ /* 0x000fe2000ff5e0ff */
[----:B------:R-:W-:Y:S01]  /*3f30*/  IMAD.MOV.U32 R11, RZ, RZ, 0x7f800000 ;  /* 0x7f800000ff0b7424 */ /* 0x000fe200078e00ff */
[----:B---34-:R-:W-:Y:S01]  /*3f40*/  SHF.R.S32.HI R0, RZ, 0x1f, R13 ;  /* 0x0000001fff007819 */ /* 0x018fe2000001140d */
[----:B------:R-:W-:Y:S01]  /*3f50*/  IMAD.MOV.U32 R10, RZ, RZ, 0x7f800000 ;  /* 0x7f800000ff0a7424 */ /* 0x000fe200078e00ff */
[----:B------:R-:W-:Y:S01]  /*3f60*/  @!P5 LEA R6, P1, R13, UR14, 0x2 ;  /* 0x0000000e0d06dc11 */ /* 0x000fe2000f8210ff */
[----:B------:R-:W-:Y:S01]  /*3f70*/  USHF.R.S32.HI UR6, URZ, 0x1f, UR60 ;  /* 0x0000001f3f067899 */ /* 0x000fe2000801143c */
[----:B------:R-:W-:Y:S01]  /*3f80*/  SHF.L.U64.HI R3, R17, 0x2, R8 ;  /* 0x0000000211037819 */ /* 0x000fe20000010208 */
[----:B------:R-:W-:Y:S01]  /*3f90*/  IMAD.U32 R232, RZ, RZ, UR41 ;  /* 0x00000029ffe87e24 */ /* 0x000fe2000f8e00ff */
[----:B------:R-:W-:Y:S01]  /*3fa0*/  @!P5 LEA.HI.X R7, R13, UR13, R0, 0x2, P1 ;  /* 0x0000000d0d07dc11 */ /* 0x000fe200088f1400 */
[----:B------:R-:W-:Y:S01]  /*3fb0*/  @UP1 ULDC.64 UR24, c[0x0][0x3d0] ;  /* 0x0000f40000181ab9 */ /* 0x000fe20000000a00 */
[----:B------:R-:W-:Y:S01]  /*3fc0*/  IADD3.X R5, R3, UR13, RZ, P2, !PT ;  /* 0x0000000d03057c10 */ /* 0x000fe200097fe4ff */
[----:B------:R-:W-:Y:S01]  /*3fd0*/  @UP1 UIMAD UR5, UR61, UR24, URZ ;  /* 0x000000183d0512a4 */ /* 0x000fe2000f8e023f */
[----:B------:R-:W-:Y:S01]  /*3fe0*/  PLOP3.LUT P1, PT, PT, PT, UP1, 0x80, 0x0 ;  /* 0x000000000000781c */ /* 0x000fe20003f2f018 */
[----:B------:R-:W2:Y:S01]  /*3ff0*/  @!P5 LDG.E R9, desc[UR8][R6.64] ;  /* 0x000000080609d981 */ /* 0x000ea2000c1e1900 */
[----:B------:R-:W-:-:S04]  /*4000*/  DEPBAR.LE SB0, 0x1 ;  /* 0x000080400000791a */ /* 0x000fc80000000000 */
[----:B------:R-:W3:Y:S01]  /*4010*/  @!P4 LDG.E R12, desc[UR8][R4.64] ;  /* 0x00000008040cc981 */ /* 0x000ee2000c1e1900 */
[----:B------:R-:W-:Y:S01]  /*4020*/  @UP1 UMOV UR18, UR60 ;  /* 0x0000003c00121c82 */ /* 0x000fe20008000000 */
[----:B------:R-:W-:Y:S01]  /*4030*/  @UP1 UMOV UR19, UR6 ;  /* 0x0000000600131c82 */ /* 0x000fe20008000000 */
[----:B------:R-:W-:Y:S01]  /*4040*/  @UP1 UIMAD UR5, UR49, UR25, UR5 ;  /* 0x00000019310512a4 */ /* 0x000fe2000f8e0205 */
[----:B------:R-:W4:Y:S01]  /*4050*/  @!P3 LDG.E R11, desc[UR8][R4.64+0x20] ;  /* 0x00002008040bb981 */ /* 0x000f22000c1e1900 */
[----:B------:R-:W-:Y:S01]  /*4060*/  @UP1 UIMAD.WIDE.U32 UR18, UR49, UR24, UR18 ;  /* 0x00000018311212a5 */ /* 0x000fe2000f8e0012 */
[----:B------:R-:W-:Y:S01]  /*4070*/  IMAD.SHL.U32 R221, R230, 0x2, RZ ;  /* 0x00000002e6dd7824 */ /* 0x000fe200078e00ff */
[----:B------:R-:W-:Y:S01]  /*4080*/  UIADD3 UR38, UR30, 0x80, UR38 ;  /* 0x000000801e267890 */ /* 0x000fe2000fffe026 */
[----:B------:R1:W5:Y:S01]  /*4090*/  @!P6 LDG.E R10, desc[UR8][R4.64+0x80] ;  /* 0x00008008040ae981 */ /* 0x000362000c1e1900 */
[----:B------:R-:W-:Y:S02]  /*40a0*/  @UP1 ULEA UR22, UP0, UR18, UR22, 0x2 ;  /* 0x0000001612161291 */ /* 0x000fe4000f80103f */
[----:B------:R-:W-:Y:S01]  /*40b0*/  @UP1 UIADD3 UR5, UR19, UR5, URZ ;  /* 0x0000000513051290 */ /* 0x000fe2000fffe03f */
[----:B------:R-:W-:Y:S03]  /*40c0*/  BAR.SYNC.DEFER_BLOCKING 0x0 ;  /* 0x0000000000007b1d */ /* 0x000fe60000010000 */
[----:B------:R-:W-:Y:S01]  /*40d0*/  @UP1 ULEA.HI.X UR23, UR18, UR23, UR5, 0x2, UP0 ;  /* 0x0000001712171291 */ /* 0x000fe200080f1405 */
[----:B------:R-:W-:-:S02]  /*40e0*/  IMAD.U32 R3, RZ, RZ, UR30 ;  /* 0x0000001eff037e24 */ /* 0x000fc4000f8e00ff */
[----:B------:R-:W-:Y:S01]  /*40f0*/  @UP1 ULDC UR5, c[0x0][0x2e8] ;  /* 0x0000ba0000051ab9 */ /* 0x000fe20000000800 */
        /* <DEDUP_REMOVED lines=14> */
[----:B-1----:R-:W-:Y:S01]  /*41e0*/  IMAD.U32 R4, RZ, RZ, UR22 ;  /* 0x00000016ff047e24 */ /* 0x002fe2000f8e00ff */
[----:B------:R-:W-:Y:S01]  /*41f0*/  CS2R R102, SRZ ;  /* 0x0000000000667805 */ /* 0x000fe2000001ff00 */
[----:B------:R-:W-:Y:S01]  /*4200*/  IMAD.U32 R5, RZ, RZ, UR23 ;  /* 0x00000017ff057e24 */ /* 0x000fe2000f8e00ff */
[----:B------:R-:W1:Y:S01]  /*4210*/  LDSM.16.M88.4 R172, [R222+0xf000] ;  /* 0x00f00000deac783b */ /* 0x000e620000000200 */
[----:B------:R-:W-:Y:S02]  /*4220*/  CS2R R100, SRZ ;  /* 0x0000000000647805 */ /* 0x000fe4000001ff00 */
[----:B------:R-:W-:Y:S02]  /*4230*/  CS2R R94, SRZ ;  /* 0x00000000005e7805 */ /* 0x000fe4000001ff00 */
[----:B------:R-:W-:Y:S01]  /*4240*/  CS2R R92, SRZ ;  /* 0x00000000005c7805 */ /* 0x000fe2000001ff00 */
[----:B------:R1:W2:Y:S01]  /*4250*/  @P1 LDG.E R4, desc[UR8][R4.64] ;  /* 0x0000000804041981 */ /* 0x0002a2000c1e1900 */
[----:B------:R-:W-:Y:S01]  /*4260*/  IMAD.SHL.U32 R6, R17, 0x4, RZ ;  /* 0x0000000411067824 */ /* 0x000fe200078e00ff */
[----:B------:R-:W-:-:S02]  /*4270*/  CS2R R98, SRZ ;  /* 0x0000000000627805 */ /* 0x000fc4000001ff00 */
[----:B------:R-:W-:Y:S01]  /*4280*/  CS2R R96, SRZ ;  /* 0x0000000000607805 */ /* 0x000fe2000001ff00 */
[----:B------:R-:W2:Y:S01]  /*4290*/  LDSM.16.M88.4 R176, [R222+0xf400] ;  /* 0x00f40000deb0783b */ /* 0x000ea20000000200 */
[----:B------:R-:W-:Y:S02]  /*42a0*/  CS2R R90, SRZ ;  /* 0x00000000005a7805 */ /* 0x000fe4000001ff00 */
[----:B------:R-:W-:Y:S02]  /*42b0*/  CS2R R88, SRZ ;  /* 0x0000000000587805 */ /* 0x000fe4000001ff00 */
[----:B------:R-:W-:Y:S01]  /*42c0*/  CS2R R86, SRZ ;  /* 0x0000000000567805 */ /* 0x000fe2000001ff00 */
[----:B------:R-:W2:Y:S01]  /*42d0*/  LDSM.16.M88.4 R180, [R223+0xf000] ;  /* 0x00f00000dfb4783b */ /* 0x000ea20000000200 */
[----:B------:R-:W-:Y:S02]  /*42e0*/  CS2R R84, SRZ ;  /* 0x0000000000547805 */ /* 0x000fe4000001ff00 */
        /* <DEDUP_REMOVED lines=15> */
[----:B-1----:R-:W-:Y:S01]  /*43e0*/  VIADD R5, R17, 0x1 ;  /* 0x0000000111057836 */ /* 0x002fe20000000000 */
[----:B------:R-:W-:Y:S02]  /*43f0*/  CS2R R64, SRZ ;  /* 0x0000000000407805 */ /* 0x000fe4000001ff00 */
[----:B------:R-:W-:Y:S01]  /*4400*/  CS2R R58, SRZ ;  /* 0x00000000003a7805 */ /* 0x000fe2000001ff00 */
[----:B------:R-:W1:Y:S01]  /*4410*/  LDSM.16.M88.4 R200, [R223+0x11400] ;  /* 0x01140000dfc8783b */ /* 0x000e620000000200 */
[----:B------:R-:W-:-:S02]  /*4420*/  CS2R R56, SRZ ;  /* 0x0000000000387805 */ /* 0x000fc4000001ff00 */
[----:B------:R-:W-:Y:S01]  /*4430*/  IADD3 R3, R5, UR11, -R3 ;  /* 0x0000000b05037c10 */ /* 0x000fe2000fffe803 */
[----:B------:R-:W-:Y:S01]  /*4440*/  IMAD R5, RZ, RZ, -UR17 ;  /* 0x80000011ff057e24 */ /* 0x000fe2000f8e02ff */
[----:B------:R-:W1:Y:S01]  /*4450*/  LDSM.16.M88.4 R204, [R222+0x13000] ;  /* 0x01300000decc783b */ /* 0x000e620000000200 */
[----:B------:R-:W-:Y:S02]  /*4460*/  CS2R R54, SRZ ;  /* 0x0000000000367805 */ /* 0x000fe4000001ff00 */
[----:B------:R-:W-:Y:S02]  /*4470*/  CS2R R52, SRZ ;  /* 0x0000000000347805 */ /* 0x000fe4000001ff00 */
[----:B------:R-:W-:Y:S01]  /*4480*/  CS2R R46, SRZ ;  /* 0x00000000002e7805 */ /* 0x000fe2000001ff00 */
[----:B------:R-:W-:Y:S01]  /*4490*/  STL [R1+0x68], R3 ;  /* 0x0000680301007387 */ /* 0x000fe20000100800 */
[----:B------:R-:W-:Y:S02]  /*44a0*/  CS2R R44, SRZ ;  /* 0x00000000002c7805 */ /* 0x000fe4000001ff00 */
[----:B------:R-:W-:-:S02]  /*44b0*/  CS2R R50, SRZ ;  /* 0x0000000000327805 */ /* 0x000fc4000001ff00 */
[----:B------:R-:W-:Y:S01]  /*44c0*/  CS2R R48, SRZ ;  /* 0x0000000000307805 */ /* 0x000fe2000001ff00 */
[----:B------:R-:W-:Y:S01]  /*44d0*/  STL [R1+0x4], R231 ;  /* 0x000004e701007387 */ /* 0x000fe20000100800 */
[----:B------:R-:W-:Y:S02]  /*44e0*/  CS2R R42, SRZ ;  /* 0x00000000002a7805 */ /* 0x000fe4000001ff00 */
[----:B------:R-:W-:Y:S02]  /*44f0*/  CS2R R40, SRZ ;  /* 0x0000000000287805 */ /* 0x000fe4000001ff00 */
[----:B------:R-:W-:Y:S01]  /*4500*/  CS2R R38, SRZ ;  /* 0x0000000000267805 */ /* 0x000fe2000001ff00 */
[----:B------:R1:W-:Y:S01]  /*4510*/  STL [R1+0x4c], R5 ;  /* 0x00004c0501007387 */ /* 0x0003e20000100800 */
[----:B------:R-:W-:Y:S01]  /*4520*/  CS2R R36, SRZ ;  /* 0x0000000000247805 */ /* 0x000fe2000001ff00 */
[----:B------:R-:W-:Y:S02]  /*4530*/  UIMAD UR35, UR31, 0x18, URZ ;  /* 0x000000181f2378a4 */ /* 0x000fe4000f8e023f */
[----:B------:R-:W2:Y:S01]  /*4540*/  LDSM.16.M88.4 R208, [R222+0x13400] ;  /* 0x01340000ded0783b */ /* 0x000ea20000000200 */
[----:B------:R-:W-:-:S02]  /*4550*/  USHF.L.U32 UR34, UR31, 0x5, URZ ;  /* 0x000000051f227899 */ /* 0x000fc4000800063f */
[----:B------:R-:W-:Y:S01]  /*4560*/  UIMAD UR33, UR31, 0x28, URZ ;  /* 0x000000281f2178a4 */ /* 0x000fe2000f8e023f */
[----:B------:R-:W2:Y:S01]  /*4570*/  LDSM.16.M88.4 R212, [R223+0x13000] ;  /* 0x01300000dfd4783b */ /* 0x000ea20000000200 */
[----:B------:R-:W-:Y:S01]  /*4580*/  UIMAD UR32, UR31, 0x30, URZ ;  /* 0x000000301f2078a4 */ /* 0x000fe2000f8e023f */
[----:B------:R-:W-:Y:S02]  /*4590*/  ULDC UR39, c[0x0][0x2d0] ;  /* 0x0000b40000277ab9 */ /* 0x000fe40000000800 */
[----:B------:R-:W2:Y:S01]  /*45a0*/  LDSM.16.M88.4 R216, [R223+0x13400] ;  /* 0x01340000dfd8783b */ /* 0x000ea20000000200 */
[----:B------:R-:W-:-:S03]  /*45b0*/  ULDC UR12, c[0x0][0x2ec] ;  /* 0x0000bb00000c7ab9 */ /* 0x000fc60000000800 */
[----:B-1----:R-:W2:Y:S01]  /*45c0*/  LDL R5, [R1+0x7c] ;  /* 0x00007c0001057983 */ /* 0x002ea20000100800 */
[----:B------:R-:W1:Y:S01]  /*45d0*/  @P1 MUFU.RCP R0, UR5 ;  /* 0x0000000500001d08 */ /* 0x000e620008001000 */
[----:B------:R-:W-:Y:S02]  /*45e0*/  VIADD R3, R230, 0x1800 ;  /* 0x00001800e6037836 */ /* 0x000fe40000000000 */
[----:B------:R-:W-:Y:S03]  /*45f0*/  STL [R1+0x64], R6 ;  /* 0x0000640601007387 */ /* 0x000fe60000100800 */
[----:B------:R-:W-:Y:S01]  /*4600*/  SEL R220, R3, R230, !P0 ;  /* 0x000000e603dc7207 */ /* 0x000fe20004000000 */
        /* <DEDUP_REMOVED lines=8> */
[----:B------:R-:W-:Y:S02]  /*4690*/  UIADD3 UR27, UR19, 0x40, URZ ;  /* 0x00000040131b7890 */ /* 0x000fe4000fffe03f */
[----:B------:R-:W-:Y:S02]  /*46a0*/  UIADD3 UR23, UR17, UR24, URZ ;  /* 0x0000001811177290 */ /* 0x000fe4000fffe03f */
[----:B------:R-:W-:Y:S01]  /*46b0*/  UIADD3 UR28, UR17, UR6, URZ ;  /* 0x00000006111c7290 */ /* 0x000fe2000fffe03f */
[----:B------:R-:W-:Y:S01]  /*46c0*/  LEA R220, R220, UR4, 0x1 ;  /* 0x00000004dcdc7c11 */ /* 0x000fe2000f8e08ff */
[----:B------:R-:W-:Y:S02]  /*46d0*/  UIADD3 UR21, UR17, UR27, URZ ;  /* 0x0000001b11157290 */ /* 0x000fe4000fffe03f */
[----:B------:R-:W-:Y:S02]  /*46e0*/  UIADD3 UR22, UR17, UR23, URZ ;  /* 0x0000001711167290 */ /* 0x000fe4000fffe03f */
[----:B------:R-:W-:Y:S01]  /*46f0*/  UIADD3 UR36, UR17, UR28, URZ ;  /* 0x0000001c11247290 */ /* 0x000fe2000fffe03f */
[----:B------:R-:W-:Y:S01]  /*4700*/  UMOV UR5, URZ ;  /* 0x0000003f00057c82 */ /* 0x000fe20008000000 */
[----:B------:R-:W-:-:S02]  /*4710*/  UIMAD UR31, UR31, 0x38, URZ ;  /* 0x000000381f1f78a4 */ /* 0x000fc4000f8e023f */
[----:B------:R-:W-:Y:S02]  /*4720*/  UIADD3 UR38, UR38, -UR11, URZ ;  /* 0x8000000b26267290 */ /* 0x000fe4000fffe03f */
[----:B------:R-:W-:Y:S02]  /*4730*/  UIADD3 UR29, UR17, UR21, URZ ;  /* 0x00000015111d7290 */ /* 0x000fe4000fffe03f */
[----:B------:R-:W-:Y:S02]  /*4740*/  UIADD3 UR30, UR17, UR22, URZ ;  /* 0x00000016111e7290 */ /* 0x000fe4000fffe03f */
[----:B------:R-:W-:Y:S01]  /*4750*/  UIADD3 UR37, UR17, UR36, URZ ;  /* 0x0000002411257290 */ /* 0x000fe2000fffe03f */
[----:B------:R-:W-:Y:S01]  /*4760*/  ULDC UR6, c[0x0][0x39c] ;  /* 0x0000e70000067ab9 */ /* 0x000fe20000000800 */
[----:B---3--:R-:W-:Y:S04]  /*4770*/  STL [R1+0x3c], R12 ;  /* 0x00003c0c01007387 */ /* 0x008fe80000100800 */
[----:B----4-:R-:W-:Y:S04]  /*4780*/  STL [R1+0x40], R11 ;  /* 0x0000400b01007387 */ /* 0x010fe80000100800 */
[----:B-----5:R-:W-:Y:S04]  /*4790*/  STL [R1+0x2c], R10 ;  /* 0x00002c0a01007387 */ /* 0x020fe80000100800 */
[----:B--2---:R2:W-:Y:S01]  /*47a0*/  STL [R1+0x38], R9 ;  /* 0x0000380901007387 */ /* 0x0045e20000100800 */
[----:B-1----:R-:W-:Y:S01]  /*47b0*/  @P1 FMUL.FTZ R0, R4, R0 ;  /* 0x0000000004001220 */ /* 0x002fe20000410000 */
[----:B------:R-:W-:-:S04]  /*47c0*/  VIADD R4, R17, 0xffffffc0 ;  /* 0xffffffc011047836 */ /* 0x000fc80000000000 */
[----:B------:R-:W-:Y:S01]  /*47d0*/  @P1 R2UR UR10, R0 ;  /* 0x00000000000a12ca */ /* 0x000fe200000e0000 */
[----:B------:R-:W-:Y:S02]  /*47e0*/  VIADD R0, R229, 0x1800 ;  /* 0x00001800e5007836 */ /* 0x000fe40000000000 */
[----:B------:R-:W-:-:S03]  /*47f0*/  IMAD.SHL.U32 R3, R4, 0x4, RZ ;  /* 0x0000000404037824 */ /* 0x000fc600078e00ff */
[----:B------:R-:W-:Y:S01]  /*4800*/  SEL R0, R0, R229, !P0 ;  /* 0x000000e500007207 */ /* 0x000fe20004000000 */
[----:B------:R-:W-:Y:S01]  /*4810*/  IMAD R232, R232, 0x80, R5 ;  /* 0x00000080e8e87824 */ /* 0x000fe200078e0205 */
[----:B------:R-:W-:-:S04]  /*4820*/  SHF.L.U64.HI R5, R17, 0x2, R8 ;  /* 0x0000000211057819 */ /* 0x000fc80000010208 */
[----:B------:R-:W-:Y:S01]  /*4830*/  I2FP.F32.S32 R8, R232 ;  /* 0x000000e800087245 */ /* 0x000fe20000201400 */
[----:B------:R-:W-:Y:S04]  /*4840*/  STL [R1+0x60], R5 ;  /* 0x0000600501007387 */ /* 0x000fe80000100800 */
[----:B------:R1:W-:Y:S01]  /*4850*/  STL [R1+0x5c], R3 ;  /* 0x00005c0301007387 */ /* 0x0003e20000100800 */
[----:B--2---:R-:W-:-:S03]  /*4860*/  VIADD R9, R232, 0x18 ;  /* 0x00000018e8097836 */ /* 0x004fc60000000000 */
[----:B------:R2:W-:Y:S01]  /*4870*/  STL [R1+0x14], R8 ;  /* 0x0000140801007387 */ /* 0x0005e20000100800 */
[----:B------:R-:W-:-:S03]  /*4880*/  VIADD R4, R232, 0x10 ;  /* 0x00000010e8047836 */ /* 0x000fc60000000000 */
[----:B------:R-:W-:Y:S01]  /*4890*/  STL [R1], R9 ;  /* 0x0000000901007387 */ /* 0x000fe20000100800 */
[C---:B------:R-:W-:Y:S01]  /*48a0*/  VIADD R6, R232.reuse, 0x8 ;  /* 0x00000008e8067836 */ /* 0x040fe20000000000 */
[----:B------:R-:W-:Y:S01]  /*48b0*/  I2FP.F32.S32 R4, R4 ;  /* 0x0000000400047245 */ /* 0x000fe20000201400 */
[----:B------:R-:W-:Y:S01]  /*48c0*/  VIADD R7, R232, 0x1 ;  /* 0x00000001e8077836 */ /* 0x000fe20000000000 */
[----:B-1----:R-:W-:Y:S01]  /*48d0*/  LEA R3, R0, UR4, 0x1 ;  /* 0x0000000400037c11 */ /* 0x002fe2000f8e08ff */
[C---:B------:R-:W-:Y:S02]  /*48e0*/  VIADD R0, R232.reuse, 0x11 ;  /* 0x00000011e8007836 */ /* 0x040fe40000000000 */
[----:B--2---:R-:W-:-:S03]  /*48f0*/  VIADD R8, R232, 0x19 ;  /* 0x00000019e8087836 */ /* 0x004fc60000000000 */
[----:B------:R-:W-:Y:S01]  /*4900*/  I2FP.F32.S32 R0, R0 ;  /* 0x0000000000007245 */ /* 0x000fe20000201400 */
[----:B------:R-:W-:Y:S01]  /*4910*/  VIADD R5, R232, 0x9 ;  /* 0x00000009e8057836 */ /* 0x000fe20000000000 */
[----:B------:R-:W-:Y:S04]  /*4920*/  STL [R1+0x8], R8 ;  /* 0x0000080801007387 */ /* 0x000fe80000100800 */
[----:B------:R1:W-:Y:S04]  /*4930*/  STL [R1+0x28], R0 ;  /* 0x0000280001007387 */ /* 0x0003e80000100800 */
[----:B------:R2:W-:Y:S01]  /*4940*/  STL [R1+0x24], R4 ;  /* 0x0000240401007387 */ /* 0x0005e20000100800 */
[----:B-1----:R-:W-:-:S02]  /*4950*/  I2FP.F32.S32 R0, R5 ;  /* 0x0000000500007245 */ /* 0x002fc40000201400 */
[----:B--2---:R-:W-:-:S03]  /*4960*/  I2FP.F32.S32 R4, R6 ;  /* 0x0000000600047245 */ /* 0x004fc60000201400 */
[----:B------:R1:W-:Y:S04]  /*4970*/  STL [R1+0x20], R0 ;  /* 0x0000200001007387 */ /* 0x0003e80000100800 */
[----:B------:R2:W-:Y:S01]  /*4980*/  STL [R1+0x1c], R4 ;  /* 0x00001c0401007387 */ /* 0x0005e20000100800 */
[----:B-1----:R-:W-:Y:S02]  /*4990*/  I2FP.F32.S32 R0, R7 ;  /* 0x0000000700007245 */ /* 0x002fe40000201400 */
[----:B--2---:R-:W-:-:S03]  /*49a0*/  I2FP.F32.S32 R4, R9 ;  /* 0x0000000900047245 */ /* 0x004fc60000201400 */
[----:B------:R1:W-:Y:S04]  /*49b0*/  STL [R1+0x18], R0 ;  /* 0x0000180001007387 */ /* 0x0003e80000100800 */
[----:B------:R2:W-:Y:S01]  /*49c0*/  STL [R1+0x10], R4 ;  /* 0x0000100401007387 */ /* 0x0005e20000100800 */
[----:B-1----:R-:W-:-:S05]  /*49d0*/  I2FP.F32.S32 R0, R8 ;  /* 0x0000000800007245 */ /* 0x002fca0000201400 */
[----:B------:R2:W-:Y:S01]  /*49e0*/  STL [R1+0xc], R0 ;  /* 0x00000c0001007387 */ /* 0x0005e20000100800 */
[----:B------:R-:W-:-:S05]  /*49f0*/  @UP1 UMOV UR5, UR10 ;  /* 0x0000000a00051c82 */ /* 0x000fca0008000000 */
.L_x_370:
[----:B------:R-:W0:Y:S01]  /*4a00*/  LDGDEPBAR ;  /* 0x00000000000079af */ /* 0x000e220000000000 */
[----:B--2---:R-:W-:Y:S01]  /*4a10*/  IADD3 R0, R228, R220, RZ ;  /* 0x000000dce4007210 */ /* 0x004fe20007ffe0ff */
[----:B------:R-:W-:Y:S02]  /*4a20*/  USHF.L.U32 UR10, UR7, 0x6, URZ ;  /* 0x00000006070a7899 */ /* 0x000fe4000800063f */
[----:B------:R-:W2:Y:S01]  /*4a30*/  LDL R236, [R1+0x3c] ;  /* 0x00003c0001ec7983 */ /* 0x000ea20000100800 */
[----:B------:R-:W-:Y:S02]  /*4a40*/  USHF.L.U32 UR18, UR41, 0x7, URZ ;  /* 0x0000000729127899 */ /* 0x000fe4000800063f */
[----:B------:R-:W-:Y:S01]  /*4a50*/  UISETP.GE.AND UP0, UPT, UR10, UR38, UPT ;  /* 0x000000260a00728c */ /* 0x000fe2000bf06270 */
[----:B------:R-:W3:Y:S01]  /*4a60*/  LDL R233, [R1+0x40] ;  /* 0x0000400001e97983 */ /* 0x000ee20000100800 */
[----:B------:R-:W-:Y:S03]  /*4a70*/  UIADD3 UR18, UR18, 0x80, URZ ;  /* 0x0000008012127890 */ /* 0x000fe6000fffe03f */
[----:B------:R-:W4:Y:S01]  /*4a80*/  LDL R250, [R1+0x14] ;  /* 0x0000140001fa7983 */ /* 0x000f220000100800 */
[----:B------:R-:W-:Y:S03]  /*4a90*/  UISETP.LT.AND UP0, UPT, UR18, UR11, UP0 ;  /* 0x0000000b1200728c */ /* 0x000fe60008701270 */
[----:B-----5:R-:W4:Y:S03]  /*4aa0*/  LDL R249, [R1+0x18] ;  /* 0x0000180001f97983 */ /* 0x020f260000100800 */
[----:B------:R-:W-:Y:S01]  /*4ab0*/  PLOP3.LUT P0, PT, PT, PT, UP0, 0x80, 0x0 ;  /* 0x000000000000781c */ /* 0x000fe20003f0f008 */
[----:B------:R-:W-:Y:S01]  /*4ac0*/  STL [R1+0xe4], R59 ;  /* 0x0000e43b01007387 */ /* 0x000fe20000100800 */
[----:B------:R-:W-:Y:S03]  /*4ad0*/  UISETP.GT.AND UP0, UPT, UR7, UR20, UPT ;  /* 0x000000140700728c */ /* 0x000fe6000bf04270 */
[----:B------:R-:W-:Y:S04]  /*4ae0*/  STL [R1+0xe0], R58 ;  /* 0x0000e03a01007387 */ /* 0x000fe80000100800 */
[----:B------:R1:W-:Y:S04]  /*4af0*/  STL [R1+0xdc], R57 ;  /* 0x0000dc3901007387 */ /* 0x0003e80000100800 */
[----:B-1----:R-:W4:Y:S04]  /*4b00*/  LDL R57, [R1+0x68] ;  /* 0x0000680001397983 */ /* 0x002f280000100800 */
        /* <DEDUP_REMOVED lines=23> */
[----:B------:R-:W-:Y:S04]  /*4c80*/  DEPBAR.LE SB0, 0x0 ;  /* 0x000080000000791a */ /* 0x000fe80000000000 */
[----:B------:R-:W-:Y:S06]  /*4c90*/  BAR.SYNC.DEFER_BLOCKING 0x0 ;  /* 0x0000000000007b1d */ /* 0x000fec0000010000 */
[----:B------:R-:W-:Y:S04]  /*4ca0*/  LDSM.16.M88.4 R32, [R220] ;  /* 0x00000000dc20783b */ /* 0x000fe80000000200 */
[----:B------:R-:W1:Y:S04]  /*4cb0*/  LDSM.16.M88.4 R16, [R222+0x9000] ;  /* 0x00900000de10783b */ /* 0x000e680000000200 */
[----:B------:R-:W1:Y:S04]  /*4cc0*/  LDSM.16.M88.4 R28, [R220+0x800] ;  /* 0x00080000dc1c783b */ /* 0x000e680000000200 */
[----:B------:R-:W1:Y:S04]  /*4cd0*/  LDSM.16.M88.4 R132, [R222+0x9400] ;  /* 0x00940000de84783b */ /* 0x000e680000000200 */
[----:B------:R-:W-:Y:S04]  /*4ce0*/  LDSM.16.M88.4 R136, [R0] ;  /* 0x000000000088783b */ /* 0x000fe80000000200 */
[----:B------:R-:W1:Y:S04]  /*4cf0*/  LDSM.16.M88.4 R140, [R223+0x9000] ;  /* 0x00900000df8c783b */ /* 0x000e680000000200 */
[----:B------:R-:W1:Y:S04]  /*4d00*/  LDSM.16.M88.4 R144, [R0+0x800] ;  /* 0x000800000090783b */ /* 0x000e680000000200 */
[----:B------:R-:W1:Y:S04]  /*4d10*/  LDSM.16.M88.4 R148, [R223+0x9400] ;  /* 0x00940000df94783b */ /* 0x000e680000000200 */
[----:B------:R-:W-:Y:S04]  /*4d20*/  LDSM.16.M88.4 R152, [R220+0x1000] ;  /* 0x00100000dc98783b */ /* 0x000fe80000000200 */
[----:B------:R-:W3:Y:S04]  /*4d30*/  LDSM.16.M88.4 R156, [R222+0xb000] ;  /* 0x00b00000de9c783b */ /* 0x000ee80000000200 */
[----:B------:R-:W-:Y:S01]  /*4d40*/  LDSM.16.M88.4 R160, [R222+0xb400] ;  /* 0x00b40000dea0783b */ /* 0x000fe20000000200 */
[-C--:B-1----:R-:W-:Y:S03]  /*4d50*/  HMMA.16816.F32.BF16 R4, R32, R16.reuse, RZ ;  /* 0x000000102004723c */ /* 0x082fe600000418ff */
[----:B------:R-:W-:Y:S04]  /*4d60*/  LDSM.16.M88.4 R164, [R0+0x1000] ;  /* 0x0010000000a4783b */ /* 0x000fe80000000200 */
[----:B------:R-:W-:Y:S01]  /*4d70*/  LDSM.16.M88.4 R168, [R223+0xb000] ;  /* 0x00b00000dfa8783b */ /* 0x000fe20000000200 */
[C---:B------:R-:W-:Y:S06]  /*4d80*/  HMMA.16816.F32.BF16 R8, R28.reuse, R16, RZ ;  /* 0x000000101c08723c */ /* 0x040fec00000418ff */
[-C--:B------:R-:W-:Y:S06]  /*4d90*/  HMMA.16816.F32.BF16 R12, R28, R18.reuse, RZ ;  /* 0x000000121c0c723c */ /* 0x080fec00000418ff */
[C---:B------:R-:W-:Y:S06]  /*4da0*/  HMMA.16816.F32.BF16 R16, R32.reuse, R18, RZ ;  /* 0x000000122010723c */ /* 0x040fec00000418ff */
[-C--:B------:R-:W-:Y:S06]  /*4db0*/  HMMA.16816.F32.BF16 R20, R32, R132.reuse, RZ ;  /* 0x000000842014723c */ /* 0x080fec00000418ff */
[C---:B------:R-:W-:Y:S06]  /*4dc0*/  HMMA.16816.F32.BF16 R24, R28.reuse, R132, RZ ;  /* 0x000000841c18723c */ /* 0x040fec00000418ff */
[-C--:B------:R-:W-:Y:S06]  /*4dd0*/  HMMA.16816.F32.BF16 R28, R28, R134.reuse, RZ ;  /* 0x000000861c1c723c */ /* 0x080fec00000418ff */
[----:B------:R-:W-:Y:S01]  /*4de0*/  HMMA.16816.F32.BF16 R32, R32, R134, RZ ;  /* 0x000000862020723c */ /* 0x000fe200000418ff */
[----:B------:R-:W1:Y:S05]  /*4df0*/  LDSM.16.M88.4 R132, [R220+0x1800] ;  /* 0x00180000dc84783b */ /* 0x000e6a0000000200 */
[-C--:B------:R-:W-:Y:S06]  /*4e00*/  HMMA.16816.F32.BF16 R4, R136, R140.reuse, R4 ;  /* 0x0000008c8804723c */ /* 0x080fec0000041804 */
[C---:B------:R-:W-:Y:S06]  /*4e10*/  HMMA.16816.F32.BF16 R8, R144.reuse, R140, R8 ;  /* 0x0000008c9008723c */ /* 0x040fec0000041808 */
[-C--:B------:R-:W-:Y:S06]  /*4e20*/  HMMA.16816.F32.BF16 R12, R144, R142.reuse, R12 ;  /* 0x0000008e900c723c */ /* 0x080fec000004180c */
[C---:B------:R-:W-:Y:S01]  /*4e30*/  HMMA.16816.F32.BF16 R16, R136.reuse, R142, R16 ;  /* 0x0000008e8810723c */ /* 0x040fe20000041810 */
[----:B------:R-:W-:Y:S05]  /*4e40*/  LDSM.16.M88.4 R140, [R223+0xb400] ;  /* 0x00b40000df8c783b */ /* 0x000fea0000000200 */
[-C--:B------:R-:W-:Y:S06]  /*4e50*/  HMMA.16816.F32.BF16 R20, R136, R148.reuse, R20 ;  /* 0x000000948814723c */ /* 0x080fec0000041814 */
[C---:B------:R-:W-:Y:S06]  /*4e60*/  HMMA.16816.F32.BF16 R24, R144.reuse, R148, R24 ;  /* 0x000000949018723c */ /* 0x040fec0000041818 */
[-C--:B------:R-:W-:Y:S01]  /*4e70*/  HMMA.16816.F32.BF16 R28, R144, R150.reuse, R28 ;  /* 0x00000096901c723c */ /* 0x080fe2000004181c */
[----:B------:R-:W-:Y:S02]  /*4e80*/  LDSM.16.M88.4 R144, [R220+0x2000] ;  /* 0x00200000dc90783b */ /* 0x000fe40000000200 */
[----:B--2---:R-:W-:Y:S03]  /*4e90*/  FSETP.NEU.FTZ.AND P2, PT, R236, -INF , PT ;  /* 0xff800000ec00780b */ /* 0x004fe60003f5d000 */
[----:B------:R-:W-:Y:S01]  /*4ea0*/  HMMA.16816.F32.BF16 R32, R136, R150, R32 ;  /* 0x000000968820723c */ /* 0x000fe20000041820 */
[----:B------:R-:W2:Y:S03]  /*4eb0*/  LDSM.16.M88.4 R136, [R0+0x1800] ;  /* 0x001800000088783b */ /* 0x000ea60000000200 */
[----:B---3--:R-:W-:Y:S01]  /*4ec0*/  FSETP.NEU.FTZ.AND P1, PT, R233, -INF , PT ;  /* 0xff800000e900780b */ /* 0x008fe20003f3d000 */
[----:B------:R-:W3:Y:S01]  /*4ed0*/  LDSM.16.M88.4 R148, [R222+0xd000] ;  /* 0x00d00000de94783b */ /* 0x000ee20000000200 */
[-C--:B------:R-:W-:Y:S06]  /*4ee0*/  HMMA.16816.F32.BF16 R4, R152, R156.reuse, R4 ;  /* 0x0000009c9804723c */ /* 0x080fec0000041804 */
[C---:B-1----:R-:W-:Y:S06]  /*4ef0*/  HMMA.16816.F32.BF16 R8, R132.reuse, R156, R8 ;  /* 0x0000009c8408723c */ /* 0x042fec0000041808 */
[-C--:B------:R-:W-:Y:S06]  /*4f00*/  HMMA.16816.F32.BF16 R12, R132, R158.reuse, R12 ;  /* 0x0000009e840c723c */ /* 0x080fec000004180c */
[C---:B------:R-:W-:Y:S01]  /*4f10*/  HMMA.16816.F32.BF16 R16, R152.reuse, R158, R16 ;  /* 0x0000009e9810723c */ /* 0x040fe20000041810 */
[----:B------:R-:W-:Y:S05]  /*4f20*/  LDSM.16.M88.4 R156, [R0+0x2000] ;  /* 0x00200000009c783b */ /* 0x000fea0000000200 */
[-C--:B------:R-:W-:Y:S06]  /*4f30*/  HMMA.16816.F32.BF16 R20, R152, R160.reuse, R20 ;  /* 0x000000a09814723c */ /* 0x080fec0000041814 */
[C---:B------:R-:W-:Y:S06]  /*4f40*/  HMMA.16816.F32.BF16 R24, R132.reuse, R160, R24 ;  /* 0x000000a08418723c */ /* 0x040fec0000041818 */
[-C--:B------:R-:W-:Y:S01]  /*4f50*/  HMMA.16816.F32.BF16 R28, R132, R162.reuse, R28 ;  /* 0x000000a2841c723c */ /* 0x080fe2000004181c */
[----:B------:R-:W1:Y:S05]  /*4f60*/  LDSM.16.M88.4 R132, [R220+0x2800] ;  /* 0x00280000dc84783b */ /* 0x000e6a0000000200 */
[----:B------:R-:W-:Y:S01]  /*4f70*/  HMMA.16816.F32.BF16 R32, R152, R162, R32 ;  /* 0x000000a29820723c */ /* 0x000fe20000041820 */
[----:B------:R-:W4:Y:S04]  /*4f80*/  LDSM.16.M88.4 R152, [R222+0xd400] ;  /* 0x00d40000de98783b */ /* 0x000f280000000200 */
[----:B------:R-:W4:Y:S01]  /*4f90*/  LDSM.16.M88.4 R160, [R223+0xd000] ;  /* 0x00d00000dfa0783b */ /* 0x000f220000000200 */
[-C--:B------:R-:W-:Y:S06]  /*4fa0*/  HMMA.16816.F32.BF16 R4, R164, R168.reuse, R4 ;  /* 0x000000a8a404723c */ /* 0x080fec0000041804 */
        /* <DEDUP_REMOVED lines=8> */
[----:B------:R4:W4:Y:S03]  /*5030*/  LDSM.16.M88.4 R136, [R0+0x2800] ;  /* 0x002800000088783b */ /* 0x0009260000000200 */
[----:B------:R-:W-:Y:S06]  /*5040*/  HMMA.16816.F32.BF16 R32, R164, R142, R32 ;  /* 0x0000008ea420723c */ /* 0x000fec0000041820 */
[-C--:B---3--:R-:W-:Y:S06]  /*5050*/  HMMA.16816.F32.BF16 R4, R144, R148.reuse, R4 ;  /* 0x000000949004723c */ /* 0x088fec0000041804 */
[C---:B-1----:R-:W-:Y:S06]  /*5060*/  HMMA.16816.F32.BF16 R8, R132.reuse, R148, R8 ;  /* 0x000000948408723c */ /* 0x042fec0000041808 */
[-C--:B------:R-:W-:Y:S05]  /*5070*/  HMMA.16816.F32.BF16 R12, R132, R150.reuse, R12 ;  /* 0x00000096840c723c */ /* 0x080fea000004180c */
[----:B----4-:R-:W-:Y:S01]  /*5080*/  @!P0 IADD3 R0, R232, 0x1, RZ ;  /* 0x00000001e8008810 */ /* 0x010fe20007ffe0ff */
[C---:B------:R-:W-:Y:S06]  /*5090*/  HMMA.16816.F32.BF16 R16, R144.reuse, R150, R16 ;  /* 0x000000969010723c */ /* 0x040fec0000041810 */
        /* <DEDUP_REMOVED lines=28> */
[----:B------:R-:W4:Y:S10]  /*5260*/  MUFU.TANH R46, R6 ;  /* 0x00000006002e7308 */ /* 0x000f340000002400 */
[----:B------:R-:W-:Y:S01]  /*5270*/  MUFU.TANH R171, R12 ;  /* 0x0000000c00ab7308 */ /* 0x000fe20000002400 */
[----:B---3--:R-:W3:Y:S09]  /*5280*/  LDL R17, [R1+0x2c] ;  /* 0x00002c0001117983 */ /* 0x008ef20000100800 */
[----:B------:R1:W4:Y:S10]  /*5290*/  MUFU.TANH R45, R7 ;  /* 0x00000007002d7308 */ /* 0x0003340000002400 */
[----:B------:R4:W-:Y:S10]  /*52a0*/  MUFU.TANH R237, R15 ;  /* 0x0000000f00ed7308 */ /* 0x0009f40000002400 */
[----:B------:R4:W-:Y:S01]  /*52b0*/  MUFU.TANH R240, R10 ;  /* 0x0000000a00f07308 */ /* 0x0009e20000002400 */
[----:B-1----:R-:W1:Y:S09]  /*52c0*/  LDSM.16.M88.4 R4, [R223+0xd400] ;  /* 0x00d40000df04783b */ /* 0x002e720000000200 */
[----:B------:R1:W-:Y:S01]  /*52d0*/  MUFU.TANH R54, R16 ;  /* 0x0000001000367308 */ /* 0x0003e20000002400 */
[----:B----4-:R-:W4:Y:S09]  /*52e0*/  LDL R15, [R1+0x38] ;  /* 0x00003800010f7983 */ /* 0x010f320000100800 */
[----:B------:R1:W2:Y:S01]  /*52f0*/  MUFU.TANH R234, R9 ;  /* 0x0000000900ea7308 */ /* 0x0002a20000002400 */
[----:B------:R-:W-:Y:S05]  /*5300*/  FMUL.FTZ R10, R236, 1.4426950216293334961 ;  /* 0x3fb8aa3bec0a7820 */ /* 0x000fea0000410000 */
[----:B------:R-:W-:Y:S04]  /*5310*/  FSEL R10, R10, RZ, P2 ;  /* 0x000000ff0a0a7208 */ /* 0x000fe80001000000 */
[----:B------:R1:W-:Y:S02]  /*5320*/  MUFU.TANH R238, R14 ;  /* 0x0000000e00ee7308 */ /* 0x0003e40000002400 */
[----:B-1----:R-:W-:Y:S08]  /*5330*/  MOV R16, 0x20 ;  /* 0x0000002000107802 */ /* 0x002ff00000000f00 */
[----:B------:R1:W-:Y:S01]  /*5340*/  MUFU.TANH R170, R13 ;  /* 0x0000000d00aa7308 */ /* 0x0003e20000002400 */
[----:B------:R-:W-:Y:S01]  /*5350*/  FMUL.FTZ R9, R233, 1.4426950216293334961 ;  /* 0x3fb8aa3be9097820 */ /* 0x000fe20000410000 */
[----:B------:R-:W-:Y:S04]  /*5360*/  MOV R233, 0x8 ;  /* 0x0000000800e97802 */ /* 0x000fe80000000f00 */
[----:B------:R-:W-:Y:S04]  /*5370*/  FSEL R9, R9, RZ, P1 ;  /* 0x000000ff09097208 */ /* 0x000fe80000800000 */
[----:B------:R1:W-:Y:S01]  /*5380*/  MUFU.TANH R39, R19 ;  /* 0x0000001300277308 */ /* 0x0003e20000002400 */
[-C--:B------:R-:W-:Y:S01]  /*5390*/  HMMA.16816.F32.BF16 R20, R156, R4.reuse, R20 ;  /* 0x000000049c14723c */ /* 0x080fe20000041814 */
[----:B------:R-:W-:Y:S05]  /*53a0*/  MOV R14, 0x28 ;  /* 0x00000028000e7802 */ /* 0x000fea0000000f00 */
[C---:B------:R-:W-:Y:S03]  /*53b0*/  HMMA.16816.F32.BF16 R24, R136.reuse, R4, R24 ;  /* 0x000000048818723c */ /* 0x040fe60000041818 */
[----:B------:R1:W2:Y:S02]  /*53c0*/  MUFU.TANH R235, R8 ;  /* 0x0000000800eb7308 */ /* 0x0002a40000002400 */
[----:B-1----:R-:W-:Y:S01]  /*53d0*/  FFMA.FTZ R13, R249, UR5, R58 ;  /* 0x00000005f90d7c23 */ /* 0x002fe2000801003a */
[-C--:B------:R-:W-:Y:S07]  /*53e0*/  HMMA.16816.F32.BF16 R28, R136, R6.reuse, R28 ;  /* 0x00000006881c723c */ /* 0x080fee000004181c */
[----:B------:R1:W4:Y:S01]  /*53f0*/  MUFU.TANH R40, R18 ;  /* 0x0000001200287308 */ /* 0x0003220000002400 */
[----:B------:R-:W4:Y:S03]  /*5400*/  LDL R19, [R1+0x10] ;  /* 0x0000100001137983 */ /* 0x000f260000100800 */
[----:B------:R-:W-:Y:S01]  /*5410*/  @!P0 IADD3 R5, R57, UR10, RZ ;  /* 0x0000000a39058c10 */ /* 0x000fe2000fffe0ff */
[C---:B------:R-:W-:Y:S01]  /*5420*/  FFMA.FTZ R4, R250.reuse, UR5, R59 ;  /* 0x00000005fa047c23 */ /* 0x040fe2000801003b */
[----:B------:R-:W-:Y:S04]  /*5430*/  HMMA.16816.F32.BF16 R32, R156, R6, R32 ;  /* 0x000000069c20723c */ /* 0x000fe80000041820 */
[C---:B------:R-:W-:Y:S01]  /*5440*/  @!P0 VIMNMX R12, R5.reuse, UR11, PT ;  /* 0x0000000b050c8c48 */ /* 0x040fe2000bfe0100 */
[----:B------:R-:W-:Y:S01]  /*5450*/  FFMA.FTZ R8, R250, UR5, R46 ;  /* 0x00000005fa087c23 */ /* 0x000fe2000801002e */
[----:B------:R-:W-:Y:S01]  /*5460*/  @!P0 VIADDMNMX R11, R5, R233, UR11, PT ;  /* 0x0000000b050b8e46 */ /* 0x000fe2000b8001e9 */
[----:B------:R-:W-:Y:S01]  /*5470*/  FMUL.FTZ R21, R21, UR6 ;  /* 0x0000000615157c20 */ /* 0x000fe20008410000 */
[-C--:B------:R-:W-:Y:S02]  /*5480*/  @!P0 ISETP.GE.AND P3, PT, R232, R12.reuse, PT ;  /* 0x0000000ce800820c */ /* 0x080fe40003f66270 */
[----:B------:R-:W-:Y:S01]  /*5490*/  @!P0 ISETP.GE.AND P1, PT, R0, R12, PT ;  /* 0x0000000c0000820c */ /* 0x000fe20003f26270 */
[----:B------:R1:W-:Y:S01]  /*54a0*/  MUFU.TANH R50, R21 ;  /* 0x0000001500327308 */ /* 0x0003e20000002400 */
[----:B------:R-:W-:Y:S01]  /*54b0*/  @!P0 FSEL R4, R4, -INF , !P3 ;  /* 0xff80000004048808 */ /* 0x000fe20005800000 */
[----:B------:R-:W-:Y:S01]  /*54c0*/  FMUL.FTZ R20, R20, UR6 ;  /* 0x0000000614147c20 */ /* 0x000fe20008410000 */
[----:B------:R-:W-:Y:S01]  /*54d0*/  @!P0 FSEL R13, R13, -INF , !P1 ;  /* 0xff8000000d0d8808 */ /* 0x000fe20004800000 */
[----:B-1----:R-:W4:Y:S01]  /*54e0*/  LDL R18, [R1] ;  /* 0x0000000001127983 */ /* 0x002f220000100800 */
[-C--:B------:R-:W-:Y:S01]  /*54f0*/  @!P0 ISETP.GE.AND P1, PT, R0, R11.reuse, PT ;  /* 0x0000000b0000820c */ /* 0x080fe20003f26270 */
[--C-:B------:R-:W-:Y:S01]  /*5500*/  FFMA.FTZ R4, R4, UR12, -R10.reuse ;  /* 0x0000000c04047c23 */ /* 0x100fe2000801080a */
[----:B------:R-:W-:Y:S03]  /*5510*/  FMUL.FTZ R28, R28, UR6 ;  /* 0x000000061c1c7c20 */ /* 0x000fe60008410000 */
[----:B------:R1:W4:Y:S01]  /*5520*/  MUFU.TANH R52, R20 ;  /* 0x0000001400347308 */ /* 0x0003220000002400 */
[----:B------:R-:W-:Y:S01]  /*5530*/  FMUL.FTZ R29, R29, UR6 ;  /* 0x000000061d1d7c20 */ /* 0x000fe20008410000 */
[----:B------:R-:W-:Y:S01]  /*5540*/  FMUL.FTZ R30, R30, UR6 ;  /* 0x000000061e1e7c20 */ /* 0x000fe20008410000 */
[----:B------:R-:W-:Y:S01]  /*5550*/  FMUL.FTZ R31, R31, UR6 ;  /* 0x000000061f1f7c20 */ /* 0x000fe20008410000 */
[----:B------:R-:W-:Y:S01]  /*5560*/  @!P0 ISETP.GE.AND P2, PT, R232, R11, PT ;  /* 0x0000000be800820c */ /* 0x000fe20003f46270 */
[----:B------:R-:W-:Y:S01]  /*5570*/  FMUL.FTZ R32, R32, UR6 ;  /* 0x0000000620207c20 */ /* 0x000fe20008410000 */
[----:B------:R-:W-:Y:S01]  /*5580*/  FMUL.FTZ R33, R33, UR6 ;  /* 0x0000000621217c20 */ /* 0x000fe20008410000 */
[----:B------:R-:W-:Y:S03]  /*5590*/  FMUL.FTZ R34, R34, UR6 ;  /* 0x0000000622227c20 */ /* 0x000fe60008410000 */
[----:B------:R-:W-:Y:S01]  /*55a0*/  MUFU.TANH R163, R28 ;  /* 0x0000001c00a37308 */ /* 0x000fe20000002400 */
[----:B------:R-:W4:Y:S01]  /*55b0*/  LDL R21, [R1+0x24] ;  /* 0x0000240001157983 */ /* 0x000f220000100800 */
[----:B------:R-:W-:Y:S01]  /*55c0*/  FMUL.FTZ R35, R35, UR6 ;  /* 0x0000000623237c20 */ /* 0x000fe20008410000 */
[----:B------:R-:W-:Y:S01]  /*55d0*/  @!P0 FSEL R8, R8, -INF , !P2 ;  /* 0xff80000008088808 */ /* 0x000fe20005000000 */
[----:B------:R-:W-:Y:S01]  /*55e0*/  FMUL.FTZ R22, R22, UR6 ;  /* 0x0000000616167c20 */ /* 0x000fe20008410000 */
[----:B------:R-:W-:Y:S01]  /*55f0*/  FMUL.FTZ R23, R23, UR6 ;  /* 0x0000000617177c20 */ /* 0x000fe20008410000 */
[----:B------:R-:W-:Y:S01]  /*5600*/  FFMA.FTZ R13, R13, UR12, -R10 ;  /* 0x0000000c0d0d7c23 */ /* 0x000fe2000801080a */
[----:B------:R-:W-:Y:S03]  /*5610*/  FMUL.FTZ R24, R24, UR6 ;  /* 0x0000000618187c20 */ /* 0x000fe60008410000 */
[----:B------:R2:W-:Y:S01]  /*5620*/  MUFU.EX2 R145, R4 ;  /* 0x0000000400917308 */ /* 0x0005e20000000800 */
[----:B------:R-:W-:Y:S01]  /*5630*/  FFMA.FTZ R8, R8, UR12, -R9 ;  /* 0x0000000c08087c23 */ /* 0x000fe20008010809 */
[----:B-1----:R-:W4:Y:S01]  /*5640*/  LDL R20, [R1+0x28] ;  /* 0x0000280001147983 */ /* 0x002f220000100800 */
[----:B------:R-:W-:Y:S01]  /*5650*/  FMUL.FTZ R25, R25, UR6 ;  /* 0x0000000619197c20 */ /* 0x000fe20008410000 */
[----:B------:R-:W-:Y:S01]  /*5660*/  FMUL.FTZ R26, R26, UR6 ;  /* 0x000000061a1a7c20 */ /* 0x000fe20008410000 */
[----:B------:R-:W-:Y:S05]  /*5670*/  FMUL.FTZ R27, R27, UR6 ;  /* 0x000000061b1b7c20 */ /* 0x000fea0008410000 */
[----:B------:R-:W1:Y:S10]  /*5680*/  MUFU.TANH R3, R22 ;  /* 0x0000001600037308 */ /* 0x000e740000002400 */
[----:B------:R1:W-:Y:S01]  /*5690*/  MUFU.EX2 R47, R8 ;  /* 0x00000008002f7308 */ /* 0x0003e20000000800 */
[----:B--2---:R-:W-:Y:S05]  /*56a0*/  FFMA.FTZ R4, R249, UR5, R45 ;  /* 0x00000005f9047c23 */ /* 0x004fea000801002d */
[----:B------:R-:W-:Y:S04]  /*56b0*/  @!P0 FSEL R4, R4, -INF , !P1 ;  /* 0xff80000004048808 */ /* 0x000fe80004800000 */
[----:B------:R-:W2:Y:S01]  /*56c0*/  MUFU.TANH R2, R23 ;  /* 0x0000001700027308 */ /* 0x000ea20000002400 */
[----:B------:R-:W-:Y:S09]  /*56d0*/  FFMA.FTZ R4, R4, UR12, -R9 ;  /* 0x0000000c04047c23 */ /* 0x000ff20008010809 */
[----:B------:R2:W-:Y:S01]  /*56e0*/  MUFU.EX2 R144, R13 ;  /* 0x0000000d00907308 */ /* 0x0005e20000000800 */
[C---:B-1----:R-:W-:Y:S02]  /*56f0*/  @!P0 VIADDMNMX R8, R5.reuse, R16, UR11, PT ;  /* 0x0000000b05088e46 */ /* 0x042fe4000b800110 */
[----:B------:R-:W4:Y:S01]  /*5700*/  LDL R16, [R1+0x20] ;  /* 0x0000200001107983 */ /* 0x000f220000100800 */
[----:B------:R-:W-:Y:S01]  /*5710*/  @!P0 VIADDMNMX R5, R5, R14, UR11, PT ;  /* 0x0000000b05058e46 */ /* 0x000fe2000b80010e */
[----:B------:R-:W-:Y:S01]  /*5720*/  FFMA.FTZ R14, R249, UR5, R234 ;  /* 0x00000005f90e7c23 */ /* 0x000fe200080100ea */
[-C--:B------:R-:W-:Y:S04]  /*5730*/  @!P0 ISETP.GE.AND P4, PT, R232, R8.reuse, PT ;  /* 0x00000008e800820c */ /* 0x080fe80003f86270 */
[----:B------:R3:W-:Y:S01]  /*5740*/  MUFU.EX2 R44, R4 ;  /* 0x00000004002c7308 */ /* 0x0007e20000000800 */
[CC--:B------:R-:W-:Y:S02]  /*5750*/  @!P0 ISETP.GE.AND P3, PT, R0.reuse, R8.reuse, PT ;  /* 0x000000080000820c */ /* 0x0c0fe40003f66270 */
[-C--:B------:R-:W-:Y:S02]  /*5760*/  @!P0 ISETP.GE.AND P2, PT, R0, R5.reuse, PT ;  /* 0x000000050000820c */ /* 0x080fe40003f46270 */
[----:B------:R-:W-:Y:S02]  /*5770*/  @!P0 FSEL R14, R14, -INF , !P3 ;  /* 0xff8000000e0e8808 */ /* 0x000fe40005800000 */
[-C--:B------:R-:W-:Y:S03]  /*5780*/  @!P0 ISETP.GE.AND P3, PT, R232, R5.reuse, PT ;  /* 0x00000005e800820c */ /* 0x080fe60003f66270 */
[----:B------:R-:W1:Y:S01]  /*5790*/  MUFU.TANH R167, R24 ;  /* 0x0000001800a77308 */ /* 0x000e620000002400 */
[----:B--2---:R-:W-:Y:S05]  /*57a0*/  FFMA.FTZ R13, R250, UR5, R235 ;  /* 0x00000005fa0d7c23 */ /* 0x004fea00080100eb */
[----:B------:R-:W-:Y:S04]  /*57b0*/  @!P0 FSEL R13, R13, -INF , !P4 ;  /* 0xff8000000d0d8808 */ /* 0x000fe80006000000 */
[----:B------:R-:W2:Y:S10]  /*57c0*/  MUFU.TANH R166, R25 ;  /* 0x0000001900a67308 */ /* 0x000eb40000002400 */
[----:B------:R-:W2:Y:S10]  /*57d0*/  MUFU.TANH R236, R26 ;  /* 0x0000001a00ec7308 */ /* 0x000eb40000002400 */
[----:B------:R-:W2:Y:S10]  /*57e0*/  MUFU.TANH R233, R27 ;  /* 0x0000001b00e97308 */ /* 0x000eb40000002400 */
[----:B------:R-:W-:Y:S10]  /*57f0*/  MUFU.TANH R162, R29 ;  /* 0x0000001d00a27308 */ /* 0x000ff40000002400 */
[----:B------:R-:W2:Y:S10]  /*5800*/  MUFU.TANH R169, R30 ;  /* 0x0000001e00a97308 */ /* 0x000eb40000002400 */
[----:B------:R-:W2:Y:S10]  /*5810*/  MUFU.TANH R158, R32 ;  /* 0x00000020009e7308 */ /* 0x000eb40000002400 */
[----:B------:R-:W2:Y:S10]  /*5820*/  MUFU.TANH R159, R33 ;  /* 0x00000021009f7308 */ /* 0x000eb40000002400 */
[----:B------:R-:W-:Y:S01]  /*5830*/  MUFU.TANH R168, R31 ;  /* 0x0000001f00a87308 */ /* 0x000fe20000002400 */
[C---:B---3--:R-:W-:Y:S01]  /*5840*/  FMUL.FTZ R4, R17.reuse, 1.4426950216293334961 ;  /* 0x3fb8aa3b11047820 */ /* 0x048fe20000410000 */
[----:B------:R-:W-:Y:S02]  /*5850*/  FSETP.NEU.FTZ.AND P1, PT, R17, -INF , PT ;  /* 0xff8000001100780b */ /* 0x000fe40003f3d000 */
[----:B------:R-:W3:Y:S02]  /*5860*/  LDL R17, [R1+0x1c] ;  /* 0x00001c0001117983 */ /* 0x000ee40000100800 */
[----:B------:R-:W-:Y:S05]  /*5870*/  FSEL R4, R4, RZ, P1 ;  /* 0x000000ff04047208 */ /* 0x000fea0000800000 */
[--C-:B------:R-:W-:Y:S01]  /*5880*/  FFMA.FTZ R13, R13, UR12, -R4.reuse ;  /* 0x0000000c0d0d7c23 */ /* 0x100fe20008010804 */
[----:B------:R-:W-:Y:S03]  /*5890*/  FFMA.FTZ R14, R14, UR12, -R4 ;  /* 0x0000000c0e0e7c23 */ /* 0x000fe60008010804 */
[----:B------:R1:W-:Y:S10]  /*58a0*/  MUFU.EX2 R161, R13 ;  /* 0x0000000d00a17308 */ /* 0x0003f40000000800 */
[----:B------:R2:W-:Y:S01]  /*58b0*/  MUFU.EX2 R160, R14 ;  /* 0x0000000e00a07308 */ /* 0x0005e20000000800 */
[----:B-1----:R-:W-:Y:S01]  /*58c0*/  FFMA.FTZ R13, R249, UR5, R239 ;  /* 0x00000005f90d7c23 */ /* 0x002fe200080100ef */
[C---:B----4-:R-:W-:Y:S01]  /*58d0*/  FSETP.NEU.FTZ.AND P1, PT, R15.reuse, -INF , PT ;  /* 0xff8000000f00780b */ /* 0x050fe20003f3d000 */
[----:B------:R-:W-:Y:S01]  /*58e0*/  FMUL.FTZ R0, R15, 1.4426950216293334961 ;  /* 0x3fb8aa3b0f007820 */ /* 0x000fe20000410000 */
[----:B------:R-:W-:Y:S06]  /*58f0*/  FFMA.FTZ R15, R250, UR5, R240 ;  /* 0x00000005fa0f7c23 */ /* 0x000fec00080100f0 */
[----:B------:R-:W1:Y:S01]  /*5900*/  MUFU.TANH R249, R35 ;  /* 0x0000002300f97308 */ /* 0x000e620000002400 */
[----:B------:R-:W-:Y:S02]  /*5910*/  @!P0 FSEL R13, R13, -INF , !P2 ;  /* 0xff8000000d0d8808 */ /* 0x000fe40005000000 */
[----:B------:R-:W-:Y:S02]  /*5920*/  FSEL R0, R0, RZ, P1 ;  /* 0x000000ff00007208 */ /* 0x000fe40000800000 */
[----:B------:R-:W-:Y:S02]  /*5930*/  @!P0 FSEL R15, R15, -INF , !P3 ;  /* 0xff8000000f0f8808 */ /* 0x000fe40005800000 */
[----:B--2---:R-:W-:Y:S01]  /*5940*/  @!P0 IADD3 R14, R232, 0x8, RZ ;  /* 0x00000008e80e8810 */ /* 0x004fe20007ffe0ff */
[--C-:B------:R-:W-:Y:S02]  /*5950*/  FFMA.FTZ R13, R13, UR12, -R0.reuse ;  /* 0x0000000c0d0d7c23 */ /* 0x100fe40008010800 */
[----:B------:R-:W2:Y:S01]  /*5960*/  MUFU.TANH R250, R34 ;  /* 0x0000002200fa7308 */ /* 0x000ea20000002400 */
[----:B------:R-:W-:Y:S01]  /*5970*/  FFMA.FTZ R15, R15, UR12, -R0 ;  /* 0x0000000c0f0f7c23 */ /* 0x000fe20008010800 */
[CC--:B------:R-:W-:Y:S02]  /*5980*/  @!P0 ISETP.GE.AND P1, PT, R14.reuse, R8.reuse, PT ;  /* 0x000000080e00820c */ /* 0x0c0fe40003f26270 */
[-C--:B------:R-:W-:Y:S06]  /*5990*/  @!P0 ISETP.GE.AND P2, PT, R14, R5.reuse, PT ;  /* 0x000000050e00820c */ /* 0x080fec0003f46270 */
[----:B------:R-:W-:Y:S10]  /*59a0*/  MUFU.EX2 R165, R15 ;  /* 0x0000000f00a57308 */ /* 0x000ff40000000800 */
[----:B------:R4:W-:Y:S02]  /*59b0*/  MUFU.EX2 R164, R13 ;  /* 0x0000000d00a47308 */ /* 0x0009e40000000800 */
[----:B----4-:R-:W-:Y:S01]  /*59c0*/  @!P0 IADD3 R13, R232, 0x9, RZ ;  /* 0x00000009e80d8810 */ /* 0x010fe20007ffe0ff */
[C---:B------:R-:W-:Y:S01]  /*59d0*/  FFMA.FTZ R7, R16.reuse, UR5, R170 ;  /* 0x0000000510077c23 */ /* 0x040fe200080100aa */
[----:B---3--:R-:W-:Y:S05]  /*59e0*/  FFMA.FTZ R15, R17, UR5, R171 ;  /* 0x00000005110f7c23 */ /* 0x008fea00080100ab */
[----:B------:R-:W-:Y:S02]  /*59f0*/  @!P0 FSEL R15, R15, -INF , !P1 ;  /* 0xff8000000f0f8808 */ /* 0x000fe40004800000 */
[----:B------:R-:W-:Y:S03]  /*5a00*/  @!P0 ISETP.GE.AND P1, PT, R13, R8, PT ;  /* 0x000000080d00820c */ /* 0x000fe60003f26270 */
[----:B------:R-:W-:Y:S01]  /*5a10*/  FFMA.FTZ R6, R15, UR12, -R4 ;  /* 0x0000000c0f067c23 */ /* 0x000fe20008010804 */
[----:B------:R-:W-:Y:S01]  /*5a20*/  @!P0 FSEL R7, R7, -INF , !P1 ;  /* 0xff80000007078808 */ /* 0x000fe20004800000 */
[----:B------:R-:W-:Y:S01]  /*5a30*/  FFMA.FTZ R15, R17, UR5, R238 ;  /* 0x00000005110f7c23 */ /* 0x000fe200080100ee */
[----:B------:R-:W-:Y:S01]  /*5a40*/  @!P0 ISETP.GE.AND P1, PT, R13, R5, PT ;  /* 0x000000050d00820c */ /* 0x000fe20003f26270 */
[----:B------:R3:W-:Y:S02]  /*5a50*/  MUFU.EX2 R152, R6 ;  /* 0x0000000600987308 */ /* 0x0007e40000000800 */
[----:B------:R-:W-:Y:S01]  /*5a60*/  FFMA.FTZ R7, R7, UR12, -R4 ;  /* 0x0000000c07077c23 */ /* 0x000fe20008010804 */
[----:B------:R-:W-:Y:S07]  /*5a70*/  @!P0 FSEL R15, R15, -INF , !P2 ;  /* 0xff8000000f0f8808 */ /* 0x000fee0005000000 */
[----:B------:R4:W-:Y:S01]  /*5a80*/  MUFU.EX2 R151, R7 ;  /* 0x0000000700977308 */ /* 0x0009e20000000800 */
[----:B------:R-:W-:Y:S09]  /*5a90*/  FFMA.FTZ R15, R15, UR12, -R0 ;  /* 0x0000000c0f0f7c23 */ /* 0x000ff20008010800 */
[----:B------:R1:W-:Y:S01]  /*5aa0*/  MUFU.EX2 R157, R15 ;  /* 0x0000000f009d7308 */ /* 0x0003e20000000800 */
[----:B---3--:R-:W-:Y:S05]  /*5ab0*/  FFMA.FTZ R6, R16, UR5, R237 ;  /* 0x0000000510067c23 */ /* 0x008fea00080100ed */
[----:B------:R-:W-:Y:S02]  /*5ac0*/  @!P0 FSEL R6, R6, -INF , !P1 ;  /* 0xff80000006068808 */ /* 0x000fe40004800000 */
[-C--:B------:R-:W-:Y:S01]  /*5ad0*/  @!P0 ISETP.GE.AND P1, PT, R14, R12.reuse, PT ;  /* 0x0000000c0e00820c */ /* 0x080fe20003f26270 */
[----:B----4-:R-:W-:Y:S02]  /*5ae0*/  FFMA.FTZ R7, R17, UR5, R54 ;  /* 0x0000000511077c23 */ /* 0x010fe40008010036 */
[----:B------:R-:W-:Y:S03]  /*5af0*/  FFMA.FTZ R6, R6, UR12, -R0 ;  /* 0x0000000c06067c23 */ /* 0x000fe60008010800 */
[----:B------:R-:W-:Y:S01]  /*5b00*/  @!P0 FSEL R7, R7, -INF , !P1 ;  /* 0xff80000007078808 */ /* 0x000fe20004800000 */
[----:B------:R3:W-:Y:S01]  /*5b10*/  MUFU.EX2 R156, R6 ;  /* 0x00000006009c7308 */ /* 0x0007e20000000800 */
[-C--:B------:R-:W-:Y:S01]  /*5b20*/  @!P0 ISETP.GE.AND P1, PT, R13, R12.reuse, PT ;  /* 0x0000000c0d00820c */ /* 0x080fe20003f26270 */
[----:B-1----:R-:W-:Y:S02]  /*5b30*/  FFMA.FTZ R15, R17, UR5, R40 ;  /* 0x00000005110f7c23 */ /* 0x002fe40008010028 */
[----:B------:R-:W-:Y:S01]  /*5b40*/  FFMA.FTZ R7, R7, UR12, -R10 ;  /* 0x0000000c07077c23 */ /* 0x000fe2000801080a */
[----:B------:R-:W4:Y:S05]  /*5b50*/  LDL R17, [R1+0x8] ;  /* 0x0000080001117983 */ /* 0x000f2a0000100800 */
[----:B------:R1:W-:Y:S01]  /*5b60*/  MUFU.EX2 R57, R7 ;  /* 0x0000000700397308 */ /* 0x0003e20000000800 */
[----:B---3--:R-:W-:Y:S05]  /*5b70*/  FFMA.FTZ R6, R16, UR5, R53 ;  /* 0x0000000510067c23 */ /* 0x008fea0008010035 */
[----:B------:R-:W-:Y:S02]  /*5b80*/  @!P0 FSEL R6, R6, -INF , !P1 ;  /* 0xff80000006068808 */ /* 0x000fe40004800000 */
[-C--:B------:R-:W-:Y:S01]  /*5b90*/  @!P0 ISETP.GE.AND P1, PT, R14, R11.reuse, PT ;  /* 0x0000000b0e00820c */ /* 0x080fe20003f26270 */
[----:B-1----:R-:W-:Y:S01]  /*5ba0*/  FFMA.FTZ R7, R16, UR5, R39 ;  /* 0x0000000510077c23 */ /* 0x002fe20008010027 */
[----:B------:R-:W-:Y:S01]  /*5bb0*/  FFMA.FTZ R14, R21, UR5, R52 ;  /* 0x00000005150e7c23 */ /* 0x000fe20008010034 */
[----:B------:R-:W3:Y:S01]  /*5bc0*/  LDL R16, [R1+0xc] ;  /* 0x00000c0001107983 */ /* 0x000ee20000100800 */
[----:B------:R-:W-:Y:S01]  /*5bd0*/  @!P0 FSEL R15, R15, -INF , !P1 ;  /* 0xff8000000f0f8808 */ /* 0x000fe20004800000 */
[--C-:B------:R-:W-:Y:S01]  /*5be0*/  FFMA.FTZ R6, R6, UR12, -R10.reuse ;  /* 0x0000000c06067c23 */ /* 0x100fe2000801080a */
[-C--:B------:R-:W-:Y:S03]  /*5bf0*/  @!P0 ISETP.GE.AND P1, PT, R13, R11.reuse, PT ;  /* 0x0000000b0d00820c */ /* 0x080fe60003f26270 */
[----:B------:R1:W-:Y:S01]  /*5c00*/  MUFU.EX2 R56, R6 ;  /* 0x0000000600387308 */ /* 0x0003e20000000800 */
[----:B------:R-:W-:Y:S01]  /*5c10*/  @!P0 FSEL R7, R7, -INF , !P1 ;  /* 0xff80000007078808 */ /* 0x000fe20004800000 */
[--C-:B------:R-:W-:Y:S04]  /*5c20*/  FFMA.FTZ R15, R15, UR12, -R9.reuse ;  /* 0x0000000c0f0f7c23 */ /* 0x100fe80008010809 */
[----:B------:R-:W-:Y:S01]  /*5c30*/  FFMA.FTZ R13, R7, UR12, -R9 ;  /* 0x0000000c070d7c23 */ /* 0x000fe20008010809 */
[C---:B------:R-:W-:Y:S03]  /*5c40*/  @!P0 IADD3 R7, R232.reuse, 0x11, RZ ;  /* 0x00000011e8078810 */ /* 0x040fe60007ffe0ff */
[----:B------:R-:W-:Y:S10]  /*5c50*/  MUFU.EX2 R43, R15 ;  /* 0x0000000f002b7308 */ /* 0x000ff40000000800 */
[----:B------:R2:W3:Y:S01]  /*5c60*/  MUFU.EX2 R42, R13 ;  /* 0x0000000d002a7308 */ /* 0x0004e20000000800 */
[----:B-1----:R-:W-:Y:S04]  /*5c70*/  @!P0 IADD3 R6, R232, 0x10, RZ ;  /* 0x00000010e8068810 */ /* 0x002fe80007ffe0ff */
[-C--:B------:R-:W-:Y:S04]  /*5c80*/  @!P0 ISETP.GE.AND P1, PT, R6, R12.reuse, PT ;  /* 0x0000000c0600820c */ /* 0x080fe80003f26270 */
[----:B------:R-:W-:Y:S02]  /*5c90*/  @!P0 FSEL R14, R14, -INF , !P1 ;  /* 0xff8000000e0e8808 */ /* 0x000fe40004800000 */
[----:B------:R-:W-:Y:S03]  /*5ca0*/  @!P0 ISETP.GE.AND P1, PT, R7, R12, PT ;  /* 0x0000000c0700820c */ /* 0x000fe60003f26270 */
[----:B------:R-:W-:Y:S01]  /*5cb0*/  FFMA.FTZ R14, R14, UR12, -R10 ;  /* 0x0000000c0e0e7c23 */ /* 0x000fe2000801080a */
[----:B--2---:R-:W-:Y:S03]  /*5cc0*/  FFMA.FTZ R13, R20, UR5, R50 ;  /* 0x00000005140d7c23 */ /* 0x004fe60008010032 */
[----:B------:R1:W-:Y:S02]  /*5cd0*/  MUFU.EX2 R55, R14 ;  /* 0x0000000e00377308 */ /* 0x0003e40000000800 */
[----:B------:R-:W-:Y:S02]  /*5ce0*/  @!P0 FSEL R13, R13, -INF , !P1 ;  /* 0xff8000000d0d8808 */ /* 0x000fe40004800000 */
[-C--:B------:R-:W-:Y:S03]  /*5cf0*/  @!P0 ISETP.GE.AND P1, PT, R6, R11.reuse, PT ;  /* 0x0000000b0600820c */ /* 0x080fe60003f26270 */
[----:B------:R-:W-:Y:S04]  /*5d00*/  FFMA.FTZ R13, R13, UR12, -R10 ;  /* 0x0000000c0d0d7c23 */ /* 0x000fe8000801080a */
[----:B------:R2:W-:Y:S01]  /*5d10*/  MUFU.EX2 R51, R13 ;  /* 0x0000000d00337308 */ /* 0x0005e20000000800 */
[----:B-1----:R-:W-:Y:S05]  /*5d20*/  FFMA.FTZ R14, R21, UR5, R3 ;  /* 0x00000005150e7c23 */ /* 0x002fea0008010003 */
[----:B------:R-:W-:Y:S02]  /*5d30*/  @!P0 FSEL R14, R14, -INF , !P1 ;  /* 0xff8000000e0e8808 */ /* 0x000fe40004800000 */
[----:B------:R-:W-:Y:S03]  /*5d40*/  @!P0 ISETP.GE.AND P1, PT, R7, R11, PT ;  /* 0x0000000b0700820c */ /* 0x000fe60003f26270 */
[--C-:B------:R-:W-:Y:S01]  /*5d50*/  FFMA.FTZ R14, R14, UR12, -R9.reuse ;  /* 0x0000000c0e0e7c23 */ /* 0x100fe20008010809 */
        /* <DEDUP_REMOVED lines=8> */
[-C--:B------:R-:W-:Y:S03]  /*5de0*/  @!P0 ISETP.GE.AND P1, PT, R7, R8.reuse, PT ;  /* 0x000000080700820c */ /* 0x080fe60003f26270 */
[----:B------:R-:W-:Y:S01]  /*5df0*/  FFMA.FTZ R14, R14, UR12, -R4 ;  /* 0x0000000c0e0e7c23 */ /* 0x000fe20008010804 */
[----:B--2---:R-:W-:Y:S03]  /*5e00*/  FFMA.FTZ R13, R20, UR5, R166 ;  /* 0x00000005140d7c23 */ /* 0x004fe600080100a6 */
[----:B------:R1:W-:Y:S02]  /*5e10*/  MUFU.EX2 R149, R14 ;  /* 0x0000000e00957308 */ /* 0x0003e40000000800 */
[----:B------:R-:W-:Y:S02]  /*5e20*/  @!P0 FSEL R13, R13, -INF , !P1 ;  /* 0xff8000000d0d8808 */ /* 0x000fe40004800000 */
[-C--:B------:R-:W-:Y:S01]  /*5e30*/  @!P0 ISETP.GE.AND P1, PT, R6, R5.reuse, PT ;  /* 0x000000050600820c */ /* 0x080fe20003f26270 */
[----:B------:R-:W-:Y:S02]  /*5e40*/  FFMA.FTZ R6, R19, UR5, R163 ;  /* 0x0000000513067c23 */ /* 0x000fe400080100a3 */
[----:B------:R-:W-:Y:S04]  /*5e50*/  FFMA.FTZ R13, R13, UR12, -R4 ;  /* 0x0000000c0d0d7c23 */ /* 0x000fe80008010804 */
[----:B------:R2:W-:Y:S01]  /*5e60*/  MUFU.EX2 R148, R13 ;  /* 0x0000000d00947308 */ /* 0x0005e20000000800 */
[----:B-1----:R-:W-:Y:S05]  /*5e70*/  FFMA.FTZ R14, R21, UR5, R236 ;  /* 0x00000005150e7c23 */ /* 0x002fea00080100ec */
[----:B------:R-:W-:Y:S02]  /*5e80*/  @!P0 FSEL R14, R14, -INF , !P1 ;  /* 0xff8000000e0e8808 */ /* 0x000fe40004800000 */
[----:B------:R-:W-:Y:S03]  /*5e90*/  @!P0 ISETP.GE.AND P1, PT, R7, R5, PT ;  /* 0x000000050700820c */ /* 0x000fe60003f26270 */
[--C-:B------:R-:W-:Y:S01]  /*5ea0*/  FFMA.FTZ R14, R14, UR12, -R0.reuse ;  /* 0x0000000c0e0e7c23 */ /* 0x100fe20008010800 */
[----:B--2---:R-:W-:Y:S03]  /*5eb0*/  FFMA.FTZ R13, R20, UR5, R233 ;  /* 0x00000005140d7c23 */ /* 0x004fe600080100e9 */
[----:B------:R-:W-:Y:S02]  /*5ec0*/  MUFU.EX2 R155, R14 ;  /* 0x0000000e009b7308 */ /* 0x000fe40000000800 */
[----:B------:R-:W-:Y:S02]  /*5ed0*/  @!P0 FSEL R13, R13, -INF , !P1 ;  /* 0xff8000000d0d8808 */ /* 0x000fe40004800000 */
[-C--:B------:R-:W-:Y:S03]  /*5ee0*/  @!P0 ISETP.GE.AND P1, PT, R18, R8.reuse, PT ;  /* 0x000000081200820c */ /* 0x080fe60003f26270 */
[----:B------:R-:W-:Y:S01]  /*5ef0*/  FFMA.FTZ R13, R13, UR12, -R0 ;  /* 0x0000000c0d0d7c23 */ /* 0x000fe20008010800 */
[----:B------:R-:W-:Y:S03]  /*5f00*/  @!P0 FSEL R6, R6, -INF , !P1 ;  /* 0xff80000006068808 */ /* 0x000fe60004800000 */
[----:B------:R-:W-:Y:S02]  /*5f10*/  MUFU.EX2 R154, R13 ;  /* 0x0000000d009a7308 */ /* 0x000fe40000000800 */
[----:B------:R-:W-:Y:S08]  /*5f20*/  FFMA.FTZ R6, R6, UR12, -R4 ;  /* 0x0000000c06067c23 */ /* 0x000ff00008010804 */
[----:B------:R1:W-:Y:S02]  /*5f30*/  MUFU.EX2 R147, R6 ;  /* 0x0000000600937308 */ /* 0x0003e40000000800 */
[----:B-1----:R-:W-:Y:S01]  /*5f40*/  FFMA.FTZ R6, R19, UR5, R169 ;  /* 0x0000000513067c23 */ /* 0x002fe200080100a9 */
[C---:B----4-:R-:W-:Y:S02]  /*5f50*/  @!P0 ISETP.GE.AND P1, PT, R17.reuse, R8, PT ;  /* 0x000000081100820c */ /* 0x050fe40003f26270 */
[----:B------:R-:W-:Y:S01]  /*5f60*/  @!P0 ISETP.GE.AND P2, PT, R17, R11, PT ;  /* 0x0000000b1100820c */ /* 0x000fe20003f46270 */
[----:B---3--:R-:W-:Y:S05]  /*5f70*/  FFMA.FTZ R7, R16, UR5, R162 ;  /* 0x0000000510077c23 */ /* 0x008fea00080100a2 */
[----:B------:R-:W-:Y:S02]  /*5f80*/  @!P0 FSEL R7, R7, -INF , !P1 ;  /* 0xff80000007078808 */ /* 0x000fe40004800000 */
[----:B------:R-:W-:Y:S03]  /*5f90*/  @!P0 ISETP.GE.AND P1, PT, R18, R5, PT ;  /* 0x000000051200820c */ /* 0x000fe60003f26270 */
[----:B------:R-:W-:Y:S01]  /*5fa0*/  FFMA.FTZ R4, R7, UR12, -R4 ;  /* 0x0000000c07047c23 */ /* 0x000fe20008010804 */
[----:B------:R-:W-:Y:S01]  /*5fb0*/  FFMA.FTZ R7, R19, UR5, R158 ;  /* 0x0000000513077c23 */ /* 0x000fe2000801009e */
[----:B------:R-:W-:Y:S02]  /*5fc0*/  @!P0 FSEL R6, R6, -INF , !P1 ;  /* 0xff80000006068808 */ /* 0x000fe40004800000 */
[-C--:B------:R-:W-:Y:S01]  /*5fd0*/  @!P0 ISETP.GE.AND P1, PT, R18, R12.reuse, PT ;  /* 0x0000000c1200820c */ /* 0x080fe20003f26270 */
[----:B------:R1:W-:Y:S02]  /*5fe0*/  MUFU.EX2 R146, R4 ;  /* 0x0000000400927308 */ /* 0x0003e40000000800 */
[----:B------:R-:W-:Y:S01]  /*5ff0*/  FFMA.FTZ R6, R6, UR12, -R0 ;  /* 0x0000000c06067c23 */ /* 0x000fe20008010800 */
[----:B------:R-:W-:Y:S02]  /*6000*/  @!P0 FSEL R7, R7, -INF , !P1 ;  /* 0xff80000007078808 */ /* 0x000fe40004800000 */
[----:B------:R-:W-:Y:S03]  /*6010*/  @!P0 ISETP.GE.AND P1, PT, R17, R12, PT ;  /* 0x0000000c1100820c */ /* 0x000fe60003f26270 */
[--C-:B------:R-:W-:Y:S02]  /*6020*/  FFMA.FTZ R7, R7, UR12, -R10.reuse ;  /* 0x0000000c07077c23 */ /* 0x100fe4000801080a */
[----:B------:R2:W-:Y:S10]  /*6030*/  MUFU.EX2 R153, R6 ;  /* 0x0000000600997308 */ /* 0x0005f40000000800 */
[----:B------:R3:W-:Y:S01]  /*6040*/  MUFU.EX2 R49, R7 ;  /* 0x0000000700317308 */ /* 0x0007e20000000800 */
[----:B-1----:R-:W-:Y:S05]  /*6050*/  FFMA.FTZ R4, R16, UR5, R159 ;  /* 0x0000000510047c23 */ /* 0x002fea000801009f */
[----:B------:R-:W-:Y:S02]  /*6060*/  @!P0 FSEL R4, R4, -INF , !P1 ;  /* 0xff80000004048808 */ /* 0x000fe40004800000 */
[----:B------:R-:W-:Y:S01]  /*6070*/  @!P0 ISETP.GE.AND P1, PT, R18, R11, PT ;  /* 0x0000000b1200820c */ /* 0x000fe20003f26270 */
[----:B--2---:R-:W-:Y:S02]  /*6080*/  FFMA.FTZ R6, R16, UR5, R249 ;  /* 0x0000000510067c23 */ /* 0x004fe400080100f9 */
[----:B------:R-:W-:Y:S03]  /*6090*/  FFMA.FTZ R10, R4, UR12, -R10 ;  /* 0x0000000c040a7c23 */ /* 0x000fe6000801080a */
[----:B------:R-:W-:Y:S01]  /*60a0*/  @!P0 FSEL R6, R6, -INF , !P2 ;  /* 0xff80000006068808 */ /* 0x000fe20005000000 */
[----:B------:R-:W1:Y:S01]  /*60b0*/  MUFU.EX2 R48, R10 ;  /* 0x0000000a00307308 */ /* 0x000e620000000800 */
[----:B---3--:R-:W-:Y:S05]  /*60c0*/  FFMA.FTZ R7, R19, UR5, R250 ;  /* 0x0000000513077c23 */ /* 0x008fea00080100fa */
[----:B------:R-:W-:Y:S02]  /*60d0*/  @!P0 FSEL R7, R7, -INF , !P1 ;  /* 0xff80000007078808 */ /* 0x000fe40004800000 */
[----:B------:R-:W-:Y:S02]  /*60e0*/  @!P0 ISETP.GE.AND P1, PT, R17, R5, PT ;  /* 0x000000051100820c */ /* 0x000fe40003f26270 */
[----:B------:R-:W-:Y:S01]  /*60f0*/  F2FP.BF16.F32.PACK_AB R5, R44, R47 ;  /* 0x0000002f2c05723e */ /* 0x000fe200000010ff */
[--C-:B------:R-:W-:Y:S01]  /*6100*/  FFMA.FTZ R4, R7, UR12, -R9.reuse ;  /* 0x0000000c07047c23 */ /* 0x100fe20008010809 */
[----:B------:R-:W-:Y:S01]  /*6110*/  F2FP.BF16.F32.PACK_AB R7, R144, R145 ;  /* 0x000000919007723e */ /* 0x000fe200000010ff */
[----:B------:R-:W-:Y:S01]  /*6120*/  FFMA.FTZ R9, R6, UR12, -R9 ;  /* 0x0000000c06097c23 */ /* 0x000fe20008010809 */
[----:B------:R-:W-:Y:S01]  /*6130*/  F2FP.BF16.F32.PACK_AB R6, R42, R43 ;  /* 0x0000002b2a06723e */ /* 0x000fe200000010ff */
[----:B------:R2:W-:Y:S01]  /*6140*/  STS [R244+0x13400], R5 ;  /* 0x01340005f4007388 */ /* 0x0005e20000000800 */
[----:B------:R3:W-:Y:S03]  /*6150*/  MUFU.EX2 R37, R4 ;  /* 0x0000000400257308 */ /* 0x0007e60000000800 */
[----:B------:R4:W-:Y:S04]  /*6160*/  STS [R244+0x13000], R7 ;  /* 0x01300007f4007388 */ /* 0x0009e80000000800 */
[----:B------:R1:W-:Y:S03]  /*6170*/  STS [R243+0x13400], R6 ;  /* 0x01340006f3007388 */ /* 0x0003e60000000800 */
[----:B------:R-:W1:Y:S01]  /*6180*/  MUFU.EX2 R36, R9 ;  /* 0x0000000900247308 */ /* 0x000e620000000800 */
[----:B---3--:R-:W-:Y:S05]  /*6190*/  FFMA.FTZ R4, R16, UR5, R168 ;  /* 0x0000000510047c23 */ /* 0x008fea00080100a8 */
[----:B------:R-:W-:Y:S02]  /*61a0*/  @!P0 FSEL R4, R4, -INF , !P1 ;  /* 0xff80000004048808 */ /* 0x000fe40004800000 */
[----:B--2---:R-:W-:Y:S02]  /*61b0*/  F2FP.BF16.F32.PACK_AB R5, R160, R161 ;  /* 0x000000a1a005723e */ /* 0x004fe400000010ff */
[----:B------:R-:W-:Y:S01]  /*61c0*/  IADD3 R142, P0, R141, UR16, RZ ;  /* 0x000000108d8e7c10 */ /* 0x000fe2000ff1e0ff */
[----:B------:R-:W-:Y:S01]  /*61d0*/  FFMA.FTZ R0, R4, UR12, -R0 ;  /* 0x0000000c04007c23 */ /* 0x000fe20008010800 */
[----:B----4-:R-:W-:Y:S02]  /*61e0*/  F2FP.BF16.F32.PACK_AB R7, R56, R57 ;  /* 0x000000393807723e */ /* 0x010fe400000010ff */
[----:B------:R-:W-:Y:S01]  /*61f0*/  F2FP.BF16.F32.PACK_AB R4, R164, R165 ;  /* 0x000000a5a404723e */ /* 0x000fe200000010ff */
[----:B------:R2:W3:Y:S01]  /*6200*/  MUFU.EX2 R150, R0 ;  /* 0x0000000000967308 */ /* 0x0004e20000000800 */
[----:B-1----:R-:W-:Y:S01]  /*6210*/  F2FP.BF16.F32.PACK_AB R6, R156, R157 ;  /* 0x0000009d9c06723e */ /* 0x002fe200000010ff */
[----:B------:R1:W-:Y:S01]  /*6220*/  STS [R243+0x13000], R7 ;  /* 0x01300007f3007388 */ /* 0x0003e20000000800 */
[----:B------:R-:W-:Y:S02]  /*6230*/  IADD3.X R143, R140, UR15, RZ, P0, !PT ;  /* 0x0000000f8c8f7c10 */ /* 0x000fe400087fe4ff */
[----:B------:R-:W-:Y:S01]  /*6240*/  PLOP3.LUT P0, PT, PT, PT, UP0, 0x80, 0x0 ;  /* 0x000000000000781c */ /* 0x000fe20003f0f008 */
[----:B------:R4:W-:Y:S04]  /*6250*/  STS [R244+0x14000], R5 ;  /* 0x01400005f4007388 */ /* 0x0009e80000000800 */
[----:B------:R3:W-:Y:S04]  /*6260*/  STS [R244+0x14400], R4 ;  /* 0x01440004f4007388 */ /* 0x0007e80000000800 */
[----:B------:R3:W-:Y:S01]  /*6270*/  STS [R243+0x14400], R6 ;  /* 0x01440006f3007388 */ /* 0x0007e20000000800 */
[----:B--2---:R-:W-:Y:S03]  /*6280*/  F2FP.BF16.F32.PACK_AB R0, R48, R49 ;  /* 0x000000313000723e */ /* 0x004fe600000010ff */
[----:B------:R-:W2:Y:S04]  /*6290*/  LDG.E R141, desc[UR8][R142.64] ;  /* 0x000000088e8d7981 */ /* 0x000ea8000c1e1900 */
[----:B------:R-:W2:Y:S01]  /*62a0*/  LDG.E R140, desc[UR8][R142.64+0x20] ;  /* 0x000020088e8c7981 */ /* 0x000ea2000c1e1900 */
[----:B-1----:R-:W-:Y:S02]  /*62b0*/  F2FP.BF16.F32.PACK_AB R7, R151, R152 ;  /* 0x000000989707723e */ /* 0x002fe400000010ff */
[----:B----4-:R-:W-:Y:S03]  /*62c0*/  F2FP.BF16.F32.PACK_AB R5, R51, R55 ;  /* 0x000000373305723e */ /* 0x010fe600000010ff */
[----:B------:R1:W-:Y:S01]  /*62d0*/  STS [R243+0x14000], R7 ;  /* 0x01400007f3007388 */ /* 0x0003e20000000800 */
[----:B---3--:R-:W-:Y:S03]  /*62e0*/  F2FP.BF16.F32.PACK_AB R4, R38, R41 ;  /* 0x000000292604723e */ /* 0x008fe600000010ff */
[----:B------:R3:W-:Y:S01]  /*62f0*/  STS [R242+0x13000], R5 ;  /* 0x01300005f2007388 */ /* 0x0007e20000000800 */
[----:B------:R-:W-:Y:S03]  /*6300*/  F2FP.BF16.F32.PACK_AB R6, R154, R155 ;  /* 0x0000009b9a06723e */ /* 0x000fe600000010ff */
[----:B------:R4:W-:Y:S04]  /*6310*/  STS [R242+0x13400], R4 ;  /* 0x01340004f2007388 */ /* 0x0009e80000000800 */
[----:B------:R4:W-:Y:S01]  /*6320*/  STS [R241+0x13000], R0 ;  /* 0x01300000f1007388 */ /* 0x0009e20000000800 */
[----:B-1----:R-:W-:Y:S02]  /*6330*/  F2FP.BF16.F32.PACK_AB R7, R148, R149 ;  /* 0x000000959407723e */ /* 0x002fe400000010ff */
[----:B---3--:R-:W-:Y:S02]  /*6340*/  F2FP.BF16.F32.PACK_AB R5, R36, R37 ;  /* 0x000000252405723e */ /* 0x008fe400000010ff */
[----:B----4-:R-:W-:Y:S03]  /*6350*/  F2FP.BF16.F32.PACK_AB R4, R146, R147 ;  /* 0x000000939204723e */ /* 0x010fe600000010ff */
[----:B------:R-:W-:Y:S01]  /*6360*/  STS [R241+0x13400], R5 ;  /* 0x01340005f1007388 */ /* 0x000fe20000000800 */
[----:B------:R-:W-:Y:S03]  /*6370*/  F2FP.BF16.F32.PACK_AB R0, R150, R153 ;  /* 0x000000999600723e */ /* 0x000fe600000010ff */
[----:B------:R-:W-:Y:S04]  /*6380*/  STS [R242+0x14000], R7 ;  /* 0x01400007f2007388 */ /* 0x000fe80000000800 */
[----:B------:R-:W-:Y:S04]  /*6390*/  STS [R242+0x14400], R6 ;  /* 0x01440006f2007388 */ /* 0x000fe80000000800 */
[----:B------:R-:W-:Y:S04]  /*63a0*/  STS [R241+0x14000], R4 ;  /* 0x01400004f1007388 */ /* 0x000fe80000000800 */
[----:B------:R1:W-:Y:S04]  /*63b0*/  STS [R241+0x14400], R0 ;  /* 0x01440000f1007388 */ /* 0x0003e80000000800 */
[----:B------:R-:W3:Y:S04]  /*63c0*/  LDSM.16.M88.4 R32, [R221+UR4+0x6000] ;  /* 0x00600004dd20783b */ /* 0x000ee80008000200 */
[----:B------:R-:W4:Y:S01]  /*63d0*/  LDSM.16.M88.4 R28, [R221+UR4+0x6800] ;  /* 0x00680004dd1c783b */ /* 0x000f220008000200 */
[----:B-1----:R-:W-:Y:S04]  /*63e0*/  MOV R0, UR4 ;  /* 0x0000000400007c02 */ /* 0x002fe80008000f00 */
[----:B------:R-:W-:Y:S04]  /*63f0*/  IADD3 R0, R221, 0x6000, R0 ;  /* 0x00006000dd007810 */ /* 0x000fe80007ffe000 */
[----:B------:R-:W-:Y:S05]  /*6400*/  IADD3 R0, R0, R228, RZ ;  /* 0x000000e400007210 */ /* 0x000fea0007ffe0ff */
[----:B------:R-:W1:Y:S04]  /*6410*/  LDSM.16.M88.4 R132, [R0] ;  /* 0x000000000084783b */ /* 0x000e680000000200 */
[----:B------:R-:W1:Y:S01]  /*6420*/  LDSM.16.M88.4 R136, [R0+0x800] ;  /* 0x000800000088783b */ /* 0x000e620000000200 */
[-C--:B---3--:R-:W-:Y:S06]  /*6430*/  HMMA.16816.F32.BF16 R4, R32, R172.reuse, RZ ;  /* 0x000000ac2004723c */ /* 0x088fec00000418ff */
[C---:B----4-:R-:W-:Y:S06]  /*6440*/  HMMA.16816.F32.BF16 R8, R28.reuse, R172, RZ ;  /* 0x000000ac1c08723c */ /* 0x050fec00000418ff */
[-C--:B------:R-:W-:Y:S06]  /*6450*/  HMMA.16816.F32.BF16 R12, R28, R174.reuse, RZ ;  /* 0x000000ae1c0c723c */ /* 0x080fec00000418ff */
[C---:B------:R-:W-:Y:S06]  /*6460*/  HMMA.16816.F32.BF16 R16, R32.reuse, R174, RZ ;  /* 0x000000ae2010723c */ /* 0x040fec00000418ff */
[-C--:B------:R-:W-:Y:S06]  /*6470*/  HMMA.16816.F32.BF16 R20, R32, R176.reuse, RZ ;  /* 0x000000b02014723c */ /* 0x080fec00000418ff */
[C---:B------:R-:W-:Y:S06]  /*6480*/  HMMA.16816.F32.BF16 R24, R28.reuse, R176, RZ ;  /* 0x000000b01c18723c */ /* 0x040fec00000418ff */
[-C--:B------:R-:W-:Y:S06]  /*6490*/  HMMA.16816.F32.BF16 R28, R28, R178.reuse, RZ ;  /* 0x000000b21c1c723c */ /* 0x080fec00000418ff */
[----:B------:R-:W-:Y:S06]  /*64a0*/  HMMA.16816.F32.BF16 R32, R32, R178, RZ ;  /* 0x000000b22020723c */ /* 0x000fec00000418ff */
[-C--:B-1----:R-:W-:Y:S06]  /*64b0*/  HMMA.16816.F32.BF16 R4, R132, R180.reuse, R4 ;  /* 0x000000b48404723c */ /* 0x082fec0000041804 */
[C---:B------:R-:W-:Y:S06]  /*64c0*/  HMMA.16816.F32.BF16 R8, R136.reuse, R180, R8 ;  /* 0x000000b48808723c */ /* 0x040fec0000041808 */
[-C--:B------:R-:W-:Y:S06]  /*64d0*/  HMMA.16816.F32.BF16 R12, R136, R182.reuse, R12 ;  /* 0x000000b6880c723c */ /* 0x080fec000004180c */
[C---:B------:R-:W-:Y:S06]  /*64e0*/  HMMA.16816.F32.BF16 R16, R132.reuse, R182, R16 ;  /* 0x000000b68410723c */ /* 0x040fec0000041810 */
[-C--:B------:R-:W-:Y:S06]  /*64f0*/  HMMA.16816.F32.BF16 R20, R132, R184.reuse, R20 ;  /* 0x000000b88414723c */ /* 0x080fec0000041814 */
[C---:B------:R-:W-:Y:S06]  /*6500*/  HMMA.16816.F32.BF16 R24, R136.reuse, R184, R24 ;  /* 0x000000b88818723c */ /* 0x040fec0000041818 */
[-C--:B------:R-:W-:Y:S01]  /*6510*/  HMMA.16816.F32.BF16 R28, R136, R186.reuse, R28 ;  /* 0x000000ba881c723c */ /* 0x080fe2000004181c */
[----:B------:R-:W1:Y:S05]  /*6520*/  LDSM.16.M88.4 R136, [R221+UR4+0x7000] ;  /* 0x00700004dd88783b */ /* 0x000e6a0008000200 */
[----:B------:R-:W-:Y:S01]  /*6530*/  HMMA.16816.F32.BF16 R32, R132, R186, R32 ;  /* 0x000000ba8420723c */ /* 0x000fe20000041820 */
[----:B------:R-:W3:Y:S05]  /*6540*/  LDSM.16.M88.4 R132, [R221+UR4+0x7800] ;  /* 0x00780004dd84783b */ /* 0x000eea0008000200 */
        /* <DEDUP_REMOVED lines=8> */
[----:B------:R-:W-:Y:S01]  /*65d0*/  HMMA.16816.F32.BF16 R32, R136, R194, R32 ;  /* 0x000000c28820723c */ /* 0x000fe20000041820 */
[----:B------:R-:W3:Y:S05]  /*65e0*/  LDSM.16.M88.4 R136, [R0+0x1800] ;  /* 0x001800000088783b */ /* 0x000eea0000000200 */
[-C--:B-1----:R-:W-:Y:S06]  /*65f0*/  HMMA.16816.F32.BF16 R4, R132, R196.reuse, R4 ;  /* 0x000000c48404723c */ /* 0x082fec0000041804 */
[C---:B---3--:R-:W-:Y:S06]  /*6600*/  HMMA.16816.F32.BF16 R8, R136.reuse, R196, R8 ;  /* 0x000000c48808723c */ /* 0x048fec0000041808 */
        /* <DEDUP_REMOVED lines=17> */
[----:B------:R3:W4:Y:S04]  /*6720*/  LDSM.16.M88.4 R136, [R0+0x2800] ;  /* 0x002800000088783b */ /* 0x0007280000000200 */
[----:B---3--:R3:W5:Y:S01]  /*6730*/  LDG.E R0, desc[UR8][R142.64+0xa0] ;  /* 0x0000a0088e007981 */ /* 0x008762000c1e1900 */
[-C--:B-1----:R-:W-:Y:S06]  /*6740*/  HMMA.16816.F32.BF16 R4, R132, R212.reuse, R4 ;  /* 0x000000d48404723c */ /* 0x082fec0000041804 */
[C---:B----4-:R-:W-:Y:S06]  /*6750*/  HMMA.16816.F32.BF16 R8, R136.reuse, R212, R8 ;  /* 0x000000d48808723c */ /* 0x050fec0000041808 */
[-C--:B------:R-:W-:Y:S06]  /*6760*/  HMMA.16816.F32.BF16 R12, R136, R214.reuse, R12 ;  /* 0x000000d6880c723c */ /* 0x080fec000004180c */
[C---:B------:R-:W-:Y:S06]  /*6770*/  HMMA.16816.F32.BF16 R16, R132.reuse, R214, R16 ;  /* 0x000000d68410723c */ /* 0x040fec0000041810 */
[-C--:B------:R-:W-:Y:S05]  /*6780*/  HMMA.16816.F32.BF16 R20, R132, R216.reuse, R20 ;  /* 0x000000d88414723c */ /* 0x080fea0000041814 */
[----:B--2---:R-:W-:Y:S01]  /*6790*/  FADD.FTZ R5, -R141, R5 ;  /* 0x000000058d057221 */ /* 0x004fe20000010100 */
[C---:B------:R-:W-:Y:S05]  /*67a0*/  HMMA.16816.F32.BF16 R24, R136.reuse, R216, R24 ;  /* 0x000000d88818723c */ /* 0x040fea0000041818 */
[----:B------:R-:W-:Y:S01]  /*67b0*/  FMUL.FTZ R144, R144, R5 ;  /* 0x0000000590907220 */ /* 0x000fe20000410000 */
[-C--:B------:R-:W-:Y:S05]  /*67c0*/  HMMA.16816.F32.BF16 R28, R136, R218.reuse, R28 ;  /* 0x000000da881c723c */ /* 0x080fea000004181c */
[----:B------:R-:W-:Y:S01]  /*67d0*/  FFMA.FTZ R5, -R59, R59, 1 ;  /* 0x3f8000003b057423 */ /* 0x000fe2000001013b */
[----:B------:R-:W-:Y:S01]  /*67e0*/  HMMA.16816.F32.BF16 R32, R132, R218, R32 ;  /* 0x000000da8420723c */ /* 0x000fe20000041820 */
[----:B------:R3:W5:Y:S04]  /*67f0*/  LDL.LU R59, [R1+0xe4] ;  /* 0x0000e400013b7983 */ /* 0x0007680000300800 */
[----:B------:R-:W-:Y:S01]  /*6800*/  FFMA.FTZ R136, -R58, R58, 1 ;  /* 0x3f8000003a887423 */ /* 0x000fe2000001013a */
[C---:B------:R-:W-:Y:S01]  /*6810*/  FADD.FTZ R4, -R141.reuse, R4 ;  /* 0x000000048d047221 */ /* 0x040fe20000010100 */
[----:B------:R3:W5:Y:S01]  /*6820*/  LDL.LU R58, [R1+0xe0] ;  /* 0x0000e000013a7983 */ /* 0x0007620000300800 */
[C---:B------:R-:W-:Y:S03]  /*6830*/  FADD.FTZ R135, -R141.reuse, R16 ;  /* 0x000000108d877221 */ /* 0x040fe60000010100 */
[----:B------:R-:W-:Y:S01]  /*6840*/  FADD.FTZ R133, -R141, R17 ;  /* 0x000000118d857221 */ /* 0x000fe20000010100 */
[----:B------:R-:W-:Y:S01]  /*6850*/  FMUL.FTZ R17, R57, R135 ;  /* 0x0000008739117220 */ /* 0x000fe20000410000 */
[----:B------:R-:W-:Y:S01]  /*6860*/  FMUL.FTZ R145, R145, R4 ;  /* 0x0000000491917220 */ /* 0x000fe20000410000 */
[----:B------:R3:W5:Y:S01]  /*6870*/  LDL.LU R57, [R1+0xdc] ;  /* 0x0000dc0001397983 */ /* 0x0007620000300800 */
[----:B------:R-:W-:Y:S01]  /*6880*/  FMUL.FTZ R5, R5, UR6 ;  /* 0x0000000605057c20 */ /* 0x000fe20008410000 */
[----:B------:R-:W-:Y:S01]  /*6890*/  FMUL.FTZ R136, R136, UR6 ;  /* 0x0000000688887c20 */ /* 0x000fe20008410000 */
[----:B------:R-:W-:Y:S01]  /*68a0*/  FADD.FTZ R134, -R141, R20 ;  /* 0x000000148d867221 */ /* 0x000fe20000010100 */
[----:B------:R3:W5:Y:S01]  /*68b0*/  LDG.E R4, desc[UR8][R142.64+0x80] ;  /* 0x000080088e047981 */ /* 0x000762000c1e1900 */
[----:B------:R-:W-:Y:S01]  /*68c0*/  FMUL.FTZ R20, R56, R133 ;  /* 0x0000008538147220 */ /* 0x000fe20000410000 */
[----:B------:R-:W-:Y:S01]  /*68d0*/  FMUL.FTZ R132, R5, R145 ;  /* 0x0000009105847220 */ /* 0x000fe20000410000 */
[----:B------:R-:W-:Y:S01]  /*68e0*/  FMUL.FTZ R134, R55, R134 ;  /* 0x0000008637867220 */ /* 0x000fe20000410000 */
[----:B------:R3:W5:Y:S01]  /*68f0*/  LDL.LU R56, [R1+0xd8] ;  /* 0x0000d80001387983 */ /* 0x0007620000300800 */
[----:B------:R-:W-:Y:S01]  /*6900*/  FMUL.FTZ R5, R136, R144 ;  /* 0x0000009088057220 */ /* 0x000fe20000410000 */
[----:B------:R-:W-:Y:S01]  /*6910*/  FFMA.FTZ R133, -R52, R52, 1 ;  /* 0x3f80000034857423 */ /* 0x000fe20000010134 */
[C---:B------:R-:W-:Y:S01]  /*6920*/  FADD.FTZ R21, -R141.reuse, R21 ;  /* 0x000000158d157221 */ /* 0x040fe20000010100 */
[----:B------:R3:W5:Y:S01]  /*6930*/  LDL.LU R55, [R1+0xd4] ;  /* 0x0000d40001377983 */ /* 0x0007620000300800 */
[----:B------:R-:W-:Y:S01]  /*6940*/  FADD.FTZ R33, -R141, R33 ;  /* 0x000000218d217221 */ /* 0x000fe20000010100 */
[----:B------:R-:W-:Y:S01]  /*6950*/  F2FP.BF16.F32.PACK_AB R16, R5, R132 ;  /* 0x000000840510723e */ /* 0x000fe200000010ff */
[----:B------:R-:W-:Y:S01]  /*6960*/  FFMA.FTZ R132, -R54, R54, 1 ;  /* 0x3f80000036847423 */ /* 0x000fe20000010136 */
[----:B------:R-:W-:Y:S01]  /*6970*/  FFMA.FTZ R5, -R53, R53, 1 ;  /* 0x3f80000035057423 */ /* 0x000fe20000010135 */
[----:B------:R3:W5:Y:S01]  /*6980*/  LDL.LU R54, [R1+0xd0] ;  /* 0x0000d00001367983 */ /* 0x0007620000300800 */
[----:B------:R-:W-:Y:S01]  /*6990*/  FMUL.FTZ R135, R51, R21 ;  /* 0x0000001533877220 */ /* 0x000fe20000410000 */
[----:B------:R-:W-:Y:S01]  /*69a0*/  FFMA.FTZ R21, -R50, R50, 1 ;  /* 0x3f80000032157423 */ /* 0x000fe20000010132 */
[----:B------:R-:W-:Y:S01]  /*69b0*/  FMUL.FTZ R132, R132, UR6 ;  /* 0x0000000684847c20 */ /* 0x000fe20008410000 */
[----:B------:R3:W5:Y:S01]  /*69c0*/  LDL.LU R53, [R1+0xcc] ;  /* 0x0000cc0001357983 */ /* 0x0007620000300800 */
[----:B------:R-:W-:Y:S01]  /*69d0*/  FMUL.FTZ R133, R133, UR6 ;  /* 0x0000000685857c20 */ /* 0x000fe20008410000 */
[----:B------:R-:W-:Y:S01]  /*69e0*/  FADD.FTZ R6, -R140, R6 ;  /* 0x000000068c067221 */ /* 0x000fe20000010100 */
[----:B------:R-:W-:Y:S01]  /*69f0*/  FMUL.FTZ R132, R132, R17 ;  /* 0x0000001184847220 */ /* 0x000fe20000410000 */
[----:B------:R3:W5:Y:S01]  /*6a00*/  LDL.LU R52, [R1+0xc8] ;  /* 0x0000c80001347983 */ /* 0x0007620000300800 */
[----:B------:R-:W-:Y:S01]  /*6a10*/  FMUL.FTZ R5, R5, UR6 ;  /* 0x0000000605057c20 */ /* 0x000fe20008410000 */
[----:B------:R-:W-:Y:S01]  /*6a20*/  FFMA.FTZ R17, -R158, R158, 1 ;  /* 0x3f8000009e117423 */ /* 0x000fe2000001019e */
[----:B------:R-:W-:Y:S01]  /*6a30*/  FMUL.FTZ R133, R133, R134 ;  /* 0x0000008685857220 */ /* 0x000fe20000410000 */
[----:B------:R3:W5:Y:S01]  /*6a40*/  LDL.LU R51, [R1+0xc4] ;  /* 0x0000c40001337983 */ /* 0x0007620000300800 */
[----:B------:R-:W-:Y:S01]  /*6a50*/  FMUL.FTZ R5, R5, R20 ;  /* 0x0000001405057220 */ /* 0x000fe20000410000 */
[----:B------:R-:W-:Y:S01]  /*6a60*/  FADD.FTZ R20, -R141, R32 ;  /* 0x000000208d147221 */ /* 0x000fe20000010100 */
[----:B------:R-:W-:Y:S01]  /*6a70*/  FMUL.FTZ R134, R47, R6 ;  /* 0x000000062f867220 */ /* 0x000fe20000410000 */
[----:B------:R3:W5:Y:S01]  /*6a80*/  LDL.LU R50, [R1+0xc0] ;  /* 0x0000c00001327983 */ /* 0x0007620000300800 */
[----:B------:R-:W-:Y:S01]  /*6a90*/  FMUL.FTZ R21, R21, UR6 ;  /* 0x0000000615157c20 */ /* 0x000fe20008410000 */
[----:B------:R-:W-:Y:S01]  /*6aa0*/  FMUL.FTZ R20, R49, R20 ;  /* 0x0000001431147220 */ /* 0x000fe20000410000 */
[----:B------:R-:W-:Y:S01]  /*6ab0*/  FFMA.FTZ R6, -R46, R46, 1 ;  /* 0x3f8000002e067423 */ /* 0x000fe2000001012e */
[----:B------:R3:W5:Y:S01]  /*6ac0*/  LDL.LU R49, [R1+0xbc] ;  /* 0x0000bc0001317983 */ /* 0x0007620000300800 */
[----:B------:R-:W-:Y:S01]  /*6ad0*/  FMUL.FTZ R21, R21, R135 ;  /* 0x0000008715157220 */ /* 0x000fe20000410000 */
[----:B------:R-:W-:Y:S01]  /*6ae0*/  FMUL.FTZ R135, R48, R33 ;  /* 0x0000002130877220 */ /* 0x000fe20000410000 */
[----:B------:R-:W-:Y:S01]  /*6af0*/  FMUL.FTZ R17, R17, UR6 ;  /* 0x0000000611117c20 */ /* 0x000fe20008410000 */
[----:B------:R3:W5:Y:S01]  /*6b00*/  LDL.LU R48, [R1+0xb8] ;  /* 0x0000b80001307983 */ /* 0x0007620000300800 */
[----:B------:R-:W-:Y:S01]  /*6b10*/  FFMA.FTZ R32, -R45, R45, 1 ;  /* 0x3f8000002d207423 */ /* 0x000fe2000001012d */
[----:B------:R-:W-:Y:S01]  /*6b20*/  F2FP.BF16.F32.PACK_AB R21, R21, R133 ;  /* 0x000000851515723e */ /* 0x000fe200000010ff */
[----:B------:R-:W-:Y:S01]  /*6b30*/  FMUL.FTZ R17, R17, R20 ;  /* 0x0000001411117220 */ /* 0x000fe20000410000 */
[----:B------:R3:W5:Y:S01]  /*6b40*/  LDL.LU R47, [R1+0xb4] ;  /* 0x0000b400012f7983 */ /* 0x0007620000300800 */
[----:B------:R-:W-:Y:S01]  /*6b50*/  FFMA.FTZ R20, -R159, R159, 1 ;  /* 0x3f8000009f147423 */ /* 0x000fe2000001019f */
[----:B------:R-:W-:Y:S01]  /*6b60*/  FADD.FTZ R7, -R140, R7 ;  /* 0x000000078c077221 */ /* 0x000fe20000010100 */
[----:B------:R-:W-:Y:S01]  /*6b70*/  FMUL.FTZ R6, R6, UR6 ;  /* 0x0000000606067c20 */ /* 0x000fe20008410000 */
[----:B------:R3:W5:Y:S01]  /*6b80*/  LDL.LU R46, [R1+0xb0] ;  /* 0x0000b000012e7983 */ /* 0x0007620000300800 */
[----:B------:R-:W-:Y:S01]  /*6b90*/  FMUL.FTZ R32, R32, UR6 ;  /* 0x0000000620207c20 */ /* 0x000fe20008410000 */
[----:B------:R-:W-:Y:S01]  /*6ba0*/  FMUL.FTZ R33, R44, R7 ;  /* 0x000000072c217220 */ /* 0x000fe20000410000 */
[----:B------:R-:W-:Y:S01]  /*6bb0*/  FMUL.FTZ R20, R20, UR6 ;  /* 0x0000000614147c20 */ /* 0x000fe20008410000 */
[----:B------:R3:W5:Y:S01]  /*6bc0*/  LDL.LU R45, [R1+0xac] ;  /* 0x0000ac00012d7983 */ /* 0x0007620000300800 */
[----:B------:R-:W-:Y:S01]  /*6bd0*/  F2FP.BF16.F32.PACK_AB R7, R5, R132 ;  /* 0x000000840507723e */ /* 0x000fe200000010ff */
[----:B------:R-:W-:Y:S01]  /*6be0*/  FMUL.FTZ R5, R6, R134 ;  /* 0x0000008606057220 */ /* 0x000fe20000410000 */
[----:B------:R-:W-:Y:S01]  /*6bf0*/  FMUL.FTZ R6, R32, R33 ;  /* 0x0000002120067220 */ /* 0x000fe20000410000 */
[----:B------:R3:W5:Y:S01]  /*6c00*/  LDL.LU R44, [R1+0xa8] ;  /* 0x0000a800012c7983 */ /* 0x0007620000300800 */
[----:B------:R-:W-:Y:S01]  /*6c10*/  FMUL.FTZ R20, R20, R135 ;  /* 0x0000008714147220 */ /* 0x000fe20000410000 */
[C---:B------:R-:W-:Y:S01]  /*6c20*/  FADD.FTZ R32, -R140.reuse, R18 ;  /* 0x000000128c207221 */ /* 0x040fe20000010100 */
[----:B------:R-:W-:Y:S01]  /*6c30*/  FADD.FTZ R18, -R140, R22 ;  /* 0x000000168c127221 */ /* 0x000fe20000010100 */
[----:B------:R-:W-:Y:S01]  /*6c40*/  F2FP.BF16.F32.PACK_AB R6, R6, R5 ;  /* 0x000000050606723e */ /* 0x000fe200000010ff */
[----:B------:R-:W-:Y:S01]  /*6c50*/  FFMA.FTZ R22, -R39, R39, 1 ;  /* 0x3f80000027167423 */ /* 0x000fe20000010127 */
[----:B------:R-:W-:Y:S01]  /*6c60*/  F2FP.BF16.F32.PACK_AB R20, R20, R17 ;  /* 0x000000111414723e */ /* 0x000fe200000010ff */
[----:B------:R-:W-:Y:S01]  /*6c70*/  FMUL.FTZ R5, R43, R32 ;  /* 0x000000202b057220 */ /* 0x000fe20000410000 */
[C---:B------:R-:W-:Y:S01]  /*6c80*/  FADD.FTZ R17, -R140.reuse, R19 ;  /* 0x000000138c117221 */ /* 0x040fe20000010100 */
[----:B------:R3:W5:Y:S01]  /*6c90*/  LDL.LU R43, [R1+0xa4] ;  /* 0x0000a400012b7983 */ /* 0x0007620000300800 */
[----:B------:R-:W-:Y:S01]  /*6ca0*/  FMUL.FTZ R18, R41, R18 ;  /* 0x0000001229127220 */ /* 0x000fe20000410000 */
[----:B------:R-:W-:Y:S01]  /*6cb0*/  FADD.FTZ R19, -R140, R23 ;  /* 0x000000178c137221 */ /* 0x000fe20000010100 */
[----:B------:R-:W-:Y:S01]  /*6cc0*/  FMUL.FTZ R17, R42, R17 ;  /* 0x000000112a117220 */ /* 0x000fe20000410000 */
[----:B------:R-:W-:Y:S01]  /*6cd0*/  FFMA.FTZ R23, -R40, R40, 1 ;  /* 0x3f80000028177423 */ /* 0x000fe20000010128 */
[----:B------:R3:W5:Y:S01]  /*6ce0*/  LDL.LU R42, [R1+0xa0] ;  /* 0x0000a000012a7983 */ /* 0x0007620000300800 */
[----:B------:R-:W-:Y:S01]  /*6cf0*/  FMUL.FTZ R19, R38, R19 ;  /* 0x0000001326137220 */ /* 0x000fe20000410000 */
[----:B------:R-:W-:Y:S01]  /*6d00*/  FFMA.FTZ R33, -R3, R3, 1 ;  /* 0x3f80000003217423 */ /* 0x000fe20000010103 */
[----:B------:R-:W-:Y:S01]  /*6d10*/  FFMA.FTZ R32, -R2, R2, 1 ;  /* 0x3f80000002207423 */ /* 0x000fe20000010102 */
[----:B------:R3:W5:Y:S01]  /*6d20*/  LDL.LU R41, [R1+0x9c] ;  /* 0x00009c0001297983 */ /* 0x0007620000300800 */
[C---:B------:R-:W-:Y:S01]  /*6d30*/  FADD.FTZ R34, -R140.reuse, R34 ;  /* 0x000000228c227221 */ /* 0x040fe20000010100 */
[----:B------:R-:W-:Y:S01]  /*6d40*/  FADD.FTZ R35, -R140, R35 ;  /* 0x000000238c237221 */ /* 0x000fe20000010100 */
        /* <DEDUP_REMOVED lines=9> */
[----:B------:R3:W5:Y:S01]  /*6de0*/  LDL.LU R38, [R1+0x90] ;  /* 0x0000900001267983 */ /* 0x0007620000300800 */
[----:B------:R-:W-:Y:S01]  /*6df0*/  FFMA.FTZ R35, -R250, R250, 1 ;  /* 0x3f800000fa237423 */ /* 0x000fe200000101fa */
[----:B------:R-:W-:Y:S01]  /*6e00*/  FFMA.FTZ R34, -R249, R249, 1 ;  /* 0x3f800000f9227423 */ /* 0x000fe200000101f9 */
[----:B------:R-:W-:Y:S01]  /*6e10*/  FMUL.FTZ R32, R32, UR6 ;  /* 0x0000000620207c20 */ /* 0x000fe20008410000 */
[----:B------:R3:W5:Y:S01]  /*6e20*/  LDL.64 R132, [R1+0x30] ;  /* 0x0000300001847983 */ /* 0x0007620000100a00 */
        /* <DEDUP_REMOVED lines=8> */
[----:B------:R3:W5:Y:S04]  /*6eb0*/  LDL.LU R3, [R1+0x84] ;  /* 0x0000840001037983 */ /* 0x0007680000300800 */
[----:B------:R3:W5:Y:S04]  /*6ec0*/  LDL.LU R2, [R1+0x80] ;  /* 0x0000800001027983 */ /* 0x0007680000300800 */
[----:B------:R3:W5:Y:S04]  /*6ed0*/  LDL R159, [R1+0x44] ;  /* 0x00004400019f7983 */ /* 0x0007680000100800 */
[----:B------:R3:W5:Y:S01]  /*6ee0*/  LDL R158, [R1+0x48] ;  /* 0x00004800019e7983 */ /* 0x0007620000100800 */
[----:B------:R-:W-:Y:S05]  /*6ef0*/  @!P0 BRA `(.L_x_368) ;  /* 0x0000000000cc8947 */ /* 0x000fea0003800000 */
[----:B------:R-:W2:Y:S01]  /*6f00*/  LDL.LU R134, [R1+0x4] ;  /* 0x0000040001867983 */ /* 0x000ea20000300800 */
[----:B------:R-:W1:Y:S01]  /*6f10*/  LDC R5, c[0x0][0x240] ;  /* 0x00009000ff057b82 */ /* 0x000e620000000800 */
[----:B------:R-:W-:Y:S01]  /*6f20*/  ULOP3.LUT UR10, UR7, 0x1, URZ, 0xc0, !UPT ;  /* 0x00000001070a7892 */ /* 0x000fe2000f8ec03f */
[----:B-----5:R-:W-:Y:S01]  /*6f30*/  ISETP.GE.AND P2, PT, R132, UR39, PT ;  /* 0x0000002784007c0c */ /* 0x020fe2000bf46270 */
[----:B------:R-:W-:Y:S01]  /*6f40*/  UMOV UR18, 0xffffd000 ;  /* 0xffffd00000127882 */ /* 0x000fe20000000000 */
[----:B------:R-:W-:Y:S01]  /*6f50*/  ISETP.GE.AND P1, PT, R159, UR39, PT ;  /* 0x000000279f007c0c */ /* 0x000fe2000bf26270 */
[----:B------:R-:W-:Y:S04]  /*6f60*/  UISETP.NE.U32.AND UP1, UPT, UR10, 0x1, UPT ;  /* 0x000000010a00788c */ /* 0x000fe8000bf25070 */
        /* <DEDUP_REMOVED lines=8> */
[C---:B------:R-:W-:Y:S02]  /*6ff0*/  LEA R248, P3, R5.reuse, R248, 0x1 ;  /* 0x000000f805f87211 */ /* 0x040fe400078608ff */
[----:B------:R-:W-:Y:S02]  /*7000*/  SHF.R.S32.HI R17, RZ, 0x1f, R5 ;  /* 0x0000001fff117819 */ /* 0x000fe40000011405 */
[----:B------:R-:W-:Y:S02]  /*7010*/  @!P2 MOV R18, R248 ;  /* 0x000000f80012a202 */ /* 0x000fe40000000f00 */
[----:B------:R-:W-:Y:S05]  /*7020*/  LEA.HI.X R246, R5, R246, R17, 0x1, P3 ;  /* 0x000000f605f67211 */ /* 0x000fea00018f0c11 */
[--C-:B------:R-:W-:Y:S02]  /*7030*/  @!P2 IMAD.MOV.U32 R19, RZ, RZ, R246.reuse ;  /* 0x000000ffff13a224 */ /* 0x100fe400078e00f6 */
[C---:B--2---:R-:W-:Y:S02]  /*7040*/  VIADD R5, R134.reuse, UR10 ;  /* 0x0000000a86057c36 */ /* 0x044fe40008000000 */
[----:B------:R-:W-:Y:S03]  /*7050*/  @!P1 VIADD R17, R134, UR10 ;  /* 0x0000000a86119c36 */ /* 0x000fe60008000000 */
        /* <DEDUP_REMOVED lines=8> */
[----:B------:R4:W-:Y:S01]  /*70e0*/  STL [R1+0x4], R5 ;  /* 0x0000040501007387 */ /* 0x0009e20000100800 */
[-C--:B-1----:R-:W-:Y:S01]  /*70f0*/  @!P1 MOV R18, R248.reuse ;  /* 0x000000f800129202 */ /* 0x082fe20000000f00 */
        /* <DEDUP_REMOVED lines=11> */
[----:B-1----:R-:W-:Y:S01]  /*71b0*/  @!P1 VIADD R17, R134, UR10 ;  /* 0x0000000a86119c36 */ /* 0x002fe20008000000 */
[----:B------:R-:W-:Y:S01]  /*71c0*/  @!P1 MOV R18, R248 ;  /* 0x000000f800129202 */ /* 0x000fe20000000f00 */
[----:B------:R-:W-:Y:S05]  /*71d0*/  @!P1 IMAD.MOV.U32 R19, RZ, RZ, R246 ;  /* 0x000000ffff139224 */ /* 0x000fea00078e00f6 */
[----:B------:R-:W-:Y:S01]  /*71e0*/  @!PT LDS RZ, [RZ] ;  /* 0x00000000fffff984 */ /* 0x000fe20000000800 */
[----:B------:R-:W-:Y:S01]  /*71f0*/  @!PT LDS RZ, [RZ] ;  /* 0x00000000fffff984 */ /* 0x000fe20000000800 */
[----:B------:R-:W-:Y:S01]  /*7200*/  @!PT LDS RZ, [RZ] ;  /* 0x00000000fffff984 */ /* 0x000fe20000000800 */
[----:B------:R4:W-:Y:S04]  /*7210*/  @!P1 LDGSTS.E.BYPASS.LTC128B.128 [R17+0x2000], desc[UR8][R18.64+0x80] ;  /* 0x0200008012119fae */ /* 0x0009e8000b901d48 */
[----:B------:R-:W0:Y:S02]  /*7220*/  LDGDEPBAR ;  /* 0x00000000000079af */ /* 0x000e240000000000 */
.L_x_368:
[----:B------:R-:W-:Y:S01]  /*7230*/  STS [R244+0xf000], R16 ;  /* 0x00f00010f4007388 */ /* 0x000fe20000000800 */
[C---:B-----5:R-:W-:Y:S01]  /*7240*/  FADD.FTZ R9, -R4.reuse, R9 ;  /* 0x0000000904097221 */ /* 0x060fe20000010100 */
[C---:B------:R-:W-:Y:S01]  /*7250*/  FADD.FTZ R8, -R4.reuse, R8 ;  /* 0x0000000804087221 */ /* 0x040fe20000010100 */
[----:B------:R-:W-:Y:S01]  /*7260*/  FADD.FTZ R12, -R4, R12 ;  /* 0x0000000c040c7221 */ /* 0x000fe20000010100 */
[----:B------:R1:W-:Y:S01]  /*7270*/  STS [R244+0xf400], R6 ;  /* 0x00f40006f4007388 */ /* 0x0003e20000000800 */
[----:B----4-:R-:W-:Y:S01]  /*7280*/  F2FP.BF16.F32.PACK_AB R5, R22, R23 ;  /* 0x000000171605723e */ /* 0x010fe200000010ff */
[----:B------:R-:W-:Y:S01]  /*7290*/  FMUL.FTZ R18, R160, R9 ;  /* 0x00000009a0127220 */ /* 0x000fe20000410000 */
[----:B------:R-:W-:Y:S01]  /*72a0*/  FMUL.FTZ R19, R161, R8 ;  /* 0x00000008a1137220 */ /* 0x000fe20000410000 */
[----:B------:R2:W-:Y:S01]  /*72b0*/  STS [R243+0xf000], R7 ;  /* 0x00f00007f3007388 */ /* 0x0005e20000000800 */
[----:B------:R-:W-:Y:S01]  /*72c0*/  FFMA.FTZ R9, -R234, R234, 1 ;  /* 0x3f800000ea097423 */ /* 0x000fe200000101ea */
[----:B------:R-:W-:Y:S01]  /*72d0*/  FFMA.FTZ R8, -R171, R171, 1 ;  /* 0x3f800000ab087423 */ /* 0x000fe200000101ab */
[----:B------:R-:W-:Y:S01]  /*72e0*/  FADD.FTZ R24, -R4, R24 ;  /* 0x0000001804187221 */ /* 0x000fe20000010100 */
[----:B------:R4:W-:Y:S01]  /*72f0*/  STS [R243+0xf400], R5 ;  /* 0x00f40005f3007388 */ /* 0x0009e20000000800 */
[----:B------:R-:W-:Y:S01]  /*7300*/  FMUL.FTZ R9, R9, UR6 ;  /* 0x0000000609097c20 */ /* 0x000fe20008410000 */
[----:B------:R-:W-:Y:S01]  /*7310*/  FMUL.FTZ R8, R8, UR6 ;  /* 0x0000000608087c20 */ /* 0x000fe20008410000 */
[C---:B------:R-:W-:Y:S01]  /*7320*/  FADD.FTZ R25, -R4.reuse, R25 ;  /* 0x0000001904197221 */ /* 0x040fe20000010100 */
[----:B------:R-:W-:Y:S01]  /*7330*/  FADD.FTZ R28, -R4, R28 ;  /* 0x0000001c041c7221 */ /* 0x000fe20000010100 */
[----:B------:R-:W-:Y:S01]  /*7340*/  FMUL.FTZ R18, R9, R18 ;  /* 0x0000001209127220 */ /* 0x000fe20000410000 */
[----:B------:R-:W-:Y:S01]  /*7350*/  FFMA.FTZ R9, -R167, R167, 1 ;  /* 0x3f800000a7097423 */ /* 0x000fe200000101a7 */
[----:B------:R-:W-:Y:S01]  /*7360*/  FMUL.FTZ R25, R148, R25 ;  /* 0x0000001994197220 */ /* 0x000fe20000410000 */
[----:B------:R-:W-:Y:S01]  /*7370*/  FMUL.FTZ R28, R147, R28 ;  /* 0x0000001c931c7220 */ /* 0x000fe20000410000 */
[C---:B------:R-:W-:Y:S01]  /*7380*/  FADD.FTZ R10, -R0.reuse, R10 ;  /* 0x0000000a000a7221 */ /* 0x040fe20000010100 */
[----:B------:R-:W-:Y:S01]  /*7390*/  FMUL.FTZ R22, R9, UR6 ;  /* 0x0000000609167c20 */ /* 0x000fe20008410000 */
[C---:B------:R-:W-:Y:S01]  /*73a0*/  FADD.FTZ R11, -R0.reuse, R11 ;  /* 0x0000000b000b7221 */ /* 0x040fe20000010100 */
[C---:B------:R-:W-:Y:S01]  /*73b0*/  FADD.FTZ R14, -R0.reuse, R14 ;  /* 0x0000000e000e7221 */ /* 0x040fe20000010100 */
[C---:B------:R-:W-:Y:S01]  /*73c0*/  FADD.FTZ R26, -R0.reuse, R26 ;  /* 0x0000001a001a7221 */ /* 0x040fe20000010100 */
[C---:B------:R-:W-:Y:S01]  /*73d0*/  FADD.FTZ R27, -R0.reuse, R27 ;  /* 0x0000001b001b7221 */ /* 0x040fe20000010100 */
[----:B------:R-:W-:Y:S01]  /*73e0*/  FADD.FTZ R30, -R0, R30 ;  /* 0x0000001e001e7221 */ /* 0x000fe20000010100 */
[----:B------:R-:W-:Y:S01]  /*73f0*/  FMUL.FTZ R14, R157, R14 ;  /* 0x0000000e9d0e7220 */ /* 0x000fe20000410000 */
[----:B-1----:R-:W-:Y:S01]  /*7400*/  FADD.FTZ R6, -R4, R13 ;  /* 0x0000000d04067221 */ /* 0x002fe20000010100 */
[----:B------:R-:W-:Y:S01]  /*7410*/  FMUL.FTZ R13, R152, R12 ;  /* 0x0000000c980d7220 */ /* 0x000fe20000410000 */
[----:B------:R-:W-:Y:S01]  /*7420*/  FFMA.FTZ R12, -R235, R235, 1 ;  /* 0x3f800000eb0c7423 */ /* 0x000fe200000101eb */
[----:B------:R-:W-:Y:S01]  /*7430*/  FADD.FTZ R4, -R4, R29 ;  /* 0x0000001d04047221 */ /* 0x000fe20000010100 */
[----:B--2---:R-:W-:Y:S01]  /*7440*/  FFMA.FTZ R7, -R170, R170, 1 ;  /* 0x3f800000aa077423 */ /* 0x004fe200000101aa */
[----:B------:R-:W-:Y:S01]  /*7450*/  FMUL.FTZ R6, R151, R6 ;  /* 0x0000000697067220 */ /* 0x000fe20000410000 */
[----:B------:R-:W-:Y:S01]  /*7460*/  FMUL.FTZ R12, R12, UR6 ;  /* 0x000000060c0c7c20 */ /* 0x000fe20008410000 */
[----:B------:R-:W-:Y:S01]  /*7470*/  FMUL.FTZ R13, R8, R13 ;  /* 0x0000000d080d7220 */ /* 0x000fe20000410000 */
[----:B------:R-:W-:Y:S01]  /*7480*/  FMUL.FTZ R7, R7, UR6 ;  /* 0x0000000607077c20 */ /* 0x000fe20008410000 */
[----:B------:R-:W-:Y:S01]  /*7490*/  FFMA.FTZ R8, -R166, R166, 1 ;  /* 0x3f800000a6087423 */ /* 0x000fe200000101a6 */
[----:B------:R-:W-:Y:S01]  /*74a0*/  FMUL.FTZ R19, R12, R19 ;  /* 0x000000130c137220 */ /* 0x000fe20000410000 */
[----:B------:R-:W-:Y:S01]  /*74b0*/  FMUL.FTZ R4, R146, R4 ;  /* 0x0000000492047220 */ /* 0x000fe20000410000 */
[----:B------:R-:W-:Y:S01]  /*74c0*/  FMUL.FTZ R12, R7, R6 ;  /* 0x00000006070c7220 */ /* 0x000fe20000410000 */
[----:B------:R-:W-:Y:S01]  /*74d0*/  FFMA.FTZ R6, -R162, R162, 1 ;  /* 0x3f800000a2067423 */ /* 0x000fe200000101a2 */
[----:B------:R-:W-:Y:S01]  /*74e0*/  FFMA.FTZ R7, -R163, R163, 1 ;  /* 0x3f800000a3077423 */ /* 0x000fe200000101a3 */
[----:B------:R-:W-:Y:S01]  /*74f0*/  FMUL.FTZ R9, R8, UR6 ;  /* 0x0000000608097c20 */ /* 0x000fe20008410000 */
[----:B----4-:R-:W-:Y:S01]  /*7500*/  FADD.FTZ R5, -R0, R15 ;  /* 0x0000000f00057221 */ /* 0x010fe20000010100 */
[----:B------:R-:W-:Y:S01]  /*7510*/  FMUL.FTZ R6, R6, UR6 ;  /* 0x0000000606067c20 */ /* 0x000fe20008410000 */
[----:B------:R-:W-:Y:S01]  /*7520*/  FMUL.FTZ R8, R7, UR6 ;  /* 0x0000000607087c20 */ /* 0x000fe20008410000 */
[----:B------:R-:W-:Y:S01]  /*7530*/  FMUL.FTZ R7, R9, R25 ;  /* 0x0000001909077220 */ /* 0x000fe20000410000 */
[----:B------:R-:W-:Y:S01]  /*7540*/  FMUL.FTZ R15, R165, R10 ;  /* 0x0000000aa50f7220 */ /* 0x000fe20000410000 */
[----:B------:R-:W-:Y:S01]  /*7550*/  FMUL.FTZ R9, R6, R4 ;  /* 0x0000000406097220 */ /* 0x000fe20000410000 */
[----:B------:R-:W-:Y:S01]  /*7560*/  F2FP.BF16.F32.PACK_AB R4, R18, R19 ;  /* 0x000000131204723e */ /* 0x000fe200000010ff */
[----:B------:R-:W-:Y:S01]  /*7570*/  FMUL.FTZ R28, R8, R28 ;  /* 0x0000001c081c7220 */ /* 0x000fe20000410000 */
[----:B------:R-:W-:Y:S01]  /*7580*/  F2FP.BF16.F32.PACK_AB R8, R12, R13 ;  /* 0x0000000d0c08723e */ /* 0x000fe200000010ff */
[----:B------:R-:W-:Y:S01]  /*7590*/  FFMA.FTZ R12, -R240, R240, 1 ;  /* 0x3f800000f00c7423 */ /* 0x000fe200000101f0 */
[----:B------:R-:W-:Y:S01]  /*75a0*/  FFMA.FTZ R6, -R237, R237, 1 ;  /* 0x3f800000ed067423 */ /* 0x000fe200000101ed */
[----:B------:R1:W-:Y:S01]  /*75b0*/  STS [R244+0x10000], R4 ;  /* 0x01000004f4007388 */ /* 0x0003e20000000800 */
[----:B------:R-:W-:Y:S01]  /*75c0*/  FMUL.FTZ R5, R156, R5 ;  /* 0x000000059c057220 */ /* 0x000fe20000410000 */
[----:B------:R-:W-:Y:S01]  /*75d0*/  FMUL.FTZ R12, R12, UR6 ;  /* 0x000000060c0c7c20 */ /* 0x000fe20008410000 */
[----:B------:R-:W-:Y:S01]  /*75e0*/  FMUL.FTZ R6, R6, UR6 ;  /* 0x0000000606067c20 */ /* 0x000fe20008410000 */
[----:B------:R-:W-:Y:S01]  /*75f0*/  FMUL.FTZ R13, R164, R11 ;  /* 0x0000000ba40d7220 */ /* 0x000fe20000410000 */
[----:B------:R-:W-:Y:S01]  /*7600*/  FFMA.FTZ R11, -R239, R239, 1 ;  /* 0x3f800000ef0b7423 */ /* 0x000fe200000101ef */
[----:B------:R-:W-:Y:S01]  /*7610*/  FMUL.FTZ R15, R12, R15 ;  /* 0x0000000f0c0f7220 */ /* 0x000fe20000410000 */
[----:B------:R-:W-:Y:S01]  /*7620*/  FMUL.FTZ R12, R6, R5 ;  /* 0x00000005060c7220 */ /* 0x000fe20000410000 */
[----:B------:R-:W-:Y:S01]  /*7630*/  FFMA.FTZ R6, -R169, R169, 1 ;  /* 0x3f800000a9067423 */ /* 0x000fe200000101a9 */
[----:B------:R-:W-:Y:S01]  /*7640*/  FADD.FTZ R0, -R0, R31 ;  /* 0x0000001f00007221 */ /* 0x000fe20000010100 */
[----:B------:R-:W-:Y:S01]  /*7650*/  FMUL.FTZ R11, R11, UR6 ;  /* 0x000000060b0b7c20 */ /* 0x000fe20008410000 */
[----:B------:R-:W-:Y:S01]  /*7660*/  FFMA.FTZ R10, -R238, R238, 1 ;  /* 0x3f800000ee0a7423 */ /* 0x000fe200000101ee */
[----:B------:R-:W-:Y:S01]  /*7670*/  FFMA.FTZ R5, -R168, R168, 1 ;  /* 0x3f800000a8057423 */ /* 0x000fe200000101a8 */
[----:B------:R-:W-:Y:S01]  /*7680*/  FMUL.FTZ R30, R153, R30 ;  /* 0x0000001e991e7220 */ /* 0x000fe20000410000 */
[----:B------:R-:W-:Y:S01]  /*7690*/  FMUL.FTZ R6, R6, UR6 ;  /* 0x0000000606067c20 */ /* 0x000fe20008410000 */
[----:B------:R-:W-:Y:S01]  /*76a0*/  FMUL.FTZ R13, R11, R13 ;  /* 0x0000000d0b0d7220 */ /* 0x000fe20000410000 */
[----:B------:R-:W-:Y:S01]  /*76b0*/  FMUL.FTZ R10, R10, UR6 ;  /* 0x000000060a0a7c20 */ /* 0x000fe20008410000 */
[----:B------:R-:W-:Y:S01]  /*76c0*/  FMUL.FTZ R0, R150, R0 ;  /* 0x0000000096007220 */ /* 0x000fe20000410000 */
[----:B------:R-:W-:Y:S01]  /*76d0*/  FMUL.FTZ R5, R5, UR6 ;  /* 0x0000000605057c20 */ /* 0x000fe20008410000 */
[----:B------:R-:W-:Y:S01]  /*76e0*/  FMUL.FTZ R30, R6, R30 ;  /* 0x0000001e061e7220 */ /* 0x000fe20000410000 */
[----:B------:R-:W-:Y:S01]  /*76f0*/  FMUL.FTZ R14, R10, R14 ;  /* 0x0000000e0a0e7220 */ /* 0x000fe20000410000 */
[----:B------:R-:W-:Y:S01]  /*7700*/  FFMA.FTZ R11, -R236, R236, 1 ;  /* 0x3f800000ec0b7423 */ /* 0x000fe200000101ec */
[----:B------:R-:W-:Y:S01]  /*7710*/  FMUL.FTZ R6, R5, R0 ;  /* 0x0000000005067220 */ /* 0x000fe20000410000 */
[----:B------:R-:W-:Y:S01]  /*7720*/  F2FP.BF16.F32.PACK_AB R5, R13, R15 ;  /* 0x0000000f0d05723e */ /* 0x000fe200000010ff */
[----:B------:R-:W-:Y:S01]  /*7730*/  FFMA.FTZ R10, -R233, R233, 1 ;  /* 0x3f800000e90a7423 */ /* 0x000fe200000101e9 */
[----:B-1----:R-:W-:Y:S01]  /*7740*/  F2FP.BF16.F32.PACK_AB R4, R12, R14 ;  /* 0x0000000e0c04723e */ /* 0x002fe200000010ff */
[----:B------:R-:W-:Y:S01]  /*7750*/  FMUL.FTZ R11, R11, UR6 ;  /* 0x000000060b0b7c20 */ /* 0x000fe20008410000 */
[----:B------:R-:W-:Y:S01]  /*7760*/  FMUL.FTZ R24, R149, R24 ;  /* 0x0000001895187220 */ /* 0x000fe20000410000 */
[----:B------:R-:W-:Y:S01]  /*7770*/  STS [R244+0x10400], R5 ;  /* 0x01040005f4007388 */ /* 0x000fe20000000800 */
[----:B------:R-:W-:Y:S01]  /*7780*/  FMUL.FTZ R10, R10, UR6 ;  /* 0x000000060a0a7c20 */ /* 0x000fe20008410000 */
[----:B------:R-:W-:Y:S01]  /*7790*/  FMUL.FTZ R26, R155, R26 ;  /* 0x0000001a9b1a7220 */ /* 0x000fe20000410000 */
[----:B------:R-:W-:Y:S01]  /*77a0*/  FMUL.FTZ R27, R154, R27 ;  /* 0x0000001b9a1b7220 */ /* 0x000fe20000410000 */
[----:B------:R-:W-:Y:S01]  /*77b0*/  F2FP.BF16.F32.PACK_AB R17, R32, R33 ;  /* 0x000000212011723e */ /* 0x000fe200000010ff */
[----:B------:R-:W-:Y:S01]  /*77c0*/  STS [R243+0x10000], R8 ;  /* 0x01000008f3007388 */ /* 0x000fe20000000800 */
[----:B------:R-:W-:Y:S01]  /*77d0*/  FMUL.FTZ R24, R22, R24 ;  /* 0x0000001816187220 */ /* 0x000fe20000410000 */
[----:B------:R-:W-:Y:S01]  /*77e0*/  FMUL.FTZ R26, R11, R26 ;  /* 0x0000001a0b1a7220 */ /* 0x000fe20000410000 */
[----:B------:R-:W-:Y:S01]  /*77f0*/  FMUL.FTZ R27, R10, R27 ;  /* 0x0000001b0a1b7220 */ /* 0x000fe20000410000 */
[----:B------:R-:W-:Y:S01]  /*7800*/  STS [R243+0x10400], R4 ;  /* 0x01040004f3007388 */ /* 0x000fe20000000800 */
[----:B------:R-:W-:Y:S02]  /*7810*/  F2FP.BF16.F32.PACK_AB R16, R34, R35 ;  /* 0x000000232210723e */ /* 0x000fe400000010ff */
[----:B------:R-:W-:Y:S01]  /*7820*/  F2FP.BF16.F32.PACK_AB R7, R7, R24 ;  /* 0x000000180707723e */ /* 0x000fe200000010ff */
[----:B------:R-:W-:Y:S01]  /*7830*/  STS [R242+0xf000], R21 ;  /* 0x00f00015f2007388 */ /* 0x000fe20000000800 */
[----:B------:R-:W-:Y:S02]  /*7840*/  F2FP.BF16.F32.PACK_AB R0, R27, R26 ;  /* 0x0000001a1b00723e */ /* 0x000fe400000010ff */
[----:B------:R-:W-:Y:S01]  /*7850*/  F2FP.BF16.F32.PACK_AB R9, R9, R28 ;  /* 0x0000001c0909723e */ /* 0x000fe200000010ff */
[----:B------:R-:W-:Y:S01]  /*7860*/  STS [R242+0xf400], R17 ;  /* 0x00f40011f2007388 */ /* 0x000fe20000000800 */
[----:B------:R-:W-:Y:S02]  /*7870*/  F2FP.BF16.F32.PACK_AB R6, R6, R30 ;  /* 0x0000001e0606723e */ /* 0x000fe400000010ff */
[----:B------:R-:W-:Y:S01]  /*7880*/  LEA R144, R229, UR4, 0x1 ;  /* 0x00000004e5907c11 */ /* 0x000fe2000f8e08ff */
[----:B------:R-:W-:Y:S01]  /*7890*/  STS [R241+0xf000], R20 ;  /* 0x00f00014f1007388 */ /* 0x000fe20000000800 */
[----:B------:R-:W-:Y:S02]  /*78a0*/  MOV R160, R132 ;  /* 0x0000008400a07202 */ /* 0x000fe40000000f00 */
[----:B------:R-:W-:Y:S01]  /*78b0*/  MOV R161, R133 ;  /* 0x0000008500a17202 */ /* 0x000fe20000000f00 */
[----:B------:R-:W-:Y:S01]  /*78c0*/  STS [R241+0xf400], R16 ;  /* 0x00f40010f1007388 */ /* 0x000fe20000000800 */
[----:B------:R-:W-:Y:S02]  /*78d0*/  MOV R148, R252 ;  /* 0x000000fc00947202 */ /* 0x000fe40000000f00 */
[----:B------:R-:W-:Y:S01]  /*78e0*/  MOV R149, R251 ;  /* 0x000000fb00957202 */ /* 0x000fe20000000f00 */
[----:B------:R-:W-:Y:S04]  /*78f0*/  STS [R242+0x10000], R7 ;  /* 0x01000007f2007388 */ /* 0x000fe80000000800 */
[----:B------:R-:W-:Y:S04]  /*7900*/  STS [R242+0x10400], R0 ;  /* 0x01040000f2007388 */ /* 0x000fe80000000800 */
[----:B------:R-:W-:Y:S04]  /*7910*/  STS [R241+0x10000], R9 ;  /* 0x01000009f1007388 */ /* 0x000fe80000000800 */
[----:B------:R-:W-:Y:S01]  /*7920*/  STS [R241+0x10400], R6 ;  /* 0x01040006f1007388 */ /* 0x000fe20000000800 */
[----:B------:R-:W-:Y:S06]  /*7930*/  BAR.SYNC.DEFER_BLOCKING 0x0 ;  /* 0x0000000000007b1d */ /* 0x000fec0000010000 */
[----:B------:R-:W-:Y:S04]  /*7940*/  LDSM.16.MT88.4 R4, [R2+0x13000] ;  /* 0x013000000204783b */ /* 0x000fe80000004200 */
[----:B------:R-:W1:Y:S04]  /*7950*/  LDSM.16.MT88.4 R8, [R144+0x6000] ;  /* 0x006000009008783b */ /* 0x000e680000004200 */
[----:B------:R-:W2:Y:S04]  /*7960*/  LDSM.16.MT88.4 R12, [R2+0x15000] ;  /* 0x01500000020c783b */ /* 0x000ea80000004200 */
[----:B------:R-:W4:Y:S04]  /*7970*/  LDSM.16.MT88.4 R16, [R144+0x7000] ;  /* 0x007000009010783b */ /* 0x000f280000004200 */
[----:B------:R-:W3:Y:S04]  /*7980*/  LDSM.16.MT88.4 R20, [R144+0x8000] ;  /* 0x008000009014783b */ /* 0x000ee80000004200 */
[----:B------:R-:W-:Y:S04]  /*7990*/  LDSM.16.MT88.4 R24, [R2+0x13800] ;  /* 0x013800000218783b */ /* 0x000fe80000004200 */
[----:B------:R-:W3:Y:S04]  /*79a0*/  LDSM.16.MT88.4 R28, [R144+0x6400] ;  /* 0x00640000901c783b */ /* 0x000ee80000004200 */
[----:B------:R-:W3:Y:S04]  /*79b0*/  LDSM.16.MT88.4 R32, [R2+0x15800] ;  /* 0x015800000220783b */ /* 0x000ee80000004200 */
[----:B------:R-:W3:Y:S04]  /*79c0*/  LDSM.16.MT88.4 R132, [R144+0x7400] ;  /* 0x007400009084783b */ /* 0x000ee80000004200 */
[----:B------:R-:W3:Y:S04]  /*79d0*/  LDSM.16.MT88.4 R136, [R144+0x8400] ;  /* 0x008400009088783b */ /* 0x000ee80000004200 */
[----:B------:R3:W5:Y:S01]  /*79e0*/  LDL R249, [R1+0x50] ;  /* 0x0000500001f97983 */ /* 0x0007620000100800 */
[-C--:B-1----:R-:W-:Y:S06]  /*79f0*/  HMMA.16816.F32.BF16 R36, R4, R8.reuse, R36 ;  /* 0x000000080424723c */ /* 0x082fec0000041824 */
        /* <DEDUP_REMOVED lines=72> */
[----:B------:R-:W-:Y:S01]  /*7e80*/  @!P3 IMAD.MOV.U32 R8, RZ, RZ, R247 ;  /* 0x000000ffff08b224 */ /* 0x000fe200078e00f7 */
        /* <DEDUP_REMOVED lines=21> */
.L_x_369:
[----:B------:R-:W-:Y:S01]  /*7fe0*/  LDSM.16.M88.4 R24, [R224] ;  /* 0x00000000e018783b */ /* 0x000fe20000000200 */
[----:B------:R-:W-:Y:S02]  /*7ff0*/  ULOP3.LUT UR10, UR7, 0x1, URZ, 0xc0, !UPT ;  /* 0x00000001070a7892 */ /* 0x000fe4000f8ec03f */
[----:B------:R-:W-:Y:S01]  /*8000*/  UISETP.GT.AND UP3, UPT, UR7, UR20, UPT ;  /* 0x000000140700728c */ /* 0x000fe2000bf64270 */
[----:B--2---:R-:W1:Y:S01]  /*8010*/  LDSM.16.MT88.4 R8, [R144+0x9000] ;  /* 0x009000009008783b */ /* 0x004e620000004200 */
[----:B------:R-:W-:Y:S02]  /*8020*/  UISETP.NE.U32.AND UP1, UPT, UR10, 0x1, UPT ;  /* 0x000000010a00788c */ /* 0x000fe4000bf25070 */
[----:B------:R-:W-:Y:S01]  /*8030*/  UIADD3 UR7, UR7, -0x1, URZ ;  /* 0xffffffff07077890 */ /* 0x000fe2000fffe03f */
[----:B------:R-:W2:Y:S04]  /*8040*/  LDSM.16.MT88.4 R16, [R144+0xb000] ;  /* 0x00b000009010783b */ /* 0x000ea80000004200 */
[----:B------:R-:W3:Y:S04]  /*8050*/  LDSM.16.MT88.4 R28, [R144+0xd000] ;  /* 0x00d00000901c783b */ /* 0x000ee80000004200 */
[----:B------:R-:W-:Y:S04]  /*8060*/  LDSM.16.M88.4 R32, [R225] ;  /* 0x00000000e120783b */ /* 0x000fe80000000200 */
[----:B------:R-:W4:Y:S04]  /*8070*/  LDSM.16.MT88.4 R132, [R144+0x9400] ;  /* 0x009400009084783b */ /* 0x000f280000004200 */
[----:B------:R-:W4:Y:S04]  /*8080*/  LDL R155, [R1+0x5c] ;  /* 0x00005c00019b7983 */ /* 0x000f280000100800 */
[----:B------:R-:W4:Y:S04]  /*8090*/  LDSM.16.MT88.4 R136, [R144+0xb400] ;  /* 0x00b400009088783b */ /* 0x000f280000004200 */
[----:B------:R-:W4:Y:S04]  /*80a0*/  LDL R0, [R1+0x6c] ;  /* 0x00006c0001007983 */ /* 0x000f280000100800 */
[----:B------:R-:W4:Y:S04]  /*80b0*/  LDSM.16.MT88.4 R140, [R144+0xd400] ;  /* 0x00d40000908c783b */ /* 0x000f280000004200 */
[----:B------:R-:W4:Y:S01]  /*80c0*/  LDL R150, [R1+0x38] ;  /* 0x0000380001967983 */ /* 0x000f220000100800 */
[C---:B-1----:R-:W-:Y:S03]  /*80d0*/  HMMA.16816.F32.BF16 R4, R24.reuse, R8, RZ ;  /* 0x000000081804723c */ /* 0x042fe600000418ff */
[----:B------:R-:W4:Y:S04]  /*80e0*/  LDL R154, [R1+0x4c] ;  /* 0x00004c00019a7983 */ /* 0x000f280000100800 */
[----:B------:R-:W4:Y:S01]  /*80f0*/  LDL R151, [R1+0x2c] ;  /* 0x00002c0001977983 */ /* 0x000f220000100800 */
[C---:B------:R-:W-:Y:S03]  /*8100*/  HMMA.16816.F32.BF16 R8, R24.reuse, R10, RZ ;  /* 0x0000000a1808723c */ /* 0x040fe600000418ff */
[----:B------:R-:W4:Y:S03]  /*8110*/  LDL R152, [R1+0x40] ;  /* 0x0000400001987983 */ /* 0x000f260000100800 */
[C---:B--2---:R-:W-:Y:S01]  /*8120*/  HMMA.16816.F32.BF16 R12, R24.reuse, R16, RZ ;  /* 0x00000010180c723c */ /* 0x044fe200000418ff */
[----:B------:R-:W2:Y:S05]  /*8130*/  LDL R153, [R1+0x3c] ;  /* 0x00003c0001997983 */ /* 0x000eaa0000100800 */
[C---:B------:R-:W-:Y:S06]  /*8140*/  HMMA.16816.F32.BF16 R16, R24.reuse, R18, RZ ;  /* 0x000000121810723c */ /* 0x040fec00000418ff */
[C---:B---3--:R-:W-:Y:S06]  /*8150*/  HMMA.16816.F32.BF16 R20, R24.reuse, R28, RZ ;  /* 0x0000001c1814723c */ /* 0x048fec00000418ff */
[----:B------:R-:W-:Y:S01]  /*8160*/  HMMA.16816.F32.BF16 R24, R24, R30, RZ ;  /* 0x0000001e1818723c */ /* 0x000fe200000418ff */
[----:B------:R-:W-:Y:S05]  /*8170*/  LDSM.16.M88.4 R28, [R227] ;  /* 0x00000000e31c783b */ /* 0x000fea0000000200 */
[C---:B----4-:R-:W-:Y:S06]  /*8180*/  HMMA.16816.F32.BF16 R4, R32.reuse, R132, R4 ;  /* 0x000000842004723c */ /* 0x050fec0000041804 */
[C---:B------:R-:W-:Y:S01]  /*8190*/  HMMA.16816.F32.BF16 R8, R32.reuse, R134, R8 ;  /* 0x000000862008723c */ /* 0x040fe20000041808 */
[----:B------:R-:W1:Y:S05]  /*81a0*/  LDSM.16.MT88.4 R132, [R144+0x9800] ;  /* 0x009800009084783b */ /* 0x000e6a0000004200 */
[C---:B------:R-:W-:Y:S06]  /*81b0*/  HMMA.16816.F32.BF16 R12, R32.reuse, R136, R12 ;  /* 0x00000088200c723c */ /* 0x040fec000004180c */
[C---:B------:R-:W-:Y:S01]  /*81c0*/  HMMA.16816.F32.BF16 R16, R32.reuse, R138, R16 ;  /* 0x0000008a2010723c */ /* 0x040fe20000041810 */
[----:B------:R-:W3:Y:S05]  /*81d0*/  LDSM.16.MT88.4 R136, [R144+0xb800] ;  /* 0x00b800009088783b */ /* 0x000eea0000004200 */
[C---:B------:R-:W-:Y:S06]  /*81e0*/  HMMA.16816.F32.BF16 R20, R32.reuse, R140, R20 ;  /* 0x0000008c2014723c */ /* 0x040fec0000041814 */
[----:B------:R-:W-:Y:S01]  /*81f0*/  HMMA.16816.F32.BF16 R24, R32, R142, R24 ;  /* 0x0000008e2018723c */ /* 0x000fe20000041818 */
[----:B------:R-:W4:Y:S04]  /*8200*/  LDSM.16.MT88.4 R32, [R144+0xd800] ;  /* 0x00d800009020783b */ /* 0x000f280000004200 */
[----:B------:R-:W-:Y:S01]  /*8210*/  LDSM.16.MT88.4 R140, [R144+0x9c00] ;  /* 0x009c0000908c783b */ /* 0x000fe20000004200 */
[C---:B-1----:R-:W-:Y:S06]  /*8220*/  HMMA.16816.F32.BF16 R4, R28.reuse, R132, R4 ;  /* 0x000000841c04723c */ /* 0x042fec0000041804 */
[C---:B------:R-:W-:Y:S01]  /*8230*/  HMMA.16816.F32.BF16 R8, R28.reuse, R134, R8 ;  /* 0x000000861c08723c */ /* 0x040fe20000041808 */
[----:B------:R-:W1:Y:S05]  /*8240*/  LDSM.16.M88.4 R132, [R226] ;  /* 0x00000000e284783b */ /* 0x000e6a0000000200 */
[C---:B---3--:R-:W-:Y:S06]  /*8250*/  HMMA.16816.F32.BF16 R12, R28.reuse, R136, R12 ;  /* 0x000000881c0c723c */ /* 0x048fec000004180c */
[C---:B------:R-:W-:Y:S01]  /*8260*/  HMMA.16816.F32.BF16 R16, R28.reuse, R138, R16 ;  /* 0x0000008a1c10723c */ /* 0x040fe20000041810 */
[----:B------:R-:W3:Y:S05]  /*8270*/  LDSM.16.MT88.4 R136, [R144+0xbc00] ;  /* 0x00bc00009088783b */ /* 0x000eea0000004200 */
[C---:B----4-:R-:W-:Y:S06]  /*8280*/  HMMA.16816.F32.BF16 R20, R28.reuse, R32, R20 ;  /* 0x000000201c14723c */ /* 0x050fec0000041814 */
[----:B------:R-:W-:Y:S01]  /*8290*/  HMMA.16816.F32.BF16 R24, R28, R34, R24 ;  /* 0x000000221c18723c */ /* 0x000fe20000041818 */
[----:B------:R-:W4:Y:S04]  /*82a0*/  LDSM.16.MT88.4 R28, [R144+0xdc00] ;  /* 0x00dc0000901c783b */ /* 0x000f280000004200 */
[----:B------:R-:W-:Y:S01]  /*82b0*/  LDSM.16.M88.4 R32, [R224+0x2000] ;  /* 0x00200000e020783b */ /* 0x000fe20000000200 */
[C---:B-1----:R-:W-:Y:S06]  /*82c0*/  HMMA.16816.F32.BF16 R4, R132.reuse, R140, R4 ;  /* 0x0000008c8404723c */ /* 0x042fec0000041804 */
[C---:B------:R-:W-:Y:S01]  /*82d0*/  HMMA.16816.F32.BF16 R8, R132.reuse, R142, R8 ;  /* 0x0000008e8408723c */ /* 0x040fe20000041808 */
[----:B------:R-:W1:Y:S05]  /*82e0*/  LDSM.16.MT88.4 R140, [R144+0xa000] ;  /* 0x00a00000908c783b */ /* 0x000e6a0000004200 */
        /* <DEDUP_REMOVED lines=32> */
[----:B------:R-:W3:Y:S04]  /*84f0*/  LDSM.16.MT88.4 R136, [R144+0xcc00] ;  /* 0x00cc00009088783b */ /* 0x000ee80000004200 */
[----:B------:R-:W3:Y:S01]  /*8500*/  LDSM.16.MT88.4 R144, [R144+0xec00] ;  /* 0x00ec00009090783b */ /* 0x000ee20000004200 */
[C---:B----4-:R-:W-:Y:S06]  /*8510*/  HMMA.16816.F32.BF16 R20, R32.reuse, R28, R20 ;  /* 0x0000001c2014723c */ /* 0x050fec0000041814 */
[----:B------:R-:W-:Y:S05]  /*8520*/  HMMA.16816.F32.BF16 R24, R32, R30, R24 ;  /* 0x0000001e2018723c */ /* 0x000fea0000041818 */
[----:B------:R-:W-:Y:S02]  /*8530*/  LEA R252, P1, R154, R148, 0x2 ;  /* 0x000000949afc7211 */ /* 0x000fe400078210ff */
[----:B------:R-:W-:Y:S01]  /*8540*/  @P0 IADD3 R30, P2, R155, UR14, RZ ;  /* 0x0000000e9b1e0c10 */ /* 0x000fe2000ff5e0ff */
[----:B------:R-:W-:Y:S01]  /*8550*/  IMAD.U32 R32, RZ, RZ, UR17 ;  /* 0x00000011ff207e24 */ /* 0x000fe2000f8e00ff */
[----:B------:R-:W-:Y:S02]  /*8560*/  @UP0 UIADD3 UR14, UP2, UR14, -0x100, URZ ;  /* 0xffffff000e0e0890 */ /* 0x000fe4000ff5e03f */
[----:B------:R-:W-:Y:S01]  /*8570*/  @P0 IADD3.X R31, R0, UR13, RZ, P2, !PT ;  /* 0x0000000d001f0c10 */ /* 0x000fe200097fe4ff */
[----:B------:R-:W-:Y:S01]  /*8580*/  IMAD.MOV.U32 R28, RZ, RZ, R252 ;  /* 0x000000ffff1c7224 */ /* 0x000fe200078e00fc */
[----:B------:R-:W-:Y:S01]  /*8590*/  LEA.HI.X.SX32 R251, R154, R149, 0x2, P1 ;  /* 0x000000959afb7211 */ /* 0x000fe200008f16ff */
[----:B------:R-:W-:Y:S01]  /*85a0*/  IMAD.U32 R0, RZ, RZ, UR17 ;  /* 0x00000011ff007e24 */ /* 0x000fe2000f8e00ff */
[----:B------:R-:W-:Y:S01]  /*85b0*/  @UP0 UIADD3.X UR13, UR13, -0x1, URZ, UP2, !UPT ;  /* 0xffffffff0d0d0890 */ /* 0x000fe200097fe43f */
[----:B------:R-:W4:Y:S01]  /*85c0*/  @P0 LDG.E R150, desc[UR8][R30.64+0xa0] ;  /* 0x0000a0081e960981 */ /* 0x000f22000c1e1900 */
[C---:B-1----:R-:W-:Y:S01]  /*85d0*/  HMMA.16816.F32.BF16 R4, R132.reuse, R140, R4 ;  /* 0x0000008c8404723c */ /* 0x042fe20000041804 */
[----:B------:R-:W-:Y:S02]  /*85e0*/  IMAD.U32 R35, RZ, RZ, UR19 ;  /* 0x00000013ff237e24 */ /* 0x000fe4000f8e00ff */
[----:B------:R-:W4:Y:S01]  /*85f0*/  @P0 LDG.E R151, desc[UR8][R30.64+0x80] ;  /* 0x000080081e970981 */ /* 0x000f22000c1e1900 */
[----:B------:R-:W-:Y:S01]  /*8600*/  IMAD.U32 R34, RZ, RZ, UR35 ;  /* 0x00000023ff227e24 */ /* 0x000fe2000f8e00ff */
[-C--:B------:R-:W-:Y:S01]  /*8610*/  LEA R32, P1, R32, R28.reuse, 0x2 ;  /* 0x0000001c20207211 */ /* 0x080fe200078210ff */
[C---:B------:R-:W-:Y:S01]  /*8620*/  HMMA.16816.F32.BF16 R8, R132.reuse, R142, R8 ;  /* 0x0000008e8408723c */ /* 0x040fe20000041808 */
[----:B------:R-:W4:Y:S04]  /*8630*/  @P0 LDG.E R152, desc[UR8][R30.64+0x20] ;  /* 0x000020081e980981 */ /* 0x000f28000c1e1900 */
[----:B--2---:R1:W2:Y:S01]  /*8640*/  @P0 LDG.E R153, desc[UR8][R30.64] ;  /* 0x000000081e990981 */ /* 0x0042a2000c1e1900 */
[C---:B---3--:R-:W-:Y:S03]  /*8650*/  HMMA.16816.F32.BF16 R12, R132.reuse, R136, R12 ;  /* 0x00000088840c723c */ /* 0x048fe6000004180c */
[----:B------:R-:W-:Y:S02]  /*8660*/  LDSM.16.MT88.4 R140, [R3+0x1800] ;  /* 0x00180000038c783b */ /* 0x000fe40000004200 */
[----:B------:R-:W-:Y:S01]  /*8670*/  IMAD.MOV.U32 R29, RZ, RZ, R251 ;  /* 0x000000ffff1d7224 */ /* 0x000fe200078e00fb */
[C---:B------:R-:W-:Y:S01]  /*8680*/  HMMA.16816.F32.BF16 R16, R132.reuse, R138, R16 ;  /* 0x0000008a8410723c */ /* 0x040fe20000041810 */
[----:B------:R-:W-:Y:S04]  /*8690*/  LDSM.16.MT88.4 R136, [R3+0x2400] ;  /* 0x002400000388783b */ /* 0x000fe80000004200 */
[-C--:B------:R-:W-:Y:S01]  /*86a0*/  LEA.HI.X.SX32 R33, R0, R29.reuse, 0x2, P1 ;  /* 0x0000001d00217211 */ /* 0x080fe200008f16ff */
[C---:B------:R-:W-:Y:S01]  /*86b0*/  HMMA.16816.F32.BF16 R20, R132.reuse, R144, R20 ;  /* 0x000000908414723c */ /* 0x040fe20000041814 */
[----:B------:R3:W-:Y:S01]  /*86c0*/  REDG.E.ADD.F32.FTZ.RN.STRONG.GPU desc[UR8][R28.64], R4 ;  /* 0x000000041c0079a6 */ /* 0x0007e2000c10f388 */
[----:B------:R-:W-:Y:S03]  /*86d0*/  IMAD.U32 R0, RZ, RZ, UR19 ;  /* 0x00000013ff007e24 */ /* 0x000fe6000f8e00ff */
[----:B------:R3:W-:Y:S01]  /*86e0*/  REDG.E.ADD.F32.FTZ.RN.STRONG.GPU desc[UR8][R32.64], R5 ;  /* 0x00000005200079a6 */ /* 0x0007e2000c10f388 */
[----:B------:R-:W-:Y:S03]  /*86f0*/  HMMA.16816.F32.BF16 R24, R132, R146, R24 ;  /* 0x000000928418723c */ /* 0x000fe60000041818 */
[----:B------:R-:W-:Y:S02]  /*8700*/  LDSM.16.MT88.4 R144, [R3+0x1c00] ;  /* 0x001c00000390783b */ /* 0x000fe40000004200 */
[-C--:B------:R-:W-:Y:S01]  /*8710*/  LEA R34, P2, R34, R28.reuse, 0x2 ;  /* 0x0000001c22227211 */ /* 0x080fe200078410ff */
[----:B-1----:R-:W-:Y:S02]  /*8720*/  IMAD.U32 R30, RZ, RZ, UR34 ;  /* 0x00000022ff1e7e24 */ /* 0x002fe4000f8e00ff */
[----:B------:R-:W-:Y:S03]  /*8730*/  IMAD.U32 R31, RZ, RZ, UR35 ;  /* 0x00000023ff1f7e24 */ /* 0x000fe6000f8e00ff */
[-C--:B------:R-:W-:Y:S01]  /*8740*/  LEA R30, P1, R30, R28.reuse, 0x2 ;  /* 0x0000001c1e1e7211 */ /* 0x080fe200078210ff */
[----:B---3--:R-:W-:Y:S02]  /*8750*/  IMAD.U32 R4, RZ, RZ, UR33 ;  /* 0x00000021ff047e24 */ /* 0x008fe4000f8e00ff */
[----:B------:R-:W-:Y:S01]  /*8760*/  IMAD.U32 R5, RZ, RZ, UR34 ;  /* 0x00000022ff057e24 */ /* 0x000fe2000f8e00ff */
[----:B----4-:R-:W-:Y:S04]  /*8770*/  @P0 STL [R1+0x38], R150 ;  /* 0x0000389601000387 */ /* 0x010fe80000100800 */
[----:B------:R-:W-:Y:S04]  /*8780*/  @P0 STL [R1+0x2c], R151 ;  /* 0x00002c9701000387 */ /* 0x000fe80000100800 */
[----:B------:R-:W-:Y:S04]  /*8790*/  @P0 STL [R1+0x40], R152 ;  /* 0x0000409801000387 */ /* 0x000fe80000100800 */
[----:B--2---:R-:W-:Y:S01]  /*87a0*/  @P0 STL [R1+0x3c], R153 ;  /* 0x00003c9901000387 */ /* 0x004fe20000100800 */
        /* <DEDUP_REMOVED lines=74> */
[----:B------:R-:W-:Y:S01]  /*8c50*/  LDSM.16.MT88.4 R16, [R3+0x1000] ;  /* 0x001000000310783b */ /* 0x000fe20000004200 */
[-C--:B------:R-:W-:Y:S01]  /*8c60*/  LEA.HI.X.SX32 R11, R9, R29.reuse, 0x2, P3 ;  /* 0x0000001d090b7211 */ /* 0x080fe200018f16ff */
[----:B---3--:R-:W-:Y:S01]  /*8c70*/  IMAD.U32 R5, RZ, RZ, UR36 ;  /* 0x00000024ff057e24 */ /* 0x008fe2000f8e00ff */
[-C--:B------:R-:W-:Y:S01]  /*8c80*/  LEA.HI.X.SX32 R9, R7, R29.reuse, 0x2, P2 ;  /* 0x0000001d07097211 */ /* 0x080fe200010f16ff */
[----:B------:R-:W-:Y:S01]  /*8c90*/  LDSM.16.MT88.4 R32, [R2+0xf800] ;  /* 0x00f800000220783b */ /* 0x000fe20000004200 */
[CC--:B------:R-:W-:Y:S02]  /*8ca0*/  LEA R4, P0, R0.reuse, R28.reuse, 0x2 ;  /* 0x0000001c00047211 */ /* 0x0c0fe400078010ff */
[C---:B------:R-:W-:Y:S01]  /*8cb0*/  LEA R6, P1, R5.reuse, R28, 0x2 ;  /* 0x0000001c05067211 */ /* 0x040fe200078210ff */
[----:B------:R-:W-:Y:S03]  /*8cc0*/  REDG.E.ADD.F32.FTZ.RN.STRONG.GPU desc[UR8][R10.64], R24 ;  /* 0x000000180a0079a6 */ /* 0x000fe6000c10f388 */
        /* <DEDUP_REMOVED lines=15> */
[----:B------:R-:W4:Y:S01]  /*8dc0*/  LDSM.16.MT88.4 R24, [R3+0x1400] ;  /* 0x001400000318783b */ /* 0x000f220000004200 */
        /* <DEDUP_REMOVED lines=18> */
[C---:B------:R-:W-:Y:S06]  /*8ef0*/  HMMA.16816.F32.BF16 R88, R132.reuse, R20, R88 ;  /* 0x000000148458723c */ /* 0x040fec0000041858 */
[-C--:B------:R-:W-:Y:S06]  /*8f00*/  HMMA.16816.F32.BF16 R92, R132, R22.reuse, R92 ;  /* 0x00000016845c723c */ /* 0x080fec000004185c */
[C---:B------:R-:W-:Y:S01]  /*8f10*/  HMMA.16816.F32.BF16 R96, R32.reuse, R22, R96 ;  /* 0x000000162060723c */ /* 0x040fe20000041860 */
[----:B------:R-:W-:Y:S05]  /*8f20*/  LDSM.16.MT88.4 R20, [R2+0x10800] ;  /* 0x010800000214783b */ /* 0x000fea0000004200 */
[-C--:B----4-:R-:W-:Y:S06]  /*8f30*/  HMMA.16816.F32.BF16 R100, R32, R24.reuse, R100 ;  /* 0x000000182064723c */ /* 0x090fec0000041864 */
        /* <DEDUP_REMOVED lines=207> */
.L_x_371:
[----:B------:R-:W-:Y:S01]  /*9c30*/  @UP0 UIADD3 UR10, UR40, UR42, URZ ;  /* 0x0000002a280a0290 */ /* 0x000fe2000fffe03f */
[----:B-1---5:R-:W-:Y:S01]  /*9c40*/  LEA R0, R249, UR4, 0x1 ;  /* 0x00000004f9007c11 */ /* 0x022fe2000f8e08ff */
        /* <DEDUP_REMOVED lines=18> */
.L_x_372:
[----:B------:R-:W-:Y:S01]  /*9d70*/  BAR.SYNC.DEFER_BLOCKING 0x0 ;  /* 0x0000000000007b1d */ /* 0x000fe20000010000 */
[----:B------:R-:W-:Y:S01]  /*9d80*/  USHF.R.S32.HI UR10, URZ, 0x1f, UR5 ;  /* 0x0000001f3f0a7899 */ /* 0x000fe20008011405 */
[--C-:B------:R-:W-:Y:S01]  /*9d90*/  SHF.R.S32.HI R7, RZ, 0x1f, R160.reuse ;  /* 0x0000001fff077819 */ /* 0x100fe200000114a0 */
[----:B------:R-:W-:Y:S01]  /*9da0*/  IMAD.U32 R3, RZ, RZ, UR6 ;  /* 0x00000006ff037e24 */ /* 0x000fe2000f8e00ff */
[----:B------:R-:W-:Y:S01]  /*9db0*/  UIMAD UR11, UR41, -0x80, UR11 ;  /* 0xffffff80290b78a4 */ /* 0x000fe2000f8e020b */
[----:B------:R-:W-:Y:S01]  /*9dc0*/  IMAD.MOV.U32 R6, RZ, RZ, R160 ;  /* 0x000000ffff067224 */ /* 0x000fe200078e00a0 */
[----:B------:R-:W-:Y:S01]  /*9dd0*/  UIMAD UR15, UR10, UR6, URZ ;  /* 0x000000060a0f72a4 */ /* 0x000fe2000f8e023f */
[----:B------:R-:W-:Y:S01]  /*9de0*/  BSSY B0, `(.L_x_373) ;  /* 0x0000030000007945 */ /* 0x000fe20003800000 */
[----:B------:R-:W1:Y:S01]  /*9df0*/  S2R R26, SR_TID.X ;  /* 0x00000000001a7919 */ /* 0x000e620000002100 */
[----:B------:R-:W-:Y:S01]  /*9e00*/  IMAD.WIDE.U32 R4, R3, UR5, R6 ;  /* 0x0000000503047c25 */ /* 0x000fe2000f8e0006 */
[----:B------:R-:W-:Y:S01]  /*9e10*/  UIMAD UR15, UR5, UR7, UR15 ;  /* 0x00000007050f72a4 */ /* 0x000fe2000f8e020f */
[----:B------:R-:W2:Y:S01]  /*9e20*/  S2R R27, SR_TID.X ;  /* 0x00000000001b7919 */ /* 0x000ea20000002100 */
[----:B------:R-:W-:Y:S01]  /*9e30*/  USHF.R.S32.HI UR21, URZ, 0x1f, UR60 ;  /* 0x0000001f3f157899 */ /* 0x000fe2000801143c */
[----:B------:R-:W-:Y:S01]  /*9e40*/  IADD3 R4, P0, R4, UR19, RZ ;  /* 0x0000001304047c10 */ /* 0x000fe2000ff1e0ff */
[----:B------:R-:W-:-:S02]  /*9e50*/  ULDC.64 UR16, c[0x0][0x468] ;  /* 0x00011a0000107ab9 */ /* 0x000fc40000000a00 */
[----:B------:R-:W-:Y:S01]  /*9e60*/  IMAD.U32 R3, RZ, RZ, UR15 ;  /* 0x0000000fff037e24 */ /* 0x000fe2000f8e00ff */
[----:B------:R-:W-:-:S04]  /*9e70*/  UIMAD UR15, UR21, UR16, URZ ;  /* 0x00000010150f72a4 */ /* 0x000fc8000f8e023f */
[----:B------:R-:W-:Y:S01]  /*9e80*/  IADD3.X R5, R5, UR20, R3, P0, !PT ;  /* 0x0000001405057c10 */ /* 0x000fe200087fe403 */
[----:B------:R-:W-:Y:S01]  /*9e90*/  IMAD.U32 R3, RZ, RZ, UR16 ;  /* 0x00000010ff037e24 */ /* 0x000fe2000f8e00ff */
[----:B------:R-:W-:Y:S01]  /*9ea0*/  UIMAD UR17, UR60, UR17, UR15 ;  /* 0x000000113c1172a4 */ /* 0x000fe2000f8e020f */
[----:B------:R3:W4:Y:S04]  /*9eb0*/  LDS.128 R36, [R0+0xa000] ;  /* 0x00a0000000247984 */ /* 0x0007280000000c00 */
[----:B------:R3:W3:Y:S04]  /*9ec0*/  LDS.128 R32, [R0+0xc000] ;  /* 0x00c0000000207984 */ /* 0x0006e80000000c00 */
[----:B------:R3:W3:Y:S04]  /*9ed0*/  LDS.128 R28, [R0+0xe000] ;  /* 0x00e00000001c7984 */ /* 0x0006e80000000c00 */
[----:B------:R3:W3:Y:S04]  /*9ee0*/  LDS.128 R48, [R0+0x10000] ;  /* 0x0100000000307984 */ /* 0x0006e80000000c00 */
[----:B------:R3:W3:Y:S01]  /*9ef0*/  LDS.128 R44, [R0+0x12000] ;  /* 0x01200000002c7984 */ /* 0x0006e20000000c00 */
[----:B-1----:R-:W-:-:S03]  /*9f00*/  SHF.R.S32.HI R26, RZ, 0x1f, R26 ;  /* 0x0000001fff1a7819 */ /* 0x002fc6000001141a */
[----:B------:R1:W1:Y:S01]  /*9f10*/  LDS.128 R40, [R0+0x14000] ;  /* 0x0140000000287984 */ /* 0x0002620000000c00 */
[----:B--2---:R-:W-:-:S04]  /*9f20*/  LEA.HI R26, R26, R27, RZ, 0x2 ;  /* 0x0000001b1a1a7211 */ /* 0x004fc800078f10ff */
[----:B------:R-:W-:-:S04]  /*9f30*/  SHF.R.S32.HI R26, RZ, 0x2, R26 ;  /* 0x00000002ff1a7819 */ /* 0x000fc8000001141a */
[C---:B------:R-:W-:Y:S01]  /*9f40*/  ISETP.GE.AND P4, PT, R26.reuse, UR11, PT ;  /* 0x0000000b1a007c0c */ /* 0x040fe2000bf86270 */
[----:B------:R-:W-:Y:S01]  /*9f50*/  VIADD R8, R26, 0x40 ;  /* 0x000000401a087836 */ /* 0x000fe20000000000 */
[----:B------:R-:W-:-:S04]  /*9f60*/  SHF.R.S32.HI R25, RZ, 0x1f, R26 ;  /* 0x0000001fff197819 */ /* 0x000fc8000001141a */
[----:B------:R-:W-:Y:S01]  /*9f70*/  ISETP.GE.AND P3, PT, R8, UR11, PT ;  /* 0x0000000b08007c0c */ /* 0x000fe2000bf66270 */
[----:B------:R-:W-:-:S04]  /*9f80*/  IMAD.WIDE.U32 R8, R3, UR60, R4 ;  /* 0x0000003c03087c25 */ /* 0x000fc8000f8e0004 */
[----:B------:R-:W-:Y:S02]  /*9f90*/  VIADD R24, R9, UR17 ;  /* 0x0000001109187c36 */ /* 0x000fe40008000000 */
[----:B----4-:R-:W-:Y:S06]  /*9fa0*/  @P4 BRA `(.L_x_374) ;  /* 0x00000000004c4947 */ /* 0x010fec0003800000 */
[----:B------:R-:W-:Y:S01]  /*9fb0*/  ULDC UR15, c[0x0][0x2d0] ;  /* 0x0000b400000f7ab9 */ /* 0x000fe20000000800 */
[----:B------:R-:W2:Y:S01]  /*9fc0*/  LDS.128 R20, [R0+0xb000] ;  /* 0x00b0000000147984 */ /* 0x000ea20000000c00 */
[----:B------:R-:W-:Y:S01]  /*9fd0*/  ISETP.GE.AND P2, PT, R160, UR15, PT ;  /* 0x0000000fa0007c0c */ /* 0x000fe2000bf46270 */
[----:B------:R-:W-:Y:S01]  /*9fe0*/  IMAD R3, R25, UR6, RZ ;  /* 0x0000000619037c24 */ /* 0x000fe2000f8e02ff */
[----:B------:R-:W-:Y:S01]  /*9ff0*/  MOV R5, R24 ;  /* 0x0000001800057202 */ /* 0x000fe20000000f00 */
[----:B------:R-:W4:Y:S01]  /*a000*/  LDS.128 R16, [R0+0xd000] ;  /* 0x00d0000000107984 */ /* 0x000f220000000c00 */
[----:B------:R-:W-:Y:S01]  /*a010*/  IMAD.MOV.U32 R4, RZ, RZ, R8 ;  /* 0x000000ffff047224 */ /* 0x000fe200078e0008 */
[----:B------:R-:W-:Y:S01]  /*a020*/  ISETP.GE.AND P1, PT, R159, UR15, PT ;  /* 0x0000000f9f007c0c */ /* 0x000fe2000bf26270 */
[----:B------:R-:W-:Y:S01]  /*a030*/  IMAD R3, R26, UR7, R3 ;  /* 0x000000071a037c24 */ /* 0x000fe2000f8e0203 */
[----:B------:R-:W-:Y:S01]  /*a040*/  ISETP.GE.AND P0, PT, R158, UR15, PT ;  /* 0x0000000f9e007c0c */ /* 0x000fe2000bf06270 */
[----:B------:R-:W-:Y:S01]  /*a050*/  IMAD.WIDE.U32 R10, R26, UR6, R4 ;  /* 0x000000061a0a7c25 */ /* 0x000fe2000f8e0004 */
[----:B------:R-:W-:-:S03]  /*a060*/  ULDC.64 UR16, c[0x0][0x3f0] ;  /* 0x0000fc0000107ab9 */ /* 0x000fc60000000a00 */
[----:B------:R-:W-:Y:S01]  /*a070*/  IMAD.IADD R3, R3, 0x1, R11 ;  /* 0x0000000103037824 */ /* 0x000fe200078e020b */
[----:B------:R-:W5:Y:S01]  /*a080*/  @!P2 LDS.128 R12, [R0+0x9000] ;  /* 0x00900000000ca984 */ /* 0x000f620000000c00 */
[----:B------:R-:W-:-:S04]  /*a090*/  LEA R4, P5, R10, UR16, 0x1 ;  /* 0x000000100a047c11 */ /* 0x000fc8000f8a08ff */
[----:B------:R-:W-:-:S05]  /*a0a0*/  LEA.HI.X R5, R10, UR17, R3, 0x1, P5 ;  /* 0x000000110a057c11 */ /* 0x000fca000a8f0c03 */
[----:B--2---:R2:W-:Y:S04]  /*a0b0*/  @!P1 STG.E.128 desc[UR8][R4.64+0x40], R20 ;  /* 0x0000401404009986 */ /* 0x0045e8000c101d08 */
[----:B----4-:R2:W-:Y:S04]  /*a0c0*/  @!P0 STG.E.128 desc[UR8][R4.64+0x80], R16 ;  /* 0x0000801004008986 */ /* 0x0105e8000c101d08 */
[----:B-----5:R2:W-:Y:S02]  /*a0d0*/  @!P2 STG.E.128 desc[UR8][R4.64], R12 ;  /* 0x0000000c0400a986 */ /* 0x0205e4000c101d08 */
.L_x_374:
[----:B------:R-:W-:Y:S05]  /*a0e0*/  BSYNC B0 ;  /* 0x0000000000007941 */ /* 0x000fea0003800000 */
.L_x_373:
[----:B------:R-:W-:Y:S04]  /*a0f0*/  BSSY B0, `(.L_x_375) ;  /* 0x0000014000007945 */ /* 0x000fe80003800000 */
[----:B------:R-:W-:Y:S05]  /*a100*/  @P3 BRA `(.L_x_376) ;  /* 0x0000000000483947 */ /* 0x000fea0003800000 */
[----:B------:R-:W-:Y:S01]  /*a110*/  IADD3 R3, P0, R26, 0x40, RZ ;  /* 0x000000401a037810 */ /* 0x000fe20007f1e0ff */
[----:B------:R-:W-:Y:S01]  /*a120*/  ULDC UR11, c[0x0][0x2d0] ;  /* 0x0000b400000b7ab9 */ /* 0x000fe20000000800 */
[----:B--2---:R-:W-:Y:S01]  /*a130*/  MOV R5, R24 ;  /* 0x0000001800057202 */ /* 0x004fe20000000f00 */
        /* <DEDUP_REMOVED lines=14> */
[----:B------:R4:W-:Y:S02]  /*a220*/  @!P0 STG.E.128 desc[UR8][R4.64+0x80], R28 ;  /* 0x0000801c04008986 */ /* 0x0009e4000c101d08 */
.L_x_376:
[----:B------:R-:W-:Y:S05]  /*a230*/  BSYNC B0 ;  /* 0x0000000000007941 */ /* 0x000fea0003800000 */
.L_x_375:
[----:B------:R-:W-:Y:S01]  /*a240*/  IMAD.U32 R3, RZ, RZ, UR12 ;  /* 0x0000000cff037e24 */ /* 0x000fe2000f8e00ff */
[----:B------:R-:W-:Y:S01]  /*a250*/  UIMAD UR10, UR10, UR12, URZ ;  /* 0x0000000c0a0a72a4 */ /* 0x000fe2000f8e023f */
[----:B--2---:R-:W2:Y:S01]  /*a260*/  LDS.128 R20, [R0+0xf000] ;  /* 0x00f0000000147984 */ /* 0x004ea20000000c00 */
[----:B------:R-:W-:Y:S01]  /*a270*/  USHF.R.S32.HI UR11, URZ, 0x1f, UR60 ;  /* 0x0000001f3f0b7899 */ /* 0x000fe2000801143c */
[----:B------:R-:W-:Y:S01]  /*a280*/  IMAD.WIDE.U32 R6, R3, UR5, R6 ;  /* 0x0000000503067c25 */ /* 0x000fe2000f8e0006 */
[----:B------:R-:W-:Y:S01]  /*a290*/  UIMAD UR5, UR5, UR13, UR10 ;  /* 0x0000000d050572a4 */ /* 0x000fe2000f8e020a */
[----:B------:R-:W2:Y:S01]  /*a2a0*/  LDS.128 R16, [R0+0x11000] ;  /* 0x0110000000107984 */ /* 0x000ea20000000c00 */
[----:B------:R-:W-:Y:S01]  /*a2b0*/  ULDC.64 UR6, c[0x0][0x470] ;  /* 0x00011c0000067ab9 */ /* 0x000fe20000000a00 */
[----:B------:R-:W-:Y:S01]  /*a2c0*/  BSSY B0, `(.L_x_377) ;  /* 0x000001b000007945 */ /* 0x000fe20003800000 */
[----:B------:R-:W-:Y:S01]  /*a2d0*/  IADD3 R6, P0, R6, UR14, RZ ;  /* 0x0000000e06067c10 */ /* 0x000fe2000ff1e0ff */
[----:B------:R1:W2:Y:S02]  /*a2e0*/  LDS.128 R12, [R0+0x13000] ;  /* 0x01300000000c7984 */ /* 0x0002a40000000c00 */
[----:B-1-3--:R-:W-:Y:S01]  /*a2f0*/  IMAD.U32 R0, RZ, RZ, UR5 ;  /* 0x00000005ff007e24 */ /* 0x00afe2000f8e00ff */
[----:B------:R-:W-:-:S04]  /*a300*/  UIMAD UR5, UR11, UR6, URZ ;  /* 0x000000060b0572a4 */ /* 0x000fc8000f8e023f */
[----:B------:R-:W-:Y:S01]  /*a310*/  IADD3.X R7, R7, UR18, R0, P0, !PT ;  /* 0x0000001207077c10 */ /* 0x000fe200087fe400 */
[----:B------:R-:W-:Y:S01]  /*a320*/  UIMAD UR7, UR60, UR7, UR5 ;  /* 0x000000073c0772a4 */ /* 0x000fe2000f8e0205 */
[----:B------:R-:W-:-:S05]  /*a330*/  MOV R0, UR6 ;  /* 0x0000000600007c02 */ /* 0x000fca0008000f00 */
[----:B------:R-:W-:-:S05]  /*a340*/  IMAD.WIDE.U32 R6, R0, UR60, R6 ;  /* 0x0000003c00067c25 */ /* 0x000fca000f8e0006 */
[----:B------:R-:W-:Y:S01]  /*a350*/  IADD3 R3, R7, UR7, RZ ;  /* 0x0000000707037c10 */ /* 0x000fe2000fffe0ff */
[----:B--2---:R-:W-:Y:S06]  /*a360*/  @P4 BRA `(.L_x_378) ;  /* 0x0000000000404947 */ /* 0x004fec0003800000 */
[----:B----4-:R-:W-:Y:S01]  /*a370*/  MOV R5, R3 ;  /* 0x0000000300057202 */ /* 0x010fe20000000f00 */
[----:B------:R-:W-:Y:S01]  /*a380*/  IMAD R0, R25, UR12, RZ ;  /* 0x0000000c19007c24 */ /* 0x000fe2000f8e02ff */
[----:B------:R-:W-:Y:S01]  /*a390*/  ULDC UR5, c[0x0][0x2d0] ;  /* 0x0000b40000057ab9 */ /* 0x000fe20000000800 */
[----:B------:R-:W-:Y:S01]  /*a3a0*/  IMAD.MOV.U32 R4, RZ, RZ, R6 ;  /* 0x000000ffff047224 */ /* 0x000fe200078e0006 */
[----:B------:R-:W-:Y:S01]  /*a3b0*/  ISETP.GE.AND P2, PT, R160, UR5, PT ;  /* 0x00000005a0007c0c */ /* 0x000fe2000bf46270 */
[C---:B------:R-:W-:Y:S01]  /*a3c0*/  IMAD R0, R26.reuse, UR13, R0 ;  /* 0x0000000d1a007c24 */ /* 0x040fe2000f8e0200 */
[----:B------:R-:W-:Y:S01]  /*a3d0*/  ISETP.GE.AND P1, PT, R159, UR5, PT ;  /* 0x000000059f007c0c */ /* 0x000fe2000bf26270 */
[----:B------:R-:W-:Y:S01]  /*a3e0*/  IMAD.WIDE.U32 R8, R26, UR12, R4 ;  /* 0x0000000c1a087c25 */ /* 0x000fe2000f8e0004 */
[----:B------:R-:W-:Y:S01]  /*a3f0*/  ISETP.GE.AND P0, PT, R158, UR5, PT ;  /* 0x000000059e007c0c */ /* 0x000fe2000bf06270 */
[----:B------:R-:W-:Y:S02]  /*a400*/  ULDC.64 UR6, c[0x0][0x3f8] ;  /* 0x0000fe0000067ab9 */ /* 0x000fe40000000a00 */
[----:B------:R-:W-:Y:S01]  /*a410*/  IMAD.IADD R0, R0, 0x1, R9 ;  /* 0x0000000100007824 */ /* 0x000fe200078e0209 */
[----:B------:R-:W-:-:S04]  /*a420*/  LEA R4, P4, R8, UR6, 0x1 ;  /* 0x0000000608047c11 */ /* 0x000fc8000f8808ff */
[----:B------:R-:W-:-:S05]  /*a430*/  LEA.HI.X R5, R8, UR7, R0, 0x1, P4 ;  /* 0x0000000708057c11 */ /* 0x000fca000a0f0c00 */
[----:B------:R1:W-:Y:S04]  /*a440*/  @!P2 STG.E.128 desc[UR8][R4.64], R20 ;  /* 0x000000140400a986 */ /* 0x0003e8000c101d08 */
[----:B------:R1:W-:Y:S04]  /*a450*/  @!P1 STG.E.128 desc[UR8][R4.64+0x40], R16 ;  /* 0x0000401004009986 */ /* 0x0003e8000c101d08 */
[----:B------:R1:W-:Y:S02]  /*a460*/  @!P0 STG.E.128 desc[UR8][R4.64+0x80], R12 ;  /* 0x0000800c04008986 */ /* 0x0003e4000c101d08 */
.L_x_378:
[----:B------:R-:W-:Y:S05]  /*a470*/  BSYNC B0 ;  /* 0x0000000000007941 */ /* 0x000fea0003800000 */
.L_x_377:
[----:B------:R-:W-:Y:S05]  /*a480*/  @P3 BRA `(.L_x_354) ;  /* 0x0000000000443947 */ /* 0x000fea0003800000 */
[----:B------:R-:W-:Y:S01]  /*a490*/  IADD3 R0, P0, R26, 0x40, RZ ;  /* 0x000000401a007810 */ /* 0x000fe20007f1e0ff */
[----:B------:R-:W-:Y:S01]  /*a4a0*/  IMAD.MOV.U32 R7, RZ, RZ, R3 ;  /* 0x000000ffff077224 */ /* 0x000fe200078e0003 */
[----:B------:R-:W-:Y:S01]  /*a4b0*/  ULDC UR5, c[0x0][0x2d0] ;  /* 0x0000b40000057ab9 */ /* 0x000fe20000000800 */
[----:B------:R-:W-:Y:S01]  /*a4c0*/  ULDC.64 UR6, c[0x0][0x3f8] ;  /* 0x0000fe0000067ab9 */ /* 0x000fe20000000a00 */
[----:B------:R-:W-:Y:S01]  /*a4d0*/  ISETP.GE.AND P2, PT, R160, UR5, PT ;  /* 0x00000005a0007c0c */ /* 0x000fe2000bf46270 */
[----:B-1--4-:R-:W-:Y:S01]  /*a4e0*/  IMAD.X R4, RZ, RZ, R25, P0 ;  /* 0x000000ffff047224 */ /* 0x012fe200000e0619 */
        /* <DEDUP_REMOVED lines=11> */
.L_x_354:
[----:B------:R-:W-:Y:S05]  /*a5a0*/  BSYNC B1 ;  /* 0x0000000000017941 */ /* 0x000fea0003800000 */
.L_x_340:
[----:B------:R-:W4:Y:S01]  /*a5b0*/  LDL R3, [R1+0x78] ;  /* 0x0000780001037983 */ /* 0x000f220000100800 */
[----:B------:R-:W-:Y:S02]  /*a5c0*/  ULDC UR5, c[0x0][0xc] ;  /* 0x0000030000057ab9 */ /* 0x000fe40000000800 */
[----:B------:R-:W-:Y:S01]  /*a5d0*/  UIADD3 UR41, UR5, UR41, URZ ;  /* 0x0000002905297290 */ /* 0x000fe2000fffe03f */
[----:B----4-:R-:W-:-:S13]  /*a5e0*/  R2UR UR6, R3 ;  /* 0x00000000030672ca */ /* 0x010fda00000e0000 */
[----:B------:R-:W-:-:S06]  /*a5f0*/  UISETP.GE.AND UP0, UPT, UR41, UR6, UPT ;  /* 0x000000062900728c */ /* 0x000fcc000bf06270 */
[----:B------:R-:W-:-:S13]  /*a600*/  PLOP3.LUT P0, PT, PT, PT, UP0, 0x80, 0x0 ;  /* 0x000000000000781c */ /* 0x000fda0003f0f008 */
[----:B------:R-:W-:Y:S05]  /*a610*/  @P0 BRA `(.L_x_379) ;  /* 0x0000000000040947 */ /* 0x000fea0003800000 */
[----:B------:R-:W-:Y:S05]  /*a620*/  BRA `(.L_x_380) ;  /* 0xffffff6400a47947 */ /* 0x000fea000383ffff */
.L_x_379:
[----:B------:R-:W-:Y:S05]  /*a630*/  EXIT ;  /* 0x000000000000794d */ /* 0x000fea0003800000 */
.L_x_381:
        /* <DEDUP_REMOVED lines=12> */
.L_x_680:


//--------------------- .text._ZN5flash25flash_bwd_dot_do_o_kernelILb0E23Flash_bwd_kernel_traitsILi96ELi64ELi128ELi8ELi2ELi4ELi4ELb1ELb0EN7cutlass10bfloat16_tE19Flash_kernel_traitsILi96ELi64ELi128ELi8ES3_EEEEvNS_16Flash_bwd_paramsE --------------------------
	.section	.text._ZN5flash25flash_bwd_dot_do_o_kernelILb0E23Flash_bwd_kernel_traitsILi96ELi64ELi128ELi8ELi2ELi4ELi4ELb1ELb0EN7cutlass10bfloat16_tE19Flash_kernel_traitsILi96ELi64ELi128ELi8ES3_EEEEvNS_16Flash_bwd_paramsE,"ax",@progbits
	.align	128
        .global         _ZN5flash25flash_bwd_dot_do_o_kernelILb0E23Flash_bwd_kernel_traitsILi96ELi64ELi128ELi8ELi2ELi4ELi4ELb1ELb0EN7cutlass10bfloat16_tE19Flash_kernel_traitsILi96ELi64ELi128ELi8ES3_EEEEvNS_16Flash_bwd_paramsE
        .type           _ZN5flash25flash_bwd_dot_do_o_kernelILb0E23Flash_bwd_kernel_traitsILi96ELi64ELi128ELi8ELi2ELi4ELi4ELb1ELb0EN7cutlass10bfloat16_tE19Flash_kernel_traitsILi96ELi64ELi128ELi8ES3_EEEEvNS_16Flash_bwd_paramsE,@function
        .size           _ZN5flash25flash_bwd_dot_do_o_kernelILb0E23Flash_bwd_kernel_traitsILi96ELi64ELi128ELi8ELi2ELi4ELi4ELb1ELb0EN7cutlass10bfloat16_tE19Flash_kernel_traitsILi96ELi64ELi128ELi8ES3_EEEEvNS_16Flash_bwd_paramsE,(.L_x_681 - _ZN5flash25flash_bwd_dot_do_o_kernelILb0E23Flash_bwd_kernel_traitsILi96ELi64ELi128ELi8ELi2ELi4ELi4ELb1ELb0EN7cutlass10bfloat16_tE19Flash_kernel_traitsILi96ELi64ELi128ELi8ES3_EEEEvNS_16Flash_bwd_paramsE)
        .other          _ZN5flash25flash_bwd_dot_do_o_kernelILb0E23Flash_bwd_kernel_traitsILi96ELi64ELi128ELi8ELi2ELi4ELi4ELb1ELb0EN7cutlass10bfloat16_tE19Flash_kernel_traitsILi96ELi64ELi128ELi8ES3_EEEEvNS_16Flash_bwd_paramsE,@"STO_CUDA_ENTRY STV_DEFAULT"
_ZN5flash25flash_bwd_dot_do_o_kernelILb0E23Flash_bwd_kernel_traitsILi96ELi64ELi128ELi8ELi2ELi4ELi4ELb1ELb0EN7cutlass10bfloat16_tE19Flash_kernel_traitsILi96ELi64ELi128ELi8ES3_EEEEvNS_16Flash_bwd_paramsE:
.text._ZN5flash25flash_bwd_dot_do_o_kernelILb0E23Flash_bwd_kernel_traitsILi96ELi64ELi128ELi8ELi2ELi4ELi4ELb1ELb0EN7cutlass10bfloat16_tE19Flash_kernel_traitsILi96ELi64ELi128ELi8ES3_EEEEvNS_16Flash_bwd_paramsE:
[----:B------:R-:W-:Y:S08]  /*0000*/  LDC R1, c[0x0][0x28] ;  /* 0x00000a00ff017b82 */ /* 0x000ff00000000800 */
[----:B------:R-:W0:Y:S01]  /*0010*/  LDC.64 R2, c[0x0][0x2f0] ;  /* 0x0000bc00ff027b82 */ /* 0x000e220000000a00 */
[----:B------:R-:W-:Y:S01]  /*0020*/  IMAD.MOV.U32 R9, RZ, RZ, -0x1 ;  /* 0xffffffffff097424 */ /* 0x000fe200078e00ff */
[----:B------:R-:W-:Y:S01]  /*0030*/  ULDC.64 UR6, c[0x0][0x208] ;  /* 0x0000820000067ab9 */ /* 0x000fe20000000a00 */
[----:B0-----:R-:W-:-:S02]  /*0040*/  ISETP.NE.U32.AND P0, PT, R2, RZ, PT ;  /* 0x000000ff0200720c */ /* 0x001fc40003f05070 */
[----:B------:R-:W0:Y:S02]  /*0050*/  S2R R2, SR_CTAID.Y ;  /* 0x0000000000027919 */ /* 0x000e240000002600 */
[----:B------:R-:W-:-:S13]  /*0060*/  ISETP.NE.AND.EX P0, PT, R3, RZ, PT, P0 ;  /* 0x000000ff0300720c */ /* 0x000fda0003f05300 */
[----:B------:R-:W1:Y:S08]  /*0070*/  @P0 LDC.64 R6, c[0x0][0x2f0] ;  /* 0x0000bc00ff060b82 */ /* 0x000e700000000a00 */
[----:B------:R-:W2:Y:S01]  /*0080*/  @P0 LDC.64 R4, c[0x0][0x2f0] ;  /* 0x0000bc00ff040b82 */ /* 0x000ea20000000a00 */
[----:B0-----:R-:W-:-:S04]  /*0090*/  @P0 VIADD R3, R2, 0x1 ;  /* 0x0000000102030836 */ /* 0x001fc80000000000 */
[----:B-1----:R-:W-:-:S06]  /*00a0*/  @P0 IMAD.WIDE R6, R3, 0x4, R6 ;  /* 0x0000000403060825 */ /* 0x002fcc00078e0206 */
[----:B------:R-:W3:Y:S01]  /*00b0*/  @P0 LDG.E R6, desc[UR6][R6.64] ;  /* 0x0000000606060981 */ /* 0x000ee2000c1e1900 */
[----:B--2---:R-:W-:-:S05]  /*00c0*/  @P0 IMAD.WIDE R4, R2, 0x4, R4 ;  /* 0x0000000402040825 */ /* 0x004fca00078e0204 */
[----:B------:R-:W3:Y:S01]  /*00d0*/  @P0 LDG.E R9, desc[UR6][R4.64] ;  /* 0x0000000604090981 */ /* 0x000ee2000c1e1900 */
[----:B------:R-:W0:Y:S02]  /*00e0*/  S2UR UR4, SR_CTAID.X ;  /* 0x00000000000479c3 */ /* 0x000e240000002500 */
[----:B0-----:R-:W-:Y:S01]  /*00f0*/  USHF.L.U32 UR4, UR4, 0x6, URZ ;  /* 0x0000000604047899 */ /* 0x001fe2000800063f */
[----:B---3--:R-:W-:-:S06]  /*0100*/  @P0 IADD3 R3, R6, -R9, RZ ;  /* 0x8000000906030210 */ /* 0x008fcc0007ffe0ff */
[----:B------:R-:W0:Y:S02]  /*0110*/  @!P0 LDC R3, c[0x0][0x2c4] ;  /* 0x0000b100ff038b82 */ /* 0x000e240000000800 */
[----:B0-----:R-:W-:-:S13]  /*0120*/  ISETP.GT.AND P0, PT, R3, UR4, PT ;  /* 0x0000000403007c0c */ /* 0x001fda000bf04270 */
[----:B------:R-:W-:Y:S05]  /*0130*/  @!P0 EXIT ;  /* 0x000000000000894d */ /* 0x000fea0003800000 */
[----:B------:R-:W-:Y:S01]  /*0140*/  ISETP.NE.AND P1, PT, R9, -0x1, PT ;  /* 0xffffffff0900780c */ /* 0x000fe20003f25270 */
[----:B------:R-:W0:Y:S01]  /*0150*/  S2R R0, SR_TID.X ;  /* 0x0000000000007919 */ /* 0x000e220000002100 */
[----:B------:R-:W-:Y:S01]  /*0160*/  ULDC.U8 UR8, c[0x0][0x3d8] ;  /* 0x0000f60000087ab9 */ /* 0x000fe20000000000 */
[----:B------:R-:W1:Y:S01]  /*0170*/  S2UR UR5, SR_CTAID.Z ;  /* 0x00000000000579c3 */ /* 0x000e620000002700 */
[----:B------:R-:W-:-:S09]  /*0180*/  ISETP.NE.AND P0, PT, RZ, UR8, PT ;  /* 0x00000008ff007c0c */ /* 0x000fd2000bf05270 */
[----:B------:R-:W2:Y:S01]  /*0190*/  @P1 LDC.64 R6, c[0x0][0x420] ;  /* 0x00010800ff061b82 */ /* 0x000ea20000000a00 */
[--C-:B------:R-:W-:Y:S02]  /*01a0*/  @!P1 SHF.R.S32.HI R5, RZ, 0x1f, R2.reuse ;  /* 0x0000001fff059819 */ /* 0x100fe40000011402 */
[----:B------:R-:W-:-:S05]  /*01b0*/  @!P1 SHF.R.S32.HI R17, RZ, 0x1f, R2 ;  /* 0x0000001fff119819 */ /* 0x000fca0000011402 */
[----:B------:R-:W3:Y:S08]  /*01c0*/  @!P1 LDC.64 R10, c[0x0][0x418] ;  /* 0x00010600ff0a9b82 */ /* 0x000ef00000000a00 */
[----:B------:R-:W4:Y:S08]  /*01d0*/  @!P1 LDC.64 R12, c[0x0][0x290] ;  /* 0x0000a400ff0c9b82 */ /* 0x000f300000000a00 */
[----:B------:R-:W5:Y:S01]  /*01e0*/  @P1 LDC.64 R14, c[0x0][0x298] ;  /* 0x0000a600ff0e1b82 */ /* 0x000f620000000a00 */
[----:B--2---:R-:W-:-:S04]  /*01f0*/  @P1 IMAD.WIDE.U32 R22, R9, R6, RZ ;  /* 0x0000000609161225 */ /* 0x004fc800078e00ff */
[----:B------:R-:W-:Y:S02]  /*0200*/  @P1 IMAD R20, R9, R7, R23 ;  /* 0x0000000709141224 */ /* 0x000fe400078e0217 */
[----:B---3--:R-:W-:-:S04]  /*0210*/  @!P1 IMAD R5, R5, R10, RZ ;  /* 0x0000000a05059224 */ /* 0x008fc800078e02ff */
[C---:B------:R-:W-:Y:S02]  /*0220*/  @!P1 IMAD R11, R2.reuse, R11, R5 ;  /* 0x0000000b020b9224 */ /* 0x040fe400078e0205 */
[-C--:B----4-:R-:W-:Y:S02]  /*0230*/  @!P1 IMAD R4, R17, R12.reuse, RZ ;  /* 0x0000000c11049224 */ /* 0x090fe400078e02ff */
[----:B------:R-:W-:-:S04]  /*0240*/  @!P1 IMAD.WIDE.U32 R6, R2, R12, RZ ;  /* 0x0000000c02069225 */ /* 0x000fc800078e00ff */
[----:B------:R-:W-:Y:S02]  /*0250*/  @!P1 IMAD R13, R2, R13, R4 ;  /* 0x0000000d020d9224 */ /* 0x000fe400078e0204 */
[----:B-----5:R-:W-:-:S04]  /*0260*/  @P1 IMAD.WIDE.U32 R34, R9, R14, RZ ;  /* 0x0000000e09221225 */ /* 0x020fc800078e00ff */
[----:B------:R-:W-:-:S04]  /*0270*/  @!P1 IMAD.WIDE.U32 R4, R2, R10, RZ ;  /* 0x0000000a02049225 */ /* 0x000fc800078e00ff */
[----:B------:R-:W-:Y:S01]  /*0280*/  @P1 IMAD R35, R9, R15, R35 ;  /* 0x0000000f09231224 */ /* 0x000fe200078e0223 */
[----:B------:R-:W-:Y:S01]  /*0290*/  @!P1 IADD3 R35, R7, R13, RZ ;  /* 0x0000000d07239210 */ /* 0x000fe20007ffe0ff */
[----:B------:R-:W-:Y:S02]  /*02a0*/  @!P1 IMAD.IADD R20, R5, 0x1, R11 ;  /* 0x0000000105149824 */ /* 0x000fe400078e020b */
[----:B------:R-:W-:Y:S02]  /*02b0*/  @!P1 IMAD.MOV.U32 R22, RZ, RZ, R4 ;  /* 0x000000ffff169224 */ /* 0x000fe400078e0004 */
[----:B------:R-:W-:Y:S01]  /*02c0*/  @!P1 IMAD.MOV.U32 R34, RZ, RZ, R6 ;  /* 0x000000ffff229224 */ /* 0x000fe200078e0006 */
[----:B01----:R-:W-:Y:S06]  /*02d0*/  @!P0 BRA `(.L_x_382) ;  /* 0x0000000000208947 */ /* 0x003fec0003800000 */
[----:B------:R-:W0:Y:S08]  /*02e0*/  LDC R7, c[0x0][0x2d4] ;  /* 0x0000b500ff077b82 */ /* 0x000e300000000800 */
[----:B------:R-:W1:Y:S08]  /*02f0*/  LDC R4, c[0x0][0x2c0] ;  /* 0x0000b000ff047b82 */ /* 0x000e700000000800 */
[----:B------:R-:W1:Y:S01]  /*0300*/  LDC R5, c[0x0][0x2e4] ;  /* 0x0000b900ff057b82 */ /* 0x000e620000000800 */
[----:B0-----:R-:W-:-:S02]  /*0310*/  @!P1 IMAD R9, R2, R7, RZ ;  /* 0x0000000702099224 */ /* 0x001fc400078e02ff */
[----:B-1----:R-:W-:-:S03]  /*0320*/  IMAD R4, R4, 0x80, R5 ;  /* 0x0000008004047824 */ /* 0x002fc600078e0205 */
[----:B------:R-:W-:-:S05]  /*0330*/  LEA R5, R2, R9, 0x7 ;  /* 0x0000000902057211 */ /* 0x000fca00078e38ff */
[----:B------:R-:W-:Y:S01]  /*0340*/  IMAD R37, R4, UR5, R5 ;  /* 0x0000000504257c24 */ /* 0x000fe2000f8e0205 */
[----:B------:R-:W-:Y:S06]  /*0350*/  BRA `(.L_x_383) ;  /* 0x0000000000107947 */ /* 0x000fec0003800000 */
.L_x_382:
[----:B------:R-:W0:Y:S08]  /*0360*/  LDC R5, c[0x0][0x270] ;  /* 0x00009c00ff057b82 */ /* 0x000e300000000800 */
[----:B------:R-:W1:Y:S01]  /*0370*/  LDC R37, c[0x0][0x2d4] ;  /* 0x0000b500ff257b82 */ /* 0x000e620000000800 */
[----:B0-----:R-:W-:-:S04]  /*0380*/  IMAD R2, R2, R5, UR5 ;  /* 0x0000000502027e24 */ /* 0x001fc8000f8e0205 */
[----:B-1----:R-:W-:-:S07]  /*0390*/  IMAD R37, R2, R37, RZ ;  /* 0x0000002502257224 */ /* 0x002fce00078e02ff */
.L_x_383:
[----:B------:R-:W-:Y:S01]  /*03a0*/  SHF.R.S32.HI R5, RZ, 0x1f, R0 ;  /* 0x0000001fff057819 */ /* 0x000fe20000011400 */
[----:B------:R-:W-:Y:S01]  /*03b0*/  VIADD R3, R3, -UR4 ;  /* 0x8000000403037c36 */ /* 0x000fe20008000000 */
[----:B------:R-:W-:Y:S01]  /*03c0*/  USHF.R.S32.HI UR8, URZ, 0x1f, UR4 ;  /* 0x0000001f3f087899 */ /* 0x000fe20008011404 */
[----:B------:R-:W-:Y:S01]  /*03d0*/  BSSY B0, `(.L_x_384) ;  /* 0x000002f000007945 */ /* 0x000fe20003800000 */
[----:B------:R-:W-:Y:S01]  /*03e0*/  LEA.HI R5, R5, R0, RZ, 0x2 ;  /* 0x0000000005057211 */ /* 0x000fe200078f10ff */
[----:B------:R-:W-:Y:S01]  /*03f0*/  USHF.R.S32.HI UR9, URZ, 0x1f, UR5 ;  /* 0x0000001f3f097899 */ /* 0x000fe20008011405 */
[----:B------:R-:W-:Y:S01]  /*0400*/  VIADD R37, R37, UR4 ;  /* 0x0000000425257c36 */ /* 0x000fe20008000000 */
[----:B------:R-:W-:Y:S02]  /*0410*/  CS2R R18, SRZ ;  /* 0x0000000000127805 */ /* 0x000fe4000001ff00 */
[----:B------:R-:W-:Y:S02]  /*0420*/  SHF.R.S32.HI R36, RZ, 0x2, R5 ;  /* 0x00000002ff247819 */ /* 0x000fe40000011405 */
[----:B------:R-:W-:-:S02]  /*0430*/  CS2R R6, SRZ ;  /* 0x0000000000067805 */ /* 0x000fc4000001ff00 */
[----:B------:R-:W-:Y:S02]  /*0440*/  CS2R R10, SRZ ;  /* 0x00000000000a7805 */ /* 0x000fe4000001ff00 */
[----:B------:R-:W-:Y:S02]  /*0450*/  CS2R R8, SRZ ;  /* 0x0000000000087805 */ /* 0x000fe4000001ff00 */
[----:B------:R-:W-:Y:S01]  /*0460*/  ISETP.GE.AND P0, PT, R36, R3, PT ;  /* 0x000000032400720c */ /* 0x000fe20003f06270 */
[----:B------:R-:W-:Y:S01]  /*0470*/  IMAD.MOV.U32 R26, RZ, RZ, RZ ;  /* 0x000000ffff1a7224 */ /* 0x000fe200078e00ff */
[----:B------:R-:W-:Y:S02]  /*0480*/  LOP3.LUT R3, R5, 0x1ffffffc, RZ, 0xc0, !PT ;  /* 0x1ffffffc05037812 */ /* 0x000fe400078ec0ff */
[----:B------:R-:W-:Y:S02]  /*0490*/  CS2R R4, SRZ ;  /* 0x0000000000047805 */ /* 0x000fe4000001ff00 */
[----:B------:R-:W-:-:S02]  /*04a0*/  CS2R R14, SRZ ;  /* 0x00000000000e7805 */ /* 0x000fc4000001ff00 */
[----:B------:R-:W-:Y:S02]  /*04b0*/  CS2R R12, SRZ ;  /* 0x00000000000c7805 */ /* 0x000fe4000001ff00 */
[----:B------:R-:W-:Y:S02]  /*04c0*/  IADD3 R3, -R3, R0, RZ ;  /* 0x0000000003037210 */ /* 0x000fe40007ffe1ff */
[----:B------:R-:W-:-:S03]  /*04d0*/  SHF.R.S32.HI R39, RZ, 0x1f, R36 ;  /* 0x0000001fff277819 */ /* 0x000fc60000011424 */
[----:B------:R-:W-:-:S05]  /*04e0*/  IMAD.SHL.U32 R2, R3, 0x8, RZ ;  /* 0x0000000803027824 */ /* 0x000fca00078e00ff */
[----:B------:R-:W-:Y:S02]  /*04f0*/  IADD3 R38, R2, 0x20, RZ ;  /* 0x0000002002267810 */ /* 0x000fe40007ffe0ff */
[----:B------:R-:W-:Y:S01]  /*0500*/  SHF.R.S32.HI R3, RZ, 0x1f, R2 ;  /* 0x0000001fff037819 */ /* 0x000fe20000011402 */
[----:B------:R-:W-:Y:S06]  /*0510*/  @P0 BRA `(.L_x_385) ;  /* 0x0000000000680947 */ /* 0x000fec0003800000 */
[----:B------:R-:W0:Y:S01]  /*0520*/  LDC.64 R16, c[0x0][0x420] ;  /* 0x00010800ff107b82 */ /* 0x000e220000000a00 */
[----:B------:R-:W-:Y:S01]  /*0530*/  ULDC UR10, c[0x0][0x2d0] ;  /* 0x0000b400000a7ab9 */ /* 0x000fe20000000800 */
[----:B------:R-:W-:Y:S01]  /*0540*/  ULDC.64 UR12, c[0x0][0x3e0] ;  /* 0x0000f800000c7ab9 */ /* 0x000fe20000000a00 */
[----:B------:R-:W-:-:S05]  /*0550*/  ISETP.GE.AND P2, PT, R38, UR10, PT ;  /* 0x0000000a26007c0c */ /* 0x000fca000bf46270 */
[----:B------:R-:W1:Y:S01]  /*0560*/  LDC.64 R24, c[0x0][0x428] ;  /* 0x00010a00ff187b82 */ /* 0x000e620000000a00 */
[----:B0-----:R-:W-:-:S04]  /*0570*/  IMAD.WIDE.U32 R28, R16, UR4, R2 ;  /* 0x00000004101c7c25 */ /* 0x001fc8000f8e0002 */
[----:B------:R-:W-:Y:S01]  /*0580*/  IMAD R30, R16, UR8, RZ ;  /* 0x00000008101e7c24 */ /* 0x000fe2000f8e02ff */
[----:B------:R-:W-:-:S03]  /*0590*/  IADD3 R22, P1, R22, R28, RZ ;  /* 0x0000001c16167210 */ /* 0x000fc60007f3e0ff */
[----:B------:R-:W-:Y:S02]  /*05a0*/  IMAD R21, R17, UR4, R30 ;  /* 0x0000000411157c24 */ /* 0x000fe4000f8e021e */
[----:B-1----:R-:W-:-:S03]  /*05b0*/  IMAD R28, R24, UR9, RZ ;  /* 0x00000009181c7c24 */ /* 0x002fc6000f8e02ff */
[----:B------:R-:W-:Y:S01]  /*05c0*/  IADD3.X R23, R20, R29, R21, P1, !PT ;  /* 0x0000001d14177210 */ /* 0x000fe20000ffe415 */
[----:B------:R-:W-:Y:S01]  /*05d0*/  IMAD R25, R25, UR5, R28 ;  /* 0x0000000519197c24 */ /* 0x000fe2000f8e021c */
[----:B------:R-:W-:Y:S01]  /*05e0*/  ISETP.GE.AND P1, PT, R2, UR10, PT ;  /* 0x0000000a02007c0c */ /* 0x000fe2000bf26270 */
[----:B------:R-:W-:Y:S02]  /*05f0*/  IMAD R20, R39, R16, RZ ;  /* 0x0000001027147224 */ /* 0x000fe400078e02ff */
[----:B------:R-:W-:Y:S01]  /*0600*/  IMAD.WIDE.U32 R22, R24, UR5, R22 ;  /* 0x0000000518167c25 */ /* 0x000fe2000f8e0016 */
[----:B------:R-:W-:-:S03]  /*0610*/  IADD3 R24, R2, 0x40, RZ ;  /* 0x0000004002187810 */ /* 0x000fc60007ffe0ff */
[----:B------:R-:W-:Y:S01]  /*0620*/  IMAD.IADD R23, R23, 0x1, R25 ;  /* 0x0000000117177824 */ /* 0x000fe200078e0219 */
[----:B------:R-:W-:Y:S01]  /*0630*/  ISETP.GE.AND P3, PT, R24, UR10, PT ;  /* 0x0000000a18007c0c */ /* 0x000fe2000bf66270 */
[C---:B------:R-:W-:Y:S02]  /*0640*/  IMAD R21, R36.reuse, R17, R20 ;  /* 0x0000001124157224 */ /* 0x040fe400078e0214 */
[----:B------:R-:W-:-:S04]  /*0650*/  IMAD.WIDE.U32 R16, R36, R16, R22 ;  /* 0x0000001024107225 */ /* 0x000fc800078e0016 */
[----:B------:R-:W-:Y:S01]  /*0660*/  IMAD.IADD R17, R17, 0x1, R21 ;  /* 0x0000000111117824 */ /* 0x000fe200078e0215 */
[----:B------:R-:W-:-:S04]  /*0670*/  LEA R20, P4, R16, UR12, 0x1 ;  /* 0x0000000c10147c11 */ /* 0x000fc8000f8808ff */
[----:B------:R-:W-:-:S05]  /*0680*/  LEA.HI.X R21, R16, UR13, R17, 0x1, P4 ;  /* 0x0000000d10157c11 */ /* 0x000fca000a0f0c11 */
[----:B------:R0:W5:Y:S04]  /*0690*/  @!P1 LDG.E.128 R8, desc[UR6][R20.64] ;  /* 0x0000000614089981 */ /* 0x000168000c1e1d00 */
[----:B------:R0:W5:Y:S04]  /*06a0*/  @!P2 LDG.E.128 R4, desc[UR6][R20.64+0x40] ;  /* 0x000040061404a981 */ /* 0x000168000c1e1d00 */
[----:B------:R0:W5:Y:S02]  /*06b0*/  @!P3 LDG.E.128 R12, desc[UR6][R20.64+0x80] ;  /* 0x00008006140cb981 */ /* 0x000164000c1e1d00 */
.L_x_385:
[----:B------:R-:W-:Y:S05]  /*06c0*/  BSYNC B0 ;  /* 0x0000000000007941 */ /* 0x000fea0003800000 */
.L_x_384:
[----:B------:R-:W-:Y:S01]  /*06d0*/  BSSY B0, `(.L_x_386) ;  /* 0x0000023000007945 */ /* 0x000fe20003800000 */
[----:B------:R-:W-:Y:S01]  /*06e0*/  HFMA2.MMA R27, -RZ, RZ, 0, 0 ;  /* 0x00000000ff1b7435 */ /* 0x000fe200000001ff */
[----:B------:R-:W-:Y:S02]  /*06f0*/  CS2R R16, SRZ ;  /* 0x0000000000107805 */ /* 0x000fe4000001ff00 */
[----:B------:R-:W-:Y:S02]  /*0700*/  CS2R R22, SRZ ;  /* 0x0000000000167805 */ /* 0x000fe4000001ff00 */
[----:B0-----:R-:W-:Y:S02]  /*0710*/  CS2R R20, SRZ ;  /* 0x0000000000147805 */ /* 0x001fe4000001ff00 */
[----:B------:R-:W-:Y:S01]  /*0720*/  CS2R R24, SRZ ;  /* 0x0000000000187805 */ /* 0x000fe2000001ff00 */
[----:B------:R-:W-:Y:S06]  /*0730*/  @P0 BRA `(.L_x_387) ;  /* 0x0000000000700947 */ /* 0x000fec0003800000 */
[----:B------:R-:W0:Y:S01]  /*0740*/  LDC.64 R28, c[0x0][0x298] ;  /* 0x0000a600ff1c7b82 */ /* 0x000e220000000a00 */
[----:B------:R-:W-:Y:S01]  /*0750*/  MOV R33, R3 ;  /* 0x0000000300217202 */ /* 0x000fe20000000f00 */
[----:B------:R-:W-:Y:S01]  /*0760*/  IMAD.MOV.U32 R32, RZ, RZ, R2 ;  /* 0x000000ffff207224 */ /* 0x000fe200078e0002 */
[----:B------:R-:W-:Y:S02]  /*0770*/  ULDC UR10, c[0x0][0x2d0] ;  /* 0x0000b400000a7ab9 */ /* 0x000fe40000000800 */
[----:B------:R-:W-:Y:S02]  /*0780*/  ISETP.GE.AND P1, PT, R2, UR10, PT ;  /* 0x0000000a02007c0c */ /* 0x000fe4000bf26270 */
[----:B------:R-:W-:Y:S01]  /*0790*/  ISETP.GE.AND P2, PT, R38, UR10, PT ;  /* 0x0000000a26007c0c */ /* 0x000fe2000bf46270 */
[----:B------:R-:W1:Y:S01]  /*07a0*/  LDC.64 R30, c[0x0][0x2a0] ;  /* 0x0000a800ff1e7b82 */ /* 0x000e620000000a00 */
[----:B0-----:R-:W-:-:S04]  /*07b0*/  IMAD.WIDE.U32 R32, R28, UR4, R32 ;  /* 0x000000041c207c25 */ /* 0x001fc8000f8e0020 */
[----:B------:R-:W-:Y:S01]  /*07c0*/  IMAD R40, R28, UR8, RZ ;  /* 0x000000081c287c24 */ /* 0x000fe2000f8e02ff */
[----:B------:R-:W-:Y:S01]  /*07d0*/  IADD3 R34, P0, R34, R32, RZ ;  /* 0x0000002022227210 */ /* 0x000fe20007f1e0ff */
[----:B------:R-:W-:Y:S02]  /*07e0*/  IMAD R39, R39, R28, RZ ;  /* 0x0000001c27277224 */ /* 0x000fe400078e02ff */
[----:B------:R-:W-:Y:S02]  /*07f0*/  IMAD R40, R29, UR4, R40 ;  /* 0x000000041d287c24 */ /* 0x000fe4000f8e0228 */
[----:B-1----:R-:W-:Y:S02]  /*0800*/  IMAD R32, R30, UR9, RZ ;  /* 0x000000091e207c24 */ /* 0x002fe4000f8e02ff */
[----:B------:R-:W-:Y:S01]  /*0810*/  IMAD R3, R36, R29, R39 ;  /* 0x0000001d24037224 */ /* 0x000fe200078e0227 */
[----:B------:R-:W-:Y:S01]  /*0820*/  IADD3.X R35, R35, R33, R40, P0, !PT ;  /* 0x0000002123237210 */ /* 0x000fe200007fe428 */
[----:B------:R-:W-:-:S02]  /*0830*/  IMAD R31, R31, UR5, R32 ;  /* 0x000000051f1f7c24 */ /* 0x000fc4000f8e0220 */
[----:B------:R-:W-:Y:S01]  /*0840*/  IMAD.WIDE.U32 R34, R30, UR5, R34 ;  /* 0x000000051e227c25 */ /* 0x000fe2000f8e0022 */
[----:B------:R-:W-:-:S03]  /*0850*/  IADD3 R30, R2, 0x40, RZ ;  /* 0x00000040021e7810 */ /* 0x000fc60007ffe0ff */
[----:B------:R-:W-:Y:S01]  /*0860*/  IMAD.IADD R35, R35, 0x1, R31 ;  /* 0x0000000123237824 */ /* 0x000fe200078e021f */
[----:B------:R-:W-:Y:S01]  /*0870*/  ISETP.GE.AND P3, PT, R30, UR10, PT ;  /* 0x0000000a1e007c0c */ /* 0x000fe2000bf66270 */
[----:B------:R-:W-:Y:S01]  /*0880*/  ULDC.64 UR10, c[0x0][0x280] ;  /* 0x0000a000000a7ab9 */ /* 0x000fe20000000a00 */
[----:B------:R-:W-:-:S04]  /*0890*/  IMAD.WIDE.U32 R28, R36, R28, R34 ;  /* 0x0000001c241c7225 */ /* 0x000fc800078e0022 */
[----:B------:R-:W-:Y:S01]  /*08a0*/  IMAD.IADD R3, R29, 0x1, R3 ;  /* 0x000000011d037824 */ /* 0x000fe200078e0203 */
[----:B------:R-:W-:-:S04]  /*08b0*/  LEA R2, P0, R28, UR10, 0x1 ;  /* 0x0000000a1c027c11 */ /* 0x000fc8000f8008ff */
[----:B------:R-:W-:-:S05]  /*08c0*/  LEA.HI.X R3, R28, UR11, R3, 0x1, P0 ;  /* 0x0000000b1c037c11 */ /* 0x000fca00080f0c03 */
[----:B------:R0:W5:Y:S04]  /*08d0*/  @!P1 LDG.E.128 R20, desc[UR6][R2.64] ;  /* 0x0000000602149981 */ /* 0x000168000c1e1d00 */
[----:B------:R0:W5:Y:S04]  /*08e0*/  @!P2 LDG.E.128 R16, desc[UR6][R2.64+0x40] ;  /* 0x000040060210a981 */ /* 0x000168000c1e1d00 */
[----:B------:R0:W5:Y:S02]  /*08f0*/  @!P3 LDG.E.128 R24, desc[UR6][R2.64+0x80] ;  /* 0x000080060218b981 */ /* 0x000164000c1e1d00 */
.L_x_387:
[----:B------:R-:W-:Y:S05]  /*0900*/  BSYNC B0 ;  /* 0x0000000000007941 */ /* 0x000fea0003800000 */
.L_x_386:
[----:B0----5:R-:W-:Y:S01]  /*0910*/  LOP3.LUT R3, R8, 0xffff0000, RZ, 0xc0, !PT ;  /* 0xffff000008037812 */ /* 0x021fe200078ec0ff */
[C---:B------:R-:W-:Y:S01]  /*0920*/  IMAD.U32 R29, R20.reuse, 0x10000, RZ ;  /* 0x00010000141d7824 */ /* 0x040fe200078e00ff */
[----:B------:R-:W-:Y:S01]  /*0930*/  LOP3.LUT R28, R20, 0xffff0000, RZ, 0xc0, !PT ;  /* 0xffff0000141c7812 */ /* 0x000fe200078ec0ff */
[----:B------:R-:W-:Y:S01]  /*0940*/  IMAD.U32 R20, R21, 0x10000, RZ ;  /* 0x0001000015147824 */ /* 0x000fe200078e00ff */
[----:B------:R-:W-:Y:S01]  /*0950*/  SHF.L.U32 R2, R8, 0x10, RZ ;  /* 0x0000001008027819 */ /* 0x000fe200000006ff */
[----:B------:R-:W-:Y:S01]  /*0960*/  ULDC UR10, c[0x0][0x384] ;  /* 0x0000e100000a7ab9 */ /* 0x000fe20000000800 */
[----:B------:R-:W-:Y:S01]  /*0970*/  LOP3.LUT R8, R9, 0xffff0000, RZ, 0xc0, !PT ;  /* 0xffff000009087812 */ /* 0x000fe200078ec0ff */
[----:B------:R-:W-:Y:S01]  /*0980*/  FMUL.FTZ R31, R3, R28 ;  /* 0x0000001c031f7220 */ /* 0x000fe20000410000 */
[----:B------:R-:W-:Y:S01]  /*0990*/  SHF.L.U32 R3, R9, 0x10, RZ ;  /* 0x0000001009037819 */ /* 0x000fe200000006ff */
[----:B------:R-:W-:Y:S01]  /*09a0*/  IMAD.U32 R9, R22, 0x10000, RZ ;  /* 0x0001000016097824 */ /* 0x000fe200078e00ff */
[----:B------:R-:W-:Y:S01]  /*09b0*/  LOP3.LUT R21, R21, 0xffff0000, RZ, 0xc0, !PT ;  /* 0xffff000015157812 */ /* 0x000fe200078ec0ff */
[----:B------:R-:W-:Y:S01]  /*09c0*/  FFMA.FTZ R2, R2, R29, R31 ;  /* 0x0000001d02027223 */ /* 0x000fe2000001001f */
[----:B------:R-:W-:-:S03]  /*09d0*/  LOP3.LUT P0, RZ, R0, 0x3, RZ, 0xc0, !PT ;  /* 0x0000000300ff7812 */ /* 0x000fc6000780c0ff */
[----:B------:R-:W-:Y:S01]  /*09e0*/  FFMA.FTZ R3, R3, R20, R2 ;  /* 0x0000001403037223 */ /* 0x000fe20000010002 */
[----:B------:R-:W-:-:S03]  /*09f0*/  SHF.L.U32 R2, R10, 0x10, RZ ;  /* 0x000000100a027819 */ /* 0x000fc600000006ff */
[----:B------:R-:W-:Y:S01]  /*0a00*/  FFMA.FTZ R21, R8, R21, R3 ;  /* 0x0000001508157223 */ /* 0x000fe20000010003 */
[----:B------:R-:W-:Y:S02]  /*0a10*/  LOP3.LUT R3, R10, 0xffff0000, RZ, 0xc0, !PT ;  /* 0xffff00000a037812 */ /* 0x000fe400078ec0ff */
[----:B------:R-:W-:Y:S01]  /*0a20*/  LOP3.LUT R8, R22, 0xffff0000, RZ, 0xc0, !PT ;  /* 0xffff000016087812 */ /* 0x000fe200078ec0ff */
[----:B------:R-:W-:Y:S01]  /*0a30*/  FFMA.FTZ R10, R2, R9, R21 ;  /* 0x00000009020a7223 */ /* 0x000fe20000010015 */
[----:B------:R-:W-:Y:S01]  /*0a40*/  SHF.L.U32 R2, R11, 0x10, RZ ;  /* 0x000000100b027819 */ /* 0x000fe200000006ff */
[C---:B------:R-:W-:Y:S01]  /*0a50*/  IMAD.U32 R9, R23.reuse, 0x10000, RZ ;  /* 0x0001000017097824 */ /* 0x040fe200078e00ff */
[----:B------:R-:W-:Y:S01]  /*0a60*/  LOP3.LUT R23, R23, 0xffff0000, RZ, 0xc0, !PT ;  /* 0xffff000017177812 */ /* 0x000fe200078ec0ff */
[----:B------:R-:W-:Y:S01]  /*0a70*/  FFMA.FTZ R3, R3, R8, R10 ;  /* 0x0000000803037223 */ /* 0x000fe2000001000a */
[----:B------:R-:W-:-:S03]  /*0a80*/  LOP3.LUT R10, R11, 0xffff0000, RZ, 0xc0, !PT ;  /* 0xffff00000b0a7812 */ /* 0x000fc600078ec0ff */
[----:B------:R-:W-:Y:S01]  /*0a90*/  FFMA.FTZ R3, R2, R9, R3 ;  /* 0x0000000902037223 */ /* 0x000fe20000010003 */
[----:B------:R-:W-:Y:S01]  /*0aa0*/  SHF.L.U32 R2, R4, 0x10, RZ ;  /* 0x0000001004027819 */ /* 0x000fe200000006ff */
[----:B------:R-:W-:Y:S02]  /*0ab0*/  IMAD.U32 R9, R16, 0x10000, RZ ;  /* 0x0001000010097824 */ /* 0x000fe400078e00ff */
        /* <DEDUP_REMOVED lines=8> */
[----:B------:R-:W-:Y:S01]  /*0b40*/  LOP3.LUT R4, R5, 0xffff0000, RZ, 0xc0, !PT ;  /* 0xffff000005047812 */ /* 0x000fe200078ec0ff */
[----:B------:R-:W-:-:S02]  /*0b50*/  IMAD.U32 R5, R18, 0x10000, RZ ;  /* 0x0001000012057824 */ /* 0x000fc400078e00ff */
        /* <DEDUP_REMOVED lines=10> */
[----:B------:R-:W-:Y:S02]  /*0c00*/  LOP3.LUT R6, R7, 0xffff0000, RZ, 0xc0, !PT ;  /* 0xffff000007067812 */ /* 0x000fe400078ec0ff */
[----:B------:R-:W-:Y:S01]  /*0c10*/  LOP3.LUT R4, R25, 0xffff0000, RZ, 0xc0, !PT ;  /* 0xffff000019047812 */ /* 0x000fe200078ec0ff */
[----:B------:R-:W-:Y:S01]  /*0c20*/  FFMA.FTZ R5, R2, R5, R3 ;  /* 0x0000000502057223 */ /* 0x000fe20000010003 */
[----:B------:R-:W-:Y:S01]  /*0c30*/  SHF.L.U32 R2, R12, 0x10, RZ ;  /* 0x000000100c027819 */ /* 0x000fe200000006ff */
[----:B------:R-:W-:Y:S01]  /*0c40*/  IMAD.U32 R3, R24, 0x10000, RZ ;  /* 0x0001000018037824 */ /* 0x000fe200078e00ff */
[----:B------:R-:W-:Y:S01]  /*0c50*/  LOP3.LUT R12, R12, 0xffff0000, RZ, 0xc0, !PT ;  /* 0xffff00000c0c7812 */ /* 0x000fe200078ec0ff */
[----:B------:R-:W-:Y:S01]  /*0c60*/  FFMA.FTZ R19, R6, R19, R5 ;  /* 0x0000001306137223 */ /* 0x000fe20000010005 */
[----:B------:R-:W-:-:S03]  /*0c70*/  LOP3.LUT R5, R24, 0xffff0000, RZ, 0xc0, !PT ;  /* 0xffff000018057812 */ /* 0x000fc600078ec0ff */
[----:B------:R-:W-:Y:S01]  /*0c80*/  FFMA.FTZ R19, R2, R3, R19 ;  /* 0x0000000302137223 */ /* 0x000fe20000010013 */
[----:B------:R-:W-:Y:S01]  /*0c90*/  SHF.L.U32 R2, R13, 0x10, RZ ;  /* 0x000000100d027819 */ /* 0x000fe200000006ff */
[----:B------:R-:W-:Y:S01]  /*0ca0*/  IMAD.U32 R3, R25, 0x10000, RZ ;  /* 0x0001000019037824 */ /* 0x000fe200078e00ff */
[----:B------:R-:W-:Y:S01]  /*0cb0*/  LOP3.LUT R13, R13, 0xffff0000, RZ, 0xc0, !PT ;  /* 0xffff00000d0d7812 */ /* 0x000fe200078ec0ff */
[----:B------:R-:W-:-:S04]  /*0cc0*/  FFMA.FTZ R5, R12, R5, R19 ;  /* 0x000000050c057223 */ /* 0x000fc80000010013 */
[----:B------:R-:W-:Y:S01]  /*0cd0*/  FFMA.FTZ R6, R2, R3, R5 ;  /* 0x0000000302067223 */ /* 0x000fe20000010005 */
[----:B------:R-:W-:Y:S01]  /*0ce0*/  SHF.L.U32 R2, R14, 0x10, RZ ;  /* 0x000000100e027819 */ /* 0x000fe200000006ff */
[----:B------:R-:W-:Y:S01]  /*0cf0*/  IMAD.U32 R3, R26, 0x10000, RZ ;  /* 0x000100001a037824 */ /* 0x000fe200078e00ff */
        /* <DEDUP_REMOVED lines=8> */
[----:B------:R-:W-:-:S04]  /*0d80*/  FFMA.FTZ R5, R14, R5, R13 ;  /* 0x000000050e057223 */ /* 0x000fc8000001000d */
[----:B------:R-:W-:Y:S01]  /*0d90*/  FFMA.FTZ R2, R2, R3, R5 ;  /* 0x0000000302027223 */ /* 0x000fe20000010005 */
[----:B------:R-:W-:-:S03]  /*0da0*/  SHF.R.S32.HI R5, RZ, 0x1f, R37 ;  /* 0x0000001fff057819 */ /* 0x000fc60000011425 */
[----:B------:R-:W-:-:S05]  /*0db0*/  FFMA.FTZ R2, R15, R4, R2 ;  /* 0x000000040f027223 */ /* 0x000fca0000010002 */
[----:B------:R-:W0:Y:S02]  /*0dc0*/  SHFL.BFLY PT, R3, R2, 0x2, 0x1f ;  /* 0x0c401f0002037f89 */ /* 0x000e2400000e0000 */
[----:B0-----:R-:W-:-:S05]  /*0dd0*/  FADD.FTZ R3, R2, R3 ;  /* 0x0000000302037221 */ /* 0x001fca0000010000 */
[----:B------:R-:W0:Y:S02]  /*0de0*/  SHFL.BFLY PT, R4, R3, 0x1, 0x1f ;  /* 0x0c201f0003047f89 */ /* 0x000e2400000e0000 */
[----:B0-----:R-:W-:-:S04]  /*0df0*/  FADD.FTZ R4, R3, R4 ;  /* 0x0000000403047221 */ /* 0x001fc80000010000 */
[----:B------:R-:W-:Y:S01]  /*0e00*/  FMUL.FTZ R7, R4, UR10 ;  /* 0x0000000a04077c20 */ /* 0x000fe20008410000 */
[----:B------:R-:W-:Y:S06]  /*0e10*/  @P0 EXIT ;  /* 0x000000000000094d */ /* 0x000fec0003800000 */
[----:B------:R-:W-:Y:S01]  /*0e20*/  LEA.HI R0, P0, R0, R37, RZ, 0x1e ;  /* 0x0000002500007211 */ /* 0x000fe2000781f0ff */
[----:B------:R-:W-:-:S03]  /*0e30*/  ULDC.64 UR4, c[0x0][0x478] ;  /* 0x00011e0000047ab9 */ /* 0x000fc60000000a00 */
[----:B------:R-:W-:Y:S02]  /*0e40*/  IADD3.X R3, RZ, R5, RZ, P0, !PT ;  /* 0x00000005ff037210 */ /* 0x000fe400007fe4ff */
[----:B------:R-:W-:-:S04]  /*0e50*/  LEA R2, P0, R0, UR4, 0x2 ;  /* 0x0000000400027c11 */ /* 0x000fc8000f8010ff */
[----:B------:R-:W-:-:S05]  /*0e60*/  LEA.HI.X R3, R0, UR5, R3, 0x2, P0 ;  /* 0x0000000500037c11 */ /* 0x000fca00080f1403 */
[----:B------:R-:W-:Y:S01]  /*0e70*/  STG.E desc[UR6][R2.64], R7 ;  /* 0x0000000702007986 */ /* 0x000fe2000c101906 */
[----:B------:R-:W-:Y:S05]  /*0e80*/  EXIT ;  /* 0x000000000000794d */ /* 0x000fea0003800000 */
.L_x_388:
        /* <DEDUP_REMOVED lines=15> */
.L_x_681:


//--------------------- .text._ZN5flash25flash_bwd_dot_do_o_kernelILb1E23Flash_bwd_kernel_traitsILi96ELi64ELi128ELi8ELi2ELi4ELi4ELb1ELb0EN7cutlass10bfloat16_tE19Flash_kernel_traitsILi96ELi64ELi128ELi8ES3_EEEEvNS_16Flash_bwd_paramsE --------------------------
	.section	.text._ZN5flash25flash_bwd_dot_do_o_kernelILb1E23Flash_bwd_kernel_traitsILi96ELi64ELi128ELi8ELi2ELi4ELi4ELb1ELb0EN7cutlass10bfloat16_tE19Flash_kernel_traitsILi96ELi64ELi128ELi8ES3_EEEEvNS_16Flash_bwd_paramsE,"ax",@progbits
	.align	128
        .global         _ZN5flash25flash_bwd_dot_do_o_kernelILb1E23Flash_bwd_kernel_traitsILi96ELi64ELi128ELi8ELi2ELi4ELi4ELb1ELb0EN7cutlass10bfloat16_tE19Flash_kernel_traitsILi96ELi64ELi128ELi8ES3_EEEEvNS_16Flash_bwd_paramsE
        .type           _ZN5flash25flash_bwd_dot_do_o_kernelILb1E23Flash_bwd_kernel_traitsILi96ELi64ELi128ELi8ELi2ELi4ELi4ELb1ELb0EN7cutlass10bfloat16_tE19Flash_kernel_traitsILi96ELi64ELi128ELi8ES3_EEEEvNS_16Flash_bwd_paramsE,@function
        .size           _ZN5flash25flash_bwd_dot_do_o_kernelILb1E23Flash_bwd_kernel_traitsILi96ELi64ELi128ELi8ELi2ELi4ELi4ELb1ELb0EN7cutlass10bfloat16_tE19Flash_kernel_traitsILi96ELi64ELi128ELi8ES3_EEEEvNS_16Flash_bwd_paramsE,(.L_x_682 - _ZN5flash25flash_bwd_dot_do_o_kernelILb1E23Flash_bwd_kernel_traitsILi96ELi64ELi128ELi8ELi2ELi4ELi4ELb1ELb0EN7cutlass10bfloat16_tE19Flash_kernel_traitsILi96ELi64ELi128ELi8ES3_EEEEvNS_16Flash_bwd_paramsE)
        .other          _ZN5flash25flash_bwd_dot_do_o_kernelILb1E23Flash_bwd_kernel_traitsILi96ELi64ELi128ELi8ELi2ELi4ELi4ELb1ELb0EN7cutlass10bfloat16_tE19Flash_kernel_traitsILi96ELi64ELi128ELi8ES3_EEEEvNS_16Flash_bwd_paramsE,@"STO_CUDA_ENTRY STV_DEFAULT"
_ZN5flash25flash_bwd_dot_do_o_kernelILb1E23Flash_bwd_kernel_traitsILi96ELi64ELi128ELi8ELi2ELi4ELi4ELb1ELb0EN7cutlass10bfloat16_tE19Flash_kernel_traitsILi96ELi64ELi128ELi8ES3_EEEEvNS_16Flash_bwd_paramsE:
.text._ZN5flash25flash_bwd_dot_do_o_kernelILb1E23Flash_bwd_kernel_traitsILi96ELi64ELi128ELi8ELi2ELi4ELi4ELb1ELb0EN7cutlass10bfloat16_tE19Flash_kernel_traitsILi96ELi64ELi128ELi8ES3_EEEEvNS_16Flash_bwd_paramsE:
[----:B------:R-:W-:Y:S08]  /*0000*/  LDC R1, c[0x0][0x28] ;  /* 0x00000a00ff017b82 */ /* 0x000ff00000000800 */
[----:B------:R-:W0:Y:S01]  /*0010*/  LDC.64 R2, c[0x0][0x2f0] ;  /* 0x0000bc00ff027b82 */ /* 0x000e220000000a00 */
[----:B------:R-:W1:Y:S01]  /*0020*/  S2R R10, SR_CTAID.Y ;  /* 0x00000000000a7919 */ /* 0x000e620000002600 */
[----:B------:R-:W-:Y:S01]  /*0030*/  IMAD.MOV.U32 R9, RZ, RZ, -0x1 ;  /* 0xffffffffff097424 */ /* 0x000fe200078e00ff */
[----:B------:R-:W-:Y:S01]  /*0040*/  ULDC.64 UR4, c[0x0][0x208] ;  /* 0x0000820000047ab9 */ /* 0x000fe20000000a00 */
[----:B0-----:R-:W-:-:S04]  /*0050*/  ISETP.NE.U32.AND P0, PT, R2, RZ, PT ;  /* 0x000000ff0200720c */ /* 0x001fc80003f05070 */
[----:B------:R-:W-:-:S13]  /*0060*/  ISETP.NE.AND.EX P0, PT, R3, RZ, PT, P0 ;  /* 0x000000ff0300720c */ /* 0x000fda0003f05300 */
[----:B------:R-:W0:Y:S01]  /*0070*/  @P0 LDC.64 R4, c[0x0][0x2f0] ;  /* 0x0000bc00ff040b82 */ /* 0x000e220000000a00 */
[----:B-1----:R-:W-:-:S07]  /*0080*/  @P0 VIADD R7, R10, 0x1 ;  /* 0x000000010a070836 */ /* 0x002fce0000000000 */
[----:B------:R-:W1:Y:S01]  /*0090*/  @P0 LDC.64 R2, c[0x0][0x2f0] ;  /* 0x0000bc00ff020b82 */ /* 0x000e620000000a00 */
[----:B0-----:R-:W-:-:S06]  /*00a0*/  @P0 IMAD.WIDE R4, R7, 0x4, R4 ;  /* 0x0000000407040825 */ /* 0x001fcc00078e0204 */
[----:B------:R-:W2:Y:S01]  /*00b0*/  @P0 LDG.E R4, desc[UR4][R4.64] ;  /* 0x0000000404040981 */ /* 0x000ea2000c1e1900 */
[----:B-1----:R-:W-:-:S05]  /*00c0*/  @P0 IMAD.WIDE R2, R10, 0x4, R2 ;  /* 0x000000040a020825 */ /* 0x002fca00078e0202 */
[----:B------:R-:W2:Y:S01]  /*00d0*/  @P0 LDG.E R9, desc[UR4][R2.64] ;  /* 0x0000000402090981 */ /* 0x000ea2000c1e1900 */
[----:B------:R-:W0:Y:S02]  /*00e0*/  S2R R39, SR_CTAID.X ;  /* 0x0000000000277919 */ /* 0x000e240000002500 */
[----:B0-----:R-:W-:Y:S01]  /*00f0*/  IMAD.SHL.U32 R39, R39, 0x40, RZ ;  /* 0x0000004027277824 */ /* 0x001fe200078e00ff */
[----:B--2---:R-:W-:-:S06]  /*0100*/  @P0 IADD3 R12, R4, -R9, RZ ;  /* 0x80000009040c0210 */ /* 0x004fcc0007ffe0ff */
[----:B------:R-:W0:Y:S02]  /*0110*/  @!P0 LDC R12, c[0x0][0x2c4] ;  /* 0x0000b100ff0c8b82 */ /* 0x000e240000000800 */
[----:B0-----:R-:W-:-:S13]  /*0120*/  ISETP.GT.AND P1, PT, R12, R39, PT ;  /* 0x000000270c00720c */ /* 0x001fda0003f24270 */
[----:B------:R-:W-:Y:S05]  /*0130*/  @!P1 EXIT ;  /* 0x000000000000994d */ /* 0x000fea0003800000 */
[----:B------:R-:W-:Y:S01]  /*0140*/  ISETP.NE.AND P1, PT, R9, -0x1, PT ;  /* 0xffffffff0900780c */ /* 0x000fe20003f25270 */
[----:B------:R-:W0:Y:S01]  /*0150*/  LDC R13, c[0x0][0x2d4] ;  /* 0x0000b500ff0d7b82 */ /* 0x000e220000000800 */
[----:B------:R-:W-:Y:S01]  /*0160*/  IMAD.WIDE R2, R10, 0x80, RZ ;  /* 0x000000800a027825 */ /* 0x000fe200078e02ff */
[----:B------:R-:W1:Y:S01]  /*0170*/  S2R R8, SR_TID.X ;  /* 0x0000000000087919 */ /* 0x000e620000002100 */
[----:B------:R-:W-:Y:S02]  /*0180*/  SHF.R.S32.HI R30, RZ, 0x1f, R39 ;  /* 0x0000001fff1e7819 */ /* 0x000fe40000011427 */
[----:B------:R-:W-:Y:S01]  /*0190*/  IMAD.MOV.U32 R27, RZ, RZ, RZ ;  /* 0x000000ffff1b7224 */ /* 0x000fe200078e00ff */
[----:B------:R-:W2:Y:S01]  /*01a0*/  S2R R33, SR_CTAID.Z ;  /* 0x0000000000217919 */ /* 0x000ea20000002700 */
[----:B------:R-:W-:Y:S01]  /*01b0*/  SEL R0, R2, RZ, P0 ;  /* 0x000000ff02007207 */ /* 0x000fe20000000000 */
[----:B------:R-:W3:Y:S01]  /*01c0*/  LDC R32, c[0x0][0x270] ;  /* 0x00009c00ff207b82 */ /* 0x000ee20000000800 */
[----:B------:R-:W-:-:S02]  /*01d0*/  SEL R17, R3, RZ, P0 ;  /* 0x000000ff03117207 */ /* 0x000fc40000000000 */
[----:B------:R-:W-:Y:S02]  /*01e0*/  IADD3 R23, P0, R39, R0, RZ ;  /* 0x0000000027177210 */ /* 0x000fe40007f1e0ff */
[----:B------:R-:W-:-:S03]  /*01f0*/  @!P1 SHF.R.S32.HI R5, RZ, 0x1f, R10 ;  /* 0x0000001fff059819 */ /* 0x000fc6000001140a */
[----:B------:R-:W4:Y:S08]  /*0200*/  @P1 LDC.64 R6, c[0x0][0x420] ;  /* 0x00010800ff061b82 */ /* 0x000f300000000a00 */
[----:B------:R-:W5:Y:S01]  /*0210*/  @!P1 LDC.64 R18, c[0x0][0x418] ;  /* 0x00010600ff129b82 */ /* 0x000f620000000a00 */
[----:B0-----:R-:W-:-:S07]  /*0220*/  IMAD.WIDE R2, R10, R13, RZ ;  /* 0x0000000d0a027225 */ /* 0x001fce00078e02ff */
[----:B------:R-:W0:Y:S01]  /*0230*/  @P1 LDC.64 R34, c[0x0][0x298] ;  /* 0x0000a600ff221b82 */ /* 0x000e220000000a00 */
[----:B---3--:R-:W-:Y:S01]  /*0240*/  SHF.R.S32.HI R15, RZ, 0x1f, R32 ;  /* 0x0000001fff0f7819 */ /* 0x008fe20000011420 */
[----:B------:R-:W-:-:S04]  /*0250*/  IMAD R3, R3, R32, RZ ;  /* 0x0000002003037224 */ /* 0x000fc800078e02ff */
[----:B------:R-:W-:Y:S02]  /*0260*/  IMAD R15, R2, R15, R3 ;  /* 0x0000000f020f7224 */ /* 0x000fe400078e0203 */
[----:B------:R-:W3:Y:S01]  /*0270*/  LDC R11, c[0x0][0x2dc] ;  /* 0x0000b700ff0b7b82 */ /* 0x000ee20000000800 */
[----:B----4-:R-:W-:-:S04]  /*0280*/  @P1 IMAD.WIDE.U32 R20, R9, R6, RZ ;  /* 0x0000000609141225 */ /* 0x010fc800078e00ff */
[----:B------:R-:W-:-:S04]  /*0290*/  IMAD.WIDE.U32 R2, R2, R32, RZ ;  /* 0x0000002002027225 */ /* 0x000fc800078e00ff */
[-C--:B-----5:R-:W-:Y:S02]  /*02a0*/  @!P1 IMAD R5, R5, R18.reuse, RZ ;  /* 0x0000001205059224 */ /* 0x0a0fe400078e02ff */
[----:B------:R-:W-:Y:S02]  /*02b0*/  @P1 IMAD R21, R9, R7, R21 ;  /* 0x0000000709151224 */ /* 0x000fe400078e0215 */
[C---:B------:R-:W-:Y:S02]  /*02c0*/  @!P1 IMAD R19, R10.reuse, R19, R5 ;  /* 0x000000130a139224 */ /* 0x040fe400078e0205 */
[----:B------:R-:W-:-:S04]  /*02d0*/  @!P1 IMAD.WIDE.U32 R4, R10, R18, RZ ;  /* 0x000000120a049225 */ /* 0x000fc800078e00ff */
[----:B0-----:R-:W-:-:S04]  /*02e0*/  @P1 IMAD.WIDE.U32 R6, R9, R34, RZ ;  /* 0x0000002209061225 */ /* 0x001fc800078e00ff */
[----:B------:R-:W-:Y:S01]  /*02f0*/  IMAD.IADD R0, R3, 0x1, R15 ;  /* 0x0000000103007824 */ /* 0x000fe200078e020f */
[----:B------:R-:W-:Y:S01]  /*0300*/  @P1 MOV R38, R6 ;  /* 0x0000000600261202 */ /* 0x000fe20000000f00 */
[----:B------:R-:W-:Y:S01]  /*0310*/  @!P1 IMAD.IADD R21, R5, 0x1, R19 ;  /* 0x0000000105159824 */ /* 0x000fe200078e0213 */
[----:B---3--:R-:W-:Y:S01]  /*0320*/  SHF.R.S32.HI R25, RZ, 0x1f, R11 ;  /* 0x0000001fff197819 */ /* 0x008fe2000001140b */
[----:B------:R-:W-:Y:S01]  /*0330*/  @P1 IMAD R35, R9, R35, R7 ;  /* 0x0000002309231224 */ /* 0x000fe200078e0207 */
[----:B------:R-:W-:Y:S01]  /*0340*/  @P1 MOV R19, R9 ;  /* 0x0000000900131202 */ /* 0x000fe20000000f00 */
[----:B------:R-:W-:-:S04]  /*0350*/  IMAD.WIDE R6, R32, R11, RZ ;  /* 0x0000000b20067225 */ /* 0x000fc800078e02ff */
[----:B------:R-:W-:Y:S01]  /*0360*/  IMAD R16, R0, R11, RZ ;  /* 0x0000000b00107224 */ /* 0x000fe200078e02ff */
[----:B-12---:R-:W-:Y:S06]  /*0370*/  @P1 BRA `(.L_x_389) ;  /* 0x0000000000201947 */ /* 0x006fec0003800000 */
[----:B------:R-:W0:Y:S01]  /*0380*/  LDC.64 R18, c[0x0][0x290] ;  /* 0x0000a400ff127b82 */ /* 0x000e220000000a00 */
[----:B------:R-:W-:-:S05]  /*0390*/  SHF.R.S32.HI R15, RZ, 0x1f, R10 ;  /* 0x0000001fff0f7819 */ /* 0x000fca000001140a */
[-C--:B0-----:R-:W-:Y:S02]  /*03a0*/  IMAD R0, R15, R18.reuse, RZ ;  /* 0x000000120f007224 */ /* 0x081fe400078e02ff */
[----:B------:R-:W-:-:S04]  /*03b0*/  IMAD.WIDE.U32 R14, R10, R18, RZ ;  /* 0x000000120a0e7225 */ /* 0x000fc800078e00ff */
[----:B------:R-:W-:Y:S01]  /*03c0*/  IMAD R35, R10, R19, R0 ;  /* 0x000000130a237224 */ /* 0x000fe200078e0200 */
[----:B------:R-:W-:Y:S01]  /*03d0*/  MOV R38, R14 ;  /* 0x0000000e00267202 */ /* 0x000fe20000000f00 */
[----:B------:R-:W-:Y:S02]  /*03e0*/  IMAD.MOV.U32 R19, RZ, RZ, -0x1 ;  /* 0xffffffffff137424 */ /* 0x000fe400078e00ff */
[----:B------:R-:W-:-:S07]  /*03f0*/  IMAD.IADD R35, R15, 0x1, R35 ;  /* 0x000000010f237824 */ /* 0x000fce00078e0223 */
.L_x_389:
[----:B------:R-:W-:Y:S01]  /*0400*/  ULDC.U8 UR6, c[0x0][0x3d8] ;  /* 0x0000f60000067ab9 */ /* 0x000fe20000000000 */
[----:B------:R-:W-:Y:S01]  /*0410*/  IMAD.X R17, R30, 0x1, R17, P0 ;  /* 0x000000011e117824 */ /* 0x000fe200000e0611 */
[----:B------:R-:W-:Y:S01]  /*0420*/  ISETP.NE.AND P0, PT, RZ, UR6, PT ;  /* 0x00000006ff007c0c */ /* 0x000fe2000bf05270 */
[----:B------:R-:W-:Y:S01]  /*0430*/  IMAD R0, R7, R19, RZ ;  /* 0x0000001307007224 */ /* 0x000fe200078e02ff */
[----:B------:R-:W-:Y:S01]  /*0440*/  @!P1 MOV R20, R4 ;  /* 0x0000000400149202 */ /* 0x000fe20000000f00 */
[----:B------:R-:W-:Y:S02]  /*0450*/  IMAD R25, R25, R2, R16 ;  /* 0x0000000219197224 */ /* 0x000fe400078e0210 */
[----:B------:R-:W-:Y:S02]  /*0460*/  IMAD R27, R6, R27, R0 ;  /* 0x0000001b061b7224 */ /* 0x000fe400078e0200 */
[----:B------:R-:W-:Y:S02]  /*0470*/  IMAD R0, R17, R6, RZ ;  /* 0x0000000611007224 */ /* 0x000fe400078e02ff */
[----:B------:R-:W-:-:S04]  /*0480*/  IMAD.WIDE.U32 R4, R2, R11, RZ ;  /* 0x0000000b02047225 */ /* 0x000fc800078e00ff */
[----:B------:R-:W-:Y:S01]  /*0490*/  IMAD.WIDE.U32 R14, R6, R19, RZ ;  /* 0x00000013060e7225 */ /* 0x000fe200078e00ff */
[----:B------:R-:W-:-:S03]  /*04a0*/  IADD3 R5, R5, R25, RZ ;  /* 0x0000001905057210 */ /* 0x000fc60007ffe0ff */
[----:B------:R-:W-:Y:S01]  /*04b0*/  IMAD R17, R33, R11, RZ ;  /* 0x0000000b21117224 */ /* 0x000fe200078e02ff */
[----:B------:R-:W-:Y:S01]  /*04c0*/  SEL R16, R4, R14, !P1 ;  /* 0x0000000e04107207 */ /* 0x000fe20004800000 */
[----:B------:R-:W-:-:S03]  /*04d0*/  IMAD.WIDE.U32 R2, R23, R6, RZ ;  /* 0x0000000617027225 */ /* 0x000fc600078e00ff */
[----:B------:R-:W-:Y:S01]  /*04e0*/  SHF.R.S32.HI R6, RZ, 0x1f, R17 ;  /* 0x0000001fff067819 */ /* 0x000fe20000011411 */
[----:B------:R-:W-:Y:S01]  /*04f0*/  IMAD R7, R7, R23, R0 ;  /* 0x0000001707077224 */ /* 0x000fe200078e0200 */
[----:B------:R-:W-:Y:S01]  /*0500*/  SHF.R.S32.HI R0, RZ, 0x1f, R33 ;  /* 0x0000001fff007819 */ /* 0x000fe20000011421 */
[----:B------:R-:W-:-:S03]  /*0510*/  @P1 IMAD.IADD R5, R15, 0x1, R27 ;  /* 0x000000010f051824 */ /* 0x000fc600078e021b */
[----:B------:R-:W-:Y:S01]  /*0520*/  IADD3 R14, R3, R7, RZ ;  /* 0x00000007030e7210 */ /* 0x000fe20007ffe0ff */
[----:B------:R-:W-:Y:S06]  /*0530*/  @!P0 BRA `(.L_x_390) ;  /* 0x00000000001c8947 */ /* 0x000fec0003800000 */
[----:B------:R-:W0:Y:S01]  /*0540*/  LDC R4, c[0x0][0x2c0] ;  /* 0x0000b000ff047b82 */ /* 0x000e220000000800 */
[----:B------:R-:W-:-:S04]  /*0550*/  @!P1 IMAD R9, R10, R13, RZ ;  /* 0x0000000d0a099224 */ /* 0x000fc800078e02ff */
[----:B------:R-:W-:-:S03]  /*0560*/  IMAD R9, R10, 0x80, R9 ;  /* 0x000000800a097824 */ /* 0x000fc600078e0209 */
[----:B------:R-:W0:Y:S02]  /*0570*/  LDC R7, c[0x0][0x2e4] ;  /* 0x0000b900ff077b82 */ /* 0x000e240000000800 */
[----:B0-----:R-:W-:-:S05]  /*0580*/  LEA R4, R4, R7, 0x7 ;  /* 0x0000000704047211 */ /* 0x001fca00078e38ff */
[----:B------:R-:W-:Y:S01]  /*0590*/  IMAD R36, R4, R33, R9 ;  /* 0x0000002104247224 */ /* 0x000fe200078e0209 */
[----:B------:R-:W-:Y:S06]  /*05a0*/  BRA `(.L_x_391) ;  /* 0x0000000000087947 */ /* 0x000fec0003800000 */
.L_x_390:
[----:B------:R-:W-:-:S04]  /*05b0*/  IMAD R10, R10, R32, R33 ;  /* 0x000000200a0a7224 */ /* 0x000fc800078e0221 */
[----:B------:R-:W-:-:S07]  /*05c0*/  IMAD R36, R10, R13, RZ ;  /* 0x0000000d0a247224 */ /* 0x000fce00078e02ff */
.L_x_391:
[----:B------:R-:W-:Y:S01]  /*05d0*/  SHF.R.S32.HI R3, RZ, 0x1f, R8 ;  /* 0x0000001fff037819 */ /* 0x000fe20000011408 */
[----:B------:R-:W-:Y:S01]  /*05e0*/  IMAD R32, R32, R11, RZ ;  /* 0x0000000b20207224 */ /* 0x000fe200078e02ff */
[----:B------:R-:W-:Y:S01]  /*05f0*/  IADD3 R17, P0, P1, R2, R16, R17 ;  /* 0x0000001002117210 */ /* 0x000fe2000791e011 */
[----:B------:R-:W-:Y:S01]  /*0600*/  ULDC.64 UR6, c[0x0][0x400] ;  /* 0x0001000000067ab9 */ /* 0x000fe20000000a00 */
[CC--:B------:R-:W-:Y:S01]  /*0610*/  LEA.HI R4, R3.reuse, R8.reuse, RZ, 0x3 ;  /* 0x0000000803047211 */ /* 0x0c0fe200078f18ff */
[----:B------:R-:W-:Y:S01]  /*0620*/  BSSY B0, `(.L_x_392) ;  /* 0x0000039000007945 */ /* 0x000fe20003800000 */
[----:B------:R-:W-:Y:S01]  /*0630*/  LEA.HI R3, R3, R8, RZ, 0x2 ;  /* 0x0000000803037211 */ /* 0x000fe200078f10ff */
[----:B------:R-:W-:Y:S01]  /*0640*/  HFMA2.MMA R24, -RZ, RZ, 0, 0 ;  /* 0x00000000ff187435 */ /* 0x000fe200000001ff */
[----:B------:R-:W-:Y:S01]  /*0650*/  LOP3.LUT R7, R4, 0x3ffffff8, RZ, 0xc0, !PT ;  /* 0x3ffffff804077812 */ /* 0x000fe200078ec0ff */
[----:B------:R-:W-:Y:S01]  /*0660*/  IMAD.IADD R36, R39, 0x1, R36 ;  /* 0x0000000127247824 */ /* 0x000fe200078e0224 */
[----:B------:R-:W-:-:S02]  /*0670*/  SHF.R.S32.HI R4, RZ, 0x3, R4 ;  /* 0x00000003ff047819 */ /* 0x000fc40000011404 */
[----:B------:R-:W-:Y:S02]  /*0680*/  CS2R R10, SRZ ;  /* 0x00000000000a7805 */ /* 0x000fe4000001ff00 */
[----:B------:R-:W-:Y:S01]  /*0690*/  IADD3.X R5, R14, R5, R6, P0, P1 ;  /* 0x000000050e057210 */ /* 0x000fe200007e2406 */
[----:B------:R-:W-:Y:S01]  /*06a0*/  IMAD.IADD R7, R8, 0x1, -R7 ;  /* 0x0000000108077824 */ /* 0x000fe200078e0a07 */
[----:B------:R-:W-:Y:S02]  /*06b0*/  SHF.R.S32.HI R34, RZ, 0x2, R3 ;  /* 0x00000002ff227819 */ /* 0x000fe40000011403 */
[----:B------:R-:W-:Y:S02]  /*06c0*/  CS2R R14, SRZ ;  /* 0x00000000000e7805 */ /* 0x000fe4000001ff00 */
[----:B------:R-:W-:Y:S02]  /*06d0*/  SHF.L.U32 R7, R7, 0x2, RZ ;  /* 0x0000000207077819 */ /* 0x000fe400000006ff */
[----:B------:R-:W-:-:S03]  /*06e0*/  SHF.R.S32.HI R37, RZ, 0x1f, R34 ;  /* 0x0000001fff257819 */ /* 0x000fc60000011422 */
[----:B------:R-:W-:Y:S02]  /*06f0*/  IMAD R4, R4, R32, R7 ;  /* 0x0000002004047224 */ /* 0x000fe400078e0207 */
[----:B------:R-:W-:Y:S01]  /*0700*/  IMAD.IADD R7, R12, 0x1, -R39 ;  /* 0x000000010c077824 */ /* 0x000fe200078e0a27 */
[----:B------:R-:W-:Y:S02]  /*0710*/  CS2R R12, SRZ ;  /* 0x00000000000c7805 */ /* 0x000fe4000001ff00 */
[C---:B------:R-:W-:Y:S02]  /*0720*/  IADD3 R6, P0, R4.reuse, R17, RZ ;  /* 0x0000001104067210 */ /* 0x040fe40007f1e0ff */
[----:B------:R-:W-:Y:S02]  /*0730*/  CS2R R16, SRZ ;  /* 0x0000000000107805 */ /* 0x000fe4000001ff00 */
[----:B------:R-:W-:Y:S02]  /*0740*/  LEA.HI.X.SX32 R9, R4, R5, 0x1, P0 ;  /* 0x0000000504097211 */ /* 0x000fe400000f0eff */
[----:B------:R-:W-:-:S02]  /*0750*/  ISETP.GE.AND P0, PT, R34, R7, PT ;  /* 0x000000072200720c */ /* 0x000fc40003f06270 */
[----:B------:R-:W-:Y:S02]  /*0760*/  LOP3.LUT R5, R3, 0x1ffffffc, RZ, 0xc0, !PT ;  /* 0x1ffffffc03057812 */ /* 0x000fe400078ec0ff */
[C---:B------:R-:W-:Y:S02]  /*0770*/  LEA R2, P1, R6.reuse, UR6, 0x2 ;  /* 0x0000000606027c11 */ /* 0x040fe4000f8210ff */
[----:B------:R-:W-:Y:S02]  /*0780*/  IADD3 R28, -R5, R8, RZ ;  /* 0x00000008051c7210 */ /* 0x000fe40007ffe1ff */
[----:B------:R-:W-:Y:S02]  /*0790*/  CS2R R4, SRZ ;  /* 0x0000000000047805 */ /* 0x000fe4000001ff00 */
[----:B------:R-:W-:Y:S02]  /*07a0*/  LEA.HI.X R3, R6, UR7, R9, 0x2, P1 ;  /* 0x0000000706037c11 */ /* 0x000fe400088f1409 */
[----:B------:R-:W-:-:S02]  /*07b0*/  CS2R R6, SRZ ;  /* 0x0000000000067805 */ /* 0x000fc4000001ff00 */
[----:B------:R-:W-:Y:S01]  /*07c0*/  CS2R R8, SRZ ;  /* 0x0000000000087805 */ /* 0x000fe2000001ff00 */
[----:B------:R-:W-:-:S05]  /*07d0*/  IMAD.SHL.U32 R28, R28, 0x8, RZ ;  /* 0x000000081c1c7824 */ /* 0x000fca00078e00ff */
[----:B------:R-:W-:Y:S02]  /*07e0*/  IADD3 R40, R28, 0x20, RZ ;  /* 0x000000201c287810 */ /* 0x000fe40007ffe0ff */
[----:B------:R-:W-:Y:S01]  /*07f0*/  SHF.R.S32.HI R29, RZ, 0x1f, R28 ;  /* 0x0000001fff1d7819 */ /* 0x000fe2000001141c */
[----:B------:R-:W-:Y:S06]  /*0800*/  @P0 BRA `(.L_x_393) ;  /* 0x0000000000680947 */ /* 0x000fec0003800000 */
[----:B------:R-:W-:Y:S01]  /*0810*/  ULDC.64 UR8, c[0x0][0x420] ;  /* 0x0001080000087ab9 */ /* 0x000fe20000000a00 */
[----:B------:R-:W-:Y:S01]  /*0820*/  ULDC.64 UR6, c[0x0][0x428] ;  /* 0x00010a0000067ab9 */ /* 0x000fe20000000a00 */
[----:B------:R-:W-:-:S04]  /*0830*/  IMAD.WIDE.U32 R18, R39, UR8, R28 ;  /* 0x0000000827127c25 */ /* 0x000fc8000f8e001c */
[----:B------:R-:W-:Y:S01]  /*0840*/  IMAD R22, R30, UR8, RZ ;  /* 0x000000081e167c24 */ /* 0x000fe2000f8e02ff */
[----:B------:R-:W-:Y:S01]  /*0850*/  IADD3 R18, P1, R20, R18, RZ ;  /* 0x0000001214127210 */ /* 0x000fe20007f3e0ff */
[----:B------:R-:W-:Y:S02]  /*0860*/  IMAD R20, R0, UR6, RZ ;  /* 0x0000000600147c24 */ /* 0x000fe4000f8e02ff */
[----:B------:R-:W-:-:S05]  /*0870*/  IMAD R22, R39, UR9, R22 ;  /* 0x0000000927167c24 */ /* 0x000fca000f8e0216 */
[----:B------:R-:W-:Y:S01]  /*0880*/  IADD3.X R19, R21, R19, R22, P1, !PT ;  /* 0x0000001315137210 */ /* 0x000fe20000ffe416 */
[C---:B------:R-:W-:Y:S01]  /*0890*/  IMAD R21, R33.reuse, UR7, R20 ;  /* 0x0000000721157c24 */ /* 0x040fe2000f8e0214 */
[----:B------:R-:W-:Y:S01]  /*08a0*/  IADD3 R20, R28, 0x40, RZ ;  /* 0x000000401c147810 */ /* 0x000fe20007ffe0ff */
[----:B------:R-:W-:Y:S01]  /*08b0*/  IMAD.WIDE.U32 R18, R33, UR6, R18 ;  /* 0x0000000621127c25 */ /* 0x000fe2000f8e0012 */
[----:B------:R-:W-:Y:S02]  /*08c0*/  ULDC UR6, c[0x0][0x2d0] ;  /* 0x0000b40000067ab9 */ /* 0x000fe40000000800 */
[----:B------:R-:W-:Y:S01]  /*08d0*/  ISETP.GE.AND P3, PT, R20, UR6, PT ;  /* 0x0000000614007c0c */ /* 0x000fe2000bf66270 */
[----:B------:R-:W-:Y:S01]  /*08e0*/  IMAD.IADD R19, R19, 0x1, R21 ;  /* 0x0000000113137824 */ /* 0x000fe200078e0215 */
[----:B------:R-:W-:Y:S01]  /*08f0*/  ISETP.GE.AND P1, PT, R28, UR6, PT ;  /* 0x000000061c007c0c */ /* 0x000fe2000bf26270 */
[----:B------:R-:W-:Y:S01]  /*0900*/  IMAD R21, R37, UR8, RZ ;  /* 0x0000000825157c24 */ /* 0x000fe2000f8e02ff */
[----:B------:R-:W-:Y:S01]  /*0910*/  ISETP.GE.AND P2, PT, R40, UR6, PT ;  /* 0x0000000628007c0c */ /* 0x000fe2000bf46270 */
[----:B------:R-:W-:-:S04]  /*0920*/  IMAD.WIDE.U32 R18, R34, UR8, R18 ;  /* 0x0000000822127c25 */ /* 0x000fc8000f8e0012 */
[----:B------:R-:W-:Y:S01]  /*0930*/  IMAD R21, R34, UR9, R21 ;  /* 0x0000000922157c24 */ /* 0x000fe2000f8e0215 */
[----:B------:R-:W-:Y:S02]  /*0940*/  ULDC.64 UR8, c[0x0][0x3e0] ;  /* 0x0000f80000087ab9 */ /* 0x000fe40000000a00 */
[----:B------:R-:W-:Y:S01]  /*0950*/  LEA R20, P4, R18, UR8, 0x1 ;  /* 0x0000000812147c11 */ /* 0x000fe2000f8808ff */
[----:B------:R-:W-:-:S05]  /*0960*/  IMAD.IADD R19, R19, 0x1, R21 ;  /* 0x0000000113137824 */ /* 0x000fca00078e0215 */
[----:B------:R-:W-:-:S05]  /*0970*/  LEA.HI.X R21, R18, UR9, R19, 0x1, P4 ;  /* 0x0000000912157c11 */ /* 0x000fca000a0f0c13 */
[----:B------:R0:W5:Y:S04]  /*0980*/  @!P1 LDG.E.128 R4, desc[UR4][R20.64] ;  /* 0x0000000414049981 */ /* 0x000168000c1e1d00 */
[----:B------:R0:W5:Y:S04]  /*0990*/  @!P2 LDG.E.128 R8, desc[UR4][R20.64+0x40] ;  /* 0x000040041408a981 */ /* 0x000168000c1e1d00 */
[----:B------:R0:W5:Y:S02]  /*09a0*/  @!P3 LDG.E.128 R12, desc[UR4][R20.64+0x80] ;  /* 0x00008004140cb981 */ /* 0x000164000c1e1d00 */
.L_x_393:
[----:B------:R-:W-:Y:S05]  /*09b0*/  BSYNC B0 ;  /* 0x0000000000007941 */ /* 0x000fea0003800000 */
.L_x_392:
[----:B------:R-:W-:Y:S01]  /*09c0*/  BSSY B0, `(.L_x_394) ;  /* 0x0000023000007945 */ /* 0x000fe20003800000 */
[----:B------:R-:W-:Y:S02]  /*09d0*/  CS2R R18, SRZ ;  /* 0x0000000000127805 */ /* 0x000fe4000001ff00 */
[----:B0-----:R-:W-:Y:S02]  /*09e0*/  CS2R R20, SRZ ;  /* 0x0000000000147805 */ /* 0x001fe4000001ff00 */
[----:B------:R-:W-:Y:S02]  /*09f0*/  CS2R R22, SRZ ;  /* 0x0000000000167805 */ /* 0x000fe4000001ff00 */
[----:B------:R-:W-:Y:S02]  /*0a00*/  MOV R25, RZ ;  /* 0x000000ff00197202 */ /* 0x000fe40000000f00 */
[----:B------:R-:W-:Y:S01]  /*0a10*/  CS2R R26, SRZ ;  /* 0x00000000001a7805 */ /* 0x000fe2000001ff00 */
[----:B------:R-:W-:Y:S06]  /*0a20*/  @P0 BRA `(.L_x_395) ;  /* 0x0000000000700947 */ /* 0x000fec0003800000 */
[----:B------:R-:W-:Y:S01]  /*0a30*/  ULDC.64 UR8, c[0x0][0x298] ;  /* 0x0000a60000087ab9 */ /* 0x000fe20000000a00 */
[----:B------:R-:W-:Y:S01]  /*0a40*/  MOV R31, R29 ;  /* 0x0000001d001f7202 */ /* 0x000fe20000000f00 */
[----:B------:R-:W-:Y:S01]  /*0a50*/  IMAD R42, R30, UR8, RZ ;  /* 0x000000081e2a7c24 */ /* 0x000fe2000f8e02ff */
[----:B------:R-:W-:Y:S01]  /*0a60*/  ULDC.64 UR6, c[0x0][0x2a0] ;  /* 0x0000a80000067ab9 */ /* 0x000fe20000000a00 */
[----:B------:R-:W-:Y:S02]  /*0a70*/  IMAD.MOV.U32 R30, RZ, RZ, R28 ;  /* 0x000000ffff1e7224 */ /* 0x000fe400078e001c */
[C---:B------:R-:W-:Y:S02]  /*0a80*/  IMAD R42, R39.reuse, UR9, R42 ;  /* 0x00000009272a7c24 */ /* 0x040fe4000f8e022a */
[----:B------:R-:W-:-:S04]  /*0a90*/  IMAD.WIDE.U32 R30, R39, UR8, R30 ;  /* 0x00000008271e7c25 */ /* 0x000fc8000f8e001e */
[----:B------:R-:W-:Y:S01]  /*0aa0*/  IMAD R0, R0, UR6, RZ ;  /* 0x0000000600007c24 */ /* 0x000fe2000f8e02ff */
[----:B------:R-:W-:Y:S01]  /*0ab0*/  IADD3 R30, P0, R38, R30, RZ ;  /* 0x0000001e261e7210 */ /* 0x000fe20007f1e0ff */
[----:B------:R-:W-:Y:S02]  /*0ac0*/  IMAD R37, R37, UR8, RZ ;  /* 0x0000000825257c24 */ /* 0x000fe4000f8e02ff */
[----:B------:R-:W-:Y:S01]  /*0ad0*/  IMAD R29, R33, UR7, R0 ;  /* 0x00000007211d7c24 */ /* 0x000fe2000f8e0200 */
[----:B------:R-:W-:Y:S02]  /*0ae0*/  IADD3.X R31, R35, R31, R42, P0, !PT ;  /* 0x0000001f231f7210 */ /* 0x000fe400007fe42a */
[C---:B------:R-:W-:Y:S01]  /*0af0*/  IADD3 R0, R28.reuse, 0x40, RZ ;  /* 0x000000401c007810 */ /* 0x040fe20007ffe0ff */
[----:B------:R-:W-:Y:S01]  /*0b00*/  IMAD.WIDE.U32 R30, R33, UR6, R30 ;  /* 0x00000006211e7c25 */ /* 0x000fe2000f8e001e */
[----:B------:R-:W-:Y:S02]  /*0b10*/  ULDC UR6, c[0x0][0x2d0] ;  /* 0x0000b40000067ab9 */ /* 0x000fe40000000800 */
[----:B------:R-:W-:Y:S01]  /*0b20*/  ISETP.GE.AND P1, PT, R28, UR6, PT ;  /* 0x000000061c007c0c */ /* 0x000fe2000bf26270 */
[----:B------:R-:W-:Y:S01]  /*0b30*/  IMAD.IADD R31, R31, 0x1, R29 ;  /* 0x000000011f1f7824 */ /* 0x000fe200078e021d */
[----:B------:R-:W-:Y:S01]  /*0b40*/  ISETP.GE.AND P2, PT, R40, UR6, PT ;  /* 0x0000000628007c0c */ /* 0x000fe2000bf46270 */
[----:B------:R-:W-:Y:S01]  /*0b50*/  IMAD R29, R34, UR9, R37 ;  /* 0x00000009221d7c24 */ /* 0x000fe2000f8e0225 */
[----:B------:R-:W-:Y:S01]  /*0b60*/  ISETP.GE.AND P3, PT, R0, UR6, PT ;  /* 0x0000000600007c0c */ /* 0x000fe2000bf66270 */
[----:B------:R-:W-:Y:S01]  /*0b70*/  IMAD.WIDE.U32 R30, R34, UR8, R30 ;  /* 0x00000008221e7c25 */ /* 0x000fe2000f8e001e */
[----:B------:R-:W-:-:S03]  /*0b80*/  ULDC.64 UR6, c[0x0][0x280] ;  /* 0x0000a00000067ab9 */ /* 0x000fc60000000a00 */
[----:B------:R-:W-:Y:S01]  /*0b90*/  IMAD.IADD R29, R31, 0x1, R29 ;  /* 0x000000011f1d7824 */ /* 0x000fe200078e021d */
[----:B------:R-:W-:-:S04]  /*0ba0*/  LEA R28, P0, R30, UR6, 0x1 ;  /* 0x000000061e1c7c11 */ /* 0x000fc8000f8008ff */
[----:B------:R-:W-:-:S05]  /*0bb0*/  LEA.HI.X R29, R30, UR7, R29, 0x1, P0 ;  /* 0x000000071e1d7c11 */ /* 0x000fca00080f0c1d */
[----:B------:R0:W5:Y:S04]  /*0bc0*/  @!P1 LDG.E.128 R16, desc[UR4][R28.64] ;  /* 0x000000041c109981 */ /* 0x000168000c1e1d00 */
[----:B------:R0:W5:Y:S04]  /*0bd0*/  @!P2 LDG.E.128 R20, desc[UR4][R28.64+0x40] ;  /* 0x000040041c14a981 */ /* 0x000168000c1e1d00 */
[----:B------:R0:W5:Y:S02]  /*0be0*/  @!P3 LDG.E.128 R24, desc[UR4][R28.64+0x80] ;  /* 0x000080041c18b981 */ /* 0x000164000c1e1d00 */
.L_x_395:
[----:B------:R-:W-:Y:S05]  /*0bf0*/  BSYNC B0 ;  /* 0x0000000000007941 */ /* 0x000fea0003800000 */
.L_x_394:
[----:B0----5:R-:W-:Y:S01]  /*0c00*/  LOP3.LUT R28, R4, 0xffff0000, RZ, 0xc0, !PT ;  /* 0xffff0000041c7812 */ /* 0x021fe200078ec0ff */
[C---:B------:R-:W-:Y:S01]  /*0c10*/  IMAD.U32 R29, R16.reuse, 0x10000, RZ ;  /* 0x00010000101d7824 */ /* 0x040fe200078e00ff */
[----:B------:R-:W-:Y:S01]  /*0c20*/  LOP3.LUT R31, R16, 0xffff0000, RZ, 0xc0, !PT ;  /* 0xffff0000101f7812 */ /* 0x000fe200078ec0ff */
[----:B------:R-:W-:Y:S01]  /*0c30*/  ULDC UR6, c[0x0][0x384] ;  /* 0x0000e10000067ab9 */ /* 0x000fe20000000800 */
[----:B------:R-:W-:Y:S02]  /*0c40*/  SHF.L.U32 R0, R4, 0x10, RZ ;  /* 0x0000001004007819 */ /* 0x000fe400000006ff */
[----:B------:R-:W-:Y:S01]  /*0c50*/  SHF.L.U32 R4, R5, 0x10, RZ ;  /* 0x0000001005047819 */ /* 0x000fe200000006ff */
[----:B------:R-:W-:Y:S01]  /*0c60*/  FMUL.FTZ R33, R28, R31 ;  /* 0x0000001f1c217220 */ /* 0x000fe20000410000 */
[----:B------:R-:W-:Y:S01]  /*0c70*/  IMAD.U32 R31, R17, 0x10000, RZ ;  /* 0x00010000111f7824 */ /* 0x000fe200078e00ff */
[----:B------:R-:W-:Y:S02]  /*0c80*/  LOP3.LUT R5, R5, 0xffff0000, RZ, 0xc0, !PT ;  /* 0xffff000005057812 */ /* 0x000fe400078ec0ff */
[----:B------:R-:W-:Y:S01]  /*0c90*/  FFMA.FTZ R29, R0, R29, R33 ;  /* 0x0000001d001d7223 */ /* 0x000fe20000010021 */
[----:B------:R-:W-:Y:S01]  /*0ca0*/  LOP3.LUT R16, R17, 0xffff0000, RZ, 0xc0, !PT ;  /* 0xffff000011107812 */ /* 0x000fe200078ec0ff */
[----:B------:R-:W-:Y:S01]  /*0cb0*/  IMAD.U32 R17, R18, 0x10000, RZ ;  /* 0x0001000012117824 */ /* 0x000fe200078e00ff */
[----:B------:R-:W-:Y:S01]  /*0cc0*/  SHF.L.U32 R0, R6, 0x10, RZ ;  /* 0x0000001006007819 */ /* 0x000fe200000006ff */
[----:B------:R-:W-:-:S04]  /*0cd0*/  FFMA.FTZ R4, R4, R31, R29 ;  /* 0x0000001f04047223 */ /* 0x000fc8000001001d */
        /* <DEDUP_REMOVED lines=18> */
[C---:B------:R-:W-:Y:S01]  /*0e00*/  IMAD.U32 R5, R21.reuse, 0x10000, RZ ;  /* 0x0001000015057824 */ /* 0x040fe200078e00ff */
[----:B------:R-:W-:Y:S01]  /*0e10*/  LOP3.LUT R21, R21, 0xffff0000, RZ, 0xc0, !PT ;  /* 0xffff000015157812 */ /* 0x000fe200078ec0ff */
[----:B------:R-:W-:Y:S01]  /*0e20*/  FFMA.FTZ R7, R4, R7, R17 ;  /* 0x0000000704077223 */ /* 0x000fe20000010011 */
[----:B------:R-:W-:Y:S01]  /*0e30*/  LOP3.LUT R4, R10, 0xffff0000, RZ, 0xc0, !PT ;  /* 0xffff00000a047812 */ /* 0x000fe200078ec0ff */
[----:B------:R-:W0:Y:S02]  /*0e40*/  S2R R9, SR_TID.X ;  /* 0x0000000000097919 */ /* 0x000e240000002100 */
        /* <DEDUP_REMOVED lines=23> */
[----:B0-----:R-:W-:-:S03]  /*0fc0*/  LOP3.LUT P0, RZ, R9, 0x3, RZ, 0xc0, !PT ;  /* 0x0000000309ff7812 */ /* 0x001fc6000780c0ff */
[----:B------:R-:W-:Y:S01]  /*0fd0*/  FFMA.FTZ R6, R0, R5, R7 ;  /* 0x0000000500067223 */ /* 0x000fe20000010007 */
[----:B------:R-:W-:Y:S01]  /*0fe0*/  SHF.L.U32 R0, R14, 0x10, RZ ;  /* 0x000000100e007819 */ /* 0x000fe200000006ff */
[----:B------:R-:W-:Y:S01]  /*0ff0*/  IMAD.U32 R5, R26, 0x10000, RZ ;  /* 0x000100001a057824 */ /* 0x000fe200078e00ff */
[----:B------:R-:W-:Y:S01]  /*1000*/  LOP3.LUT R14, R14, 0xffff0000, RZ, 0xc0, !PT ;  /* 0xffff00000e0e7812 */ /* 0x000fe200078ec0ff */
[----:B------:R-:W-:Y:S01]  /*1010*/  FFMA.FTZ R13, R13, R4, R6 ;  /* 0x000000040d0d7223 */ /* 0x000fe20000010006 */
[C---:B------:R-:W-:Y:S01]  /*1020*/  IMAD.U32 R7, R27.reuse, 0x10000, RZ ;  /* 0x000100001b077824 */ /* 0x040fe200078e00ff */
[----:B------:R-:W-:Y:S02]  /*1030*/  LOP3.LUT R4, R27, 0xffff0000, RZ, 0xc0, !PT ;  /* 0xffff00001b047812 */ /* 0x000fe400078ec0ff */
[----:B------:R-:W-:Y:S01]  /*1040*/  FFMA.FTZ R13, R0, R5, R13 ;  /* 0x00000005000d7223 */ /* 0x000fe2000001000d */
[----:B------:R-:W-:Y:S02]  /*1050*/  LOP3.LUT R5, R26, 0xffff0000, RZ, 0xc0, !PT ;  /* 0xffff00001a057812 */ /* 0x000fe400078ec0ff */
[----:B------:R-:W-:-:S02]  /*1060*/  SHF.L.U32 R0, R15, 0x10, RZ ;  /* 0x000000100f007819 */ /* 0x000fc400000006ff */
[----:B------:R-:W-:Y:S01]  /*1070*/  LOP3.LUT R15, R15, 0xffff0000, RZ, 0xc0, !PT ;  /* 0xffff00000f0f7812 */ /* 0x000fe200078ec0ff */
[----:B------:R-:W-:-:S04]  /*1080*/  FFMA.FTZ R5, R14, R5, R13 ;  /* 0x000000050e057223 */ /* 0x000fc8000001000d */
[----:B------:R-:W-:Y:S02]  /*1090*/  FFMA.FTZ R0, R0, R7, R5 ;  /* 0x0000000700007223 */ /* 0x000fe40000010005 */
[----:B------:R-:W0:Y:S02]  /*10a0*/  @!P0 LDC.64 R6, c[0x0][0x478] ;  /* 0x00011e00ff068b82 */ /* 0x000e240000000a00 */
[----:B------:R-:W-:Y:S01]  /*10b0*/  FFMA.FTZ R0, R15, R4, R0 ;  /* 0x000000040f007223 */ /* 0x000fe20000010000 */
[----:B------:R-:W-:Y:S02]  /*10c0*/  @!P0 LEA.HI R4, P1, R9, R36, RZ, 0x1e ;  /* 0x0000002409048211 */ /* 0x000fe4000783f0ff */
[----:B------:R-:W-:Y:S02]  /*10d0*/  SHF.L.U32 R9, R32, 0x3, RZ ;  /* 0x0000000320097819 */ /* 0x000fe400000006ff */
[----:B------:R-:W1:Y:S01]  /*10e0*/  SHFL.BFLY PT, R5, R0, 0x2, 0x1f ;  /* 0x0c401f0000057f89 */ /* 0x000e6200000e0000 */
[----:B------:R-:W-:-:S02]  /*10f0*/  @!P0 LEA.HI.X.SX32 R36, R36, RZ, 0x1, P1 ;  /* 0x000000ff24248211 */ /* 0x000fc400008f0eff */
[----:B0-----:R-:W-:-:S04]  /*1100*/  @!P0 LEA R6, P1, R4, R6, 0x2 ;  /* 0x0000000604068211 */ /* 0x001fc800078210ff */
[----:B------:R-:W-:Y:S01]  /*1110*/  @!P0 LEA.HI.X R7, R4, R7, R36, 0x2, P1 ;  /* 0x0000000704078211 */ /* 0x000fe200008f1424 */
[----:B-1----:R-:W-:-:S05]  /*1120*/  FADD.FTZ R8, R0, R5 ;  /* 0x0000000500087221 */ /* 0x002fca0000010000 */
[----:B------:R-:W0:Y:S02]  /*1130*/  SHFL.BFLY PT, R5, R8, 0x1, 0x1f ;  /* 0x0c201f0008057f89 */ /* 0x000e2400000e0000 */
[----:B0-----:R-:W-:-:S04]  /*1140*/  FADD.FTZ R5, R8, R5 ;  /* 0x0000000508057221 */ /* 0x001fc80000010000 */
[----:B------:R-:W-:Y:S01]  /*1150*/  FMUL.FTZ R11, R5, UR6 ;  /* 0x00000006050b7c20 */ /* 0x000fe20008410000 */
[----:B------:R-:W-:-:S04]  /*1160*/  IMAD.WIDE R4, R9, 0x10, R2 ;  /* 0x0000001009047825 */ /* 0x000fc800078e0202 */
[----:B------:R-:W-:Y:S04]  /*1170*/  @!P0 STG.E desc[UR4][R6.64], R11 ;  /* 0x0000000b06008986 */ /* 0x000fe8000c101904 */
[----:B------:R-:W-:Y:S04]  /*1180*/  STG.E.128 desc[UR4][R2.64], RZ ;  /* 0x000000ff02007986 */ /* 0x000fe8000c101d04 */
[----:B------:R-:W-:Y:S04]  /*1190*/  STG.E.128 desc[UR4][R4.64], RZ ;  /* 0x000000ff04007986 */ /* 0x000fe8000c101d04 */
[----:B------:R-:W-:Y:S04]  /*11a0*/  STG.E.128 desc[UR4][R2.64+0x80], RZ ;  /* 0x000080ff02007986 */ /* 0x000fe8000c101d04 */
[----:B------:R-:W-:Y:S04]  /*11b0*/  STG.E.128 desc[UR4][R4.64+0x80], RZ ;  /* 0x000080ff04007986 */ /* 0x000fe8000c101d04 */
[----:B------:R-:W-:Y:S04]  /*11c0*/  STG.E.128 desc[UR4][R2.64+0x100], RZ ;  /* 0x000100ff02007986 */ /* 0x000fe8000c101d04 */
[----:B------:R-:W-:Y:S01]  /*11d0*/  STG.E.128 desc[UR4][R4.64+0x100], RZ ;  /* 0x000100ff04007986 */ /* 0x000fe2000c101d04 */
[----:B------:R-:W-:Y:S05]  /*11e0*/  EXIT ;  /* 0x000000000000794d */ /* 0x000fea0003800000 */
.L_x_396:
        /* <DEDUP_REMOVED lines=9> */
.L_x_682:


//--------------------- .text._ZN5flash27flash_bwd_convert_dq_kernelI23Flash_bwd_kernel_traitsILi96ELi64ELi128ELi8ELi2ELi4ELi4ELb0ELb0EN7cutlass10bfloat16_tE19Flash_kernel_traitsILi96ELi64ELi128ELi8ES3_EEEEvNS_16Flash_bwd_paramsEi --------------------------
	.section	.text._ZN5flash27flash_bwd_convert_dq_kernelI23Flash_bwd_kernel_traitsILi96ELi64ELi128ELi8ELi2ELi4ELi4ELb0ELb0EN7cutlass10bfloat16_tE19Flash_kernel_traitsILi96ELi64ELi128ELi8ES3_EEEEvNS_16Flash_bwd_paramsEi,"ax",@progbits
	.align	128
        .global         _ZN5flash27flash_bwd_convert_dq_kernelI23Flash_bwd_kernel_traitsILi96ELi64ELi128ELi8ELi2ELi4ELi4ELb0ELb0EN7cutlass10bfloat16_tE19Flash_kernel_traitsILi96ELi64ELi128ELi8ES3_EEEEvNS_16Flash_bwd_paramsEi
        .type           _ZN5flash27flash_bwd_convert_dq_kernelI23Flash_bwd_kernel_traitsILi96ELi64ELi128ELi8ELi2ELi4ELi4ELb0ELb0EN7cutlass10bfloat16_tE19Flash_kernel_traitsILi96ELi64ELi128ELi8ES3_EEEEvNS_16Flash_bwd_paramsEi,@function
        .size           _ZN5flash27flash_bwd_convert_dq_kernelI23Flash_bwd_kernel_traitsILi96ELi64ELi128ELi8ELi2ELi4ELi4ELb0ELb0EN7cutlass10bfloat16_tE19Flash_kernel_traitsILi96ELi64ELi128ELi8ES3_EEEEvNS_16Flash_bwd_paramsEi,(.L_x_683 - _ZN5flash27flash_bwd_convert_dq_kernelI23Flash_bwd_kernel_traitsILi96ELi64ELi128ELi8ELi2ELi4ELi4ELb0ELb0EN7cutlass10bfloat16_tE19Flash_kernel_traitsILi96ELi64ELi128ELi8ES3_EEEEvNS_16Flash_bwd_paramsEi)
        .other          _ZN5flash27flash_bwd_convert_dq_kernelI23Flash_bwd_kernel_traitsILi96ELi64ELi128ELi8ELi2ELi4ELi4ELb0ELb0EN7cutlass10bfloat16_tE19Flash_kernel_traitsILi96ELi64ELi128ELi8ES3_EEEEvNS_16Flash_bwd_paramsEi,@"STO_CUDA_ENTRY STV_DEFAULT"
_ZN5flash27flash_bwd_convert_dq_kernelI23Flash_bwd_kernel_traitsILi96ELi64ELi128ELi8ELi2ELi4ELi4ELb0ELb0EN7cutlass10bfloat16_tE19Flash_kernel_traitsILi96ELi64ELi128ELi8ES3_EEEEvNS_16Flash_bwd_paramsEi:
.text._ZN5flash27flash_bwd_convert_dq_kernelI23Flash_bwd_kernel_traitsILi96ELi64ELi128ELi8ELi2ELi4ELi4ELb0ELb0EN7cutlass10bfloat16_tE19Flash_kernel_traitsILi96ELi64ELi128ELi8ES3_EEEEvNS_16Flash_bwd_paramsEi:
        /* <DEDUP_REMOVED lines=49> */
.L_x_397:
        /* <DEDUP_REMOVED lines=110> */
.L_x_399:
        /* <DEDUP_REMOVED lines=81> */
.L_x_398:
        /* <DEDUP_REMOVED lines=143> */
.L_x_400:
        /* <DEDUP_REMOVED lines=9> */
.L_x_683:


//--------------------- .text._ZN5flash44flash_bwd_dq_dk_dv_loop_seqk_parallel_kernelI23Flash_bwd_kernel_traitsILi96ELi64ELi128ELi8ELi2ELi4ELi4ELb0ELb0EN7cutlass10bfloat16_tE19Flash_kernel_traitsILi96ELi64ELi128ELi8ES3_EELb1ELb1ELb0ELb0ELb0ELb0ELb0EEEvNS_16Flash_bwd_paramsE --------------------------
	.section	.text._ZN5flash44flash_bwd_dq_dk_dv_loop_seqk_parallel_kernelI23Flash_bwd_kernel_traitsILi96ELi64ELi128ELi8ELi2ELi4ELi4ELb0ELb0EN7cutlass10bfloat16_tE19Flash_kernel_traitsILi96ELi64ELi128ELi8ES3_EELb1ELb1ELb0ELb0ELb0ELb0ELb0EEEvNS_16Flash_bwd_paramsE,"ax",@progbits
	.align	128
        .global         _ZN5flash44flash_bwd_dq_dk_dv_loop_seqk_parallel_kernelI23Flash_bwd_kernel_traitsILi96ELi64ELi128ELi8ELi2ELi4ELi4ELb0ELb0EN7cutlass10bfloat16_tE19Flash_kernel_traitsILi96ELi64ELi128ELi8ES3_EELb1ELb1ELb0ELb0ELb0ELb0ELb0EEEvNS_16Flash_bwd_paramsE
        .type           _ZN5flash44flash_bwd_dq_dk_dv_loop_seqk_parallel_kernelI23Flash_bwd_kernel_traitsILi96ELi64ELi128ELi8ELi2ELi4ELi4ELb0ELb0EN7cutlass10bfloat16_tE19Flash_kernel_traitsILi96ELi64ELi128ELi8ES3_EELb1ELb1ELb0ELb0ELb0ELb0ELb0EEEvNS_16Flash_bwd_paramsE,@function
        .size           _ZN5flash44flash_bwd_dq_dk_dv_loop_seqk_parallel_kernelI23Flash_bwd_kernel_traitsILi96ELi64ELi128ELi8ELi2ELi4ELi4ELb0ELb0EN7cutlass10bfloat16_tE19Flash_kernel_traitsILi96ELi64ELi128ELi8ES3_EELb1ELb1ELb0ELb0ELb0ELb0ELb0EEEvNS_16Flash_bwd_paramsE,(.L_x_684 - _ZN5flash44flash_bwd_dq_dk_dv_loop_seqk_parallel_kernelI23Flash_bwd_kernel_traitsILi96ELi64ELi128ELi8ELi2ELi4ELi4ELb0ELb0EN7cutlass10bfloat16_tE19Flash_kernel_traitsILi96ELi64ELi128ELi8ES3_EELb1ELb1ELb0ELb0ELb0ELb0ELb0EEEvNS_16Flash_bwd_paramsE)
        .other          _ZN5flash44flash_bwd_dq_dk_dv_loop_seqk_parallel_kernelI23Flash_bwd_kernel_traitsILi96ELi64ELi128ELi8ELi2ELi4ELi4ELb0ELb0EN7cutlass10bfloat16_tE19Flash_kernel_traitsILi96ELi64ELi128ELi8ES3_EELb1ELb1ELb0ELb0ELb0ELb0ELb0EEEvNS_16Flash_bwd_paramsE,@"STO_CUDA_ENTRY STV_DEFAULT"
_ZN5flash44flash_bwd_dq_dk_dv_loop_seqk_parallel_kernelI23Flash_bwd_kernel_traitsILi96ELi64ELi128ELi8ELi2ELi4ELi4ELb0ELb0EN7cutlass10bfloat16_tE19Flash_kernel_traitsILi96ELi64ELi128ELi8ES3_EELb1ELb1ELb0ELb0ELb0ELb0ELb0EEEvNS_16Flash_bwd_paramsE:
.text._ZN5flash44flash_bwd_dq_dk_dv_loop_seqk_parallel_kernelI23Flash_bwd_kernel_traitsILi96ELi64ELi128ELi8ELi2ELi4ELi4ELb0ELb0EN7cutlass10bfloat16_tE19Flash_kernel_traitsILi96ELi64ELi128ELi8ES3_EELb1ELb1ELb0ELb0ELb0ELb0ELb0EEEvNS_16Flash_bwd_paramsE:
[----:B------:R-:W-:Y:S08]  /*0000*/  LDC R1, c[0x0][0x28] ;  /* 0x00000a00ff017b82 */ /* 0x000ff00000000800 */
[----:B------:R-:W1:Y:S01]  /*0010*/  S2UR UR17, SR_CTAID.X ;  /* 0x00000000001179c3 */ /* 0x000e620000002500 */
[----:B------:R-:W-:Y:S02]  /*0020*/  ULDC UR4, c[0x0][0x2c8] ;  /* 0x0000b20000047ab9 */ /* 0x000fe40000000800 */
[----:B------:R-:W-:-:S04]  /*0030*/  UIADD3 UR5, UR4, 0x7f, URZ ;  /* 0x0000007f04057890 */ /* 0x000fc8000fffe03f */
[----:B------:R-:W-:-:S04]  /*0040*/  USHF.R.S32.HI UR4, URZ, 0x1f, UR5 ;  /* 0x0000001f3f047899 */ /* 0x000fc80008011405 */
[----:B------:R-:W-:-:S04]  /*0050*/  ULEA.HI UR4, UR4, UR5, URZ, 0x7 ;  /* 0x0000000504047291 */ /* 0x000fc8000f8f383f */
[----:B------:R-:W-:-:S06]  /*0060*/  USHF.R.S32.HI UR6, URZ, 0x7, UR4 ;  /* 0x000000073f067899 */ /* 0x000fcc0008011404 */
[----:B------:R-:W-:Y:S01]  /*0070*/  MOV R246, UR6 ;  /* 0x0000000600f67c02 */ /* 0x000fe20008000f00 */
[----:B-1----:R-:W-:-:S06]  /*0080*/  UISETP.GE.AND UP0, UPT, UR17, UR6, UPT ;  /* 0x000000061100728c */ /* 0x002fcc000bf06270 */
        /* <DEDUP_REMOVED lines=10> */
[----:B------:R-:W4:Y:S01]  /*0130*/  S2UR UR57, SR_CTAID.Z ;  /* 0x00000000003979c3 */ /* 0x000f220000002700 */
[----:B--2---:R-:W-:Y:S01]  /*0140*/  USHF.L.U32 UR6, UR47, 0x7, URZ ;  /* 0x000000072f067899 */ /* 0x004fe2000800063f */
[----:B-1----:R-:W-:Y:S01]  /*0150*/  SHF.R.S32.HI R0, RZ, 0x1f, R4 ;  /* 0x0000001fff007819 */ /* 0x002fe20000011404 */
[----:B---3--:R-:W-:-:S03]  /*0160*/  ULEA UR4, UR4, UR5, 0x18 ;  /* 0x0000000504047291 */ /* 0x008fc6000f8ec03f */
[CC--:B------:R-:W-:Y:S02]  /*0170*/  LEA.HI R2, R0.reuse, R4.reuse, RZ, 0x5 ;  /* 0x0000000400027211 */ /* 0x0c0fe400078f28ff */
[CC--:B------:R-:W-:Y:S02]  /*0180*/  LEA.HI R17, R0.reuse, R4.reuse, RZ, 0x3 ;  /* 0x0000000400117211 */ /* 0x0c0fe400078f18ff */
[CC--:B------:R-:W-:Y:S01]  /*0190*/  LEA.HI R5, R0.reuse, R4.reuse, RZ, 0x2 ;  /* 0x0000000400057211 */ /* 0x0c0fe200078f10ff */
[----:B----4-:R-:W-:Y:S01]  /*01a0*/  USHF.R.S32.HI UR5, URZ, 0x1f, UR57 ;  /* 0x0000001f3f057899 */ /* 0x010fe20008011439 */
        /* <DEDUP_REMOVED lines=23> */
[----:B------:R-:W-:Y:S01]  /*0320*/  IMAD.SHL.U32 R4, R11, 0x40, RZ ;  /* 0x000000400b047824 */ /* 0x000fe200078e00ff */
[----:B------:R-:W-:Y:S01]  /*0330*/  SHF.R.S32.HI R242, RZ, 0x6, R242 ;  /* 0x00000006fff27819 */ /* 0x000fe200000114f2 */
[----:B------:R-:W-:-:S02]  /*0340*/  IMAD.IADD R244, R0, 0x1, -R6 ;  /* 0x0000000100f47824 */ /* 0x000fc400078e0a06 */
[----:B------:R-:W-:Y:S01]  /*0350*/  IMAD.IADD R14, R0, 0x1, -R2 ;  /* 0x00000001000e7824 */ /* 0x000fe200078e0a02 */
[----:B------:R-:W-:Y:S01]  /*0360*/  LOP3.LUT R2, R4, 0xc0, RZ, 0xc0, !PT ;  /* 0x000000c004027812 */ /* 0x000fe200078ec0ff */
[----:B------:R-:W-:Y:S01]  /*0370*/  IMAD R243, R0, 0x8, R3 ;  /* 0x0000000800f37824 */ /* 0x000fe200078e0203 */
[----:B------:R-:W-:Y:S02]  /*0380*/  SHF.R.S32.HI R0, RZ, 0x1f, R5 ;  /* 0x0000001fff007819 */ /* 0x000fe40000011405 */
[----:B------:R-:W-:Y:S02]  /*0390*/  SHF.R.S32.HI R5, RZ, 0x4, R7 ;  /* 0x00000004ff057819 */ /* 0x000fe40000011407 */
[----:B------:R-:W-:Y:S02]  /*03a0*/  SHF.R.U32.HI R6, RZ, 0x3, R2 ;  /* 0x00000003ff067819 */ /* 0x000fe40000011602 */
[----:B------:R-:W-:Y:S02]  /*03b0*/  LEA.HI R3, R7, R5, RZ, 0x1 ;  /* 0x0000000507037211 */ /* 0x000fe400078f08ff */
[----:B------:R-:W-:-:S02]  /*03c0*/  LOP3.LUT R4, R2, 0x18, R228, 0xf8, !PT ;  /* 0x0000001802047812 */ /* 0x000fc400078ef8e4 */
[----:B------:R-:W-:Y:S02]  /*03d0*/  LOP3.LUT R2, R3, 0xfffffffe, RZ, 0xc0, !PT ;  /* 0xfffffffe03027812 */ /* 0x000fe400078ec0ff */
[----:B------:R-:W-:Y:S02]  /*03e0*/  LEA.HI R0, R0, R9, RZ, 0x3 ;  /* 0x0000000900007211 */ /* 0x000fe400078f18ff */
[----:B------:R-:W-:Y:S01]  /*03f0*/  SHF.R.S32.HI R7, RZ, 0x1f, R10 ;  /* 0x0000001fff077819 */ /* 0x000fe2000001140a */
[----:B------:R-:W-:Y:S01]  /*0400*/  IMAD.IADD R11, R5, 0x1, -R2 ;  /* 0x00000001050b7824 */ /* 0x000fe200078e0a02 */
[----:B------:R-:W-:Y:S02]  /*0410*/  LOP3.LUT R3, R4, R6, RZ, 0x3c, !PT ;  /* 0x0000000604037212 */ /* 0x000fe400078e3cff */
[----:B------:R-:W-:Y:S02]  /*0420*/  LEA.HI R2, R8, R8, RZ, 0x1 ;  /* 0x0000000808027211 */ /* 0x000fe400078f08ff */
[----:B------:R-:W-:Y:S01]  /*0430*/  LOP3.LUT R0, R0, 0xfffffff8, RZ, 0xc0, !PT ;  /* 0xfffffff800007812 */ /* 0x000fe200078ec0ff */
[----:B------:R-:W-:Y:S01]  /*0440*/  IMAD.U32 R243, R243, 0x20, R3 ;  /* 0x00000020f3f37824 */ /* 0x000fe200078e0003 */
[----:B------:R-:W-:-:S02]  /*0450*/  LEA.HI R227, R7, R10, RZ, 0x2 ;  /* 0x0000000a07e37211 */ /* 0x000fc400078f10ff */
[----:B------:R-:W-:Y:S01]  /*0460*/  LEA.HI R7, R13, R13, RZ, 0x1 ;  /* 0x0000000d0d077211 */ /* 0x000fe200078f08ff */
[----:B------:R-:W-:Y:S01]  /*0470*/  IMAD.IADD R0, R9, 0x1, -R0 ;  /* 0x0000000109007824 */ /* 0x000fe200078e0a00 */
[--C-:B------:R-:W-:Y:S02]  /*0480*/  SHF.R.S32.HI R6, RZ, 0x1, R2.reuse ;  /* 0x00000001ff067819 */ /* 0x100fe40000011402 */
[----:B------:R-:W-:Y:S02]  /*0490*/  SHF.R.S32.HI R4, RZ, 0x1f, R2 ;  /* 0x0000001fff047819 */ /* 0x000fe40000011402 */
[----:B------:R-:W-:Y:S02]  /*04a0*/  LOP3.LUT R2, R2, 0x7fffffe, RZ, 0xc0, !PT ;  /* 0x07fffffe02027812 */ /* 0x000fe400078ec0ff */
[----:B------:R-:W-:Y:S02]  /*04b0*/  LOP3.LUT R3, R7, 0x7fffffe, RZ, 0xc0, !PT ;  /* 0x07fffffe07037812 */ /* 0x000fe400078ec0ff */
[----:B------:R-:W-:Y:S01]  /*04c0*/  SHF.R.S32.HI R9, RZ, 0x1f, R8 ;  /* 0x0000001fff097819 */ /* 0x000fe20000011408 */
[----:B------:R-:W-:Y:S01]  /*04d0*/  IMAD.IADD R19, R8, 0x1, -R2 ;  /* 0x0000000108137824 */ /* 0x000fe200078e0a02 */
[----:B------:R-:W-:Y:S01]  /*04e0*/  LEA.HI R5, R4, R6, RZ, 0x2 ;  /* 0x0000000604057211 */ /* 0x000fe200078f10ff */
[----:B------:R-:W-:Y:S01]  /*04f0*/  IMAD.IADD R10, R13, 0x1, -R3 ;  /* 0x000000010d0a7824 */ /* 0x000fe200078e0a03 */
[----:B------:R-:W-:Y:S01]  /*0500*/  LEA.HI R9, R9, R8, RZ, 0x3 ;  /* 0x0000000809097211 */ /* 0x000fe200078f18ff */
[----:B------:R-:W-:Y:S01]  /*0510*/  IMAD R2, R242, 0x4, R11 ;  /* 0x00000004f2027824 */ /* 0x000fe200078e020b */
[----:B------:R-:W-:-:S02]  /*0520*/  LOP3.LUT R3, R0, 0x1, RZ, 0xc0, !PT ;  /* 0x0000000100037812 */ /* 0x000fc400078ec0ff */
[----:B------:R-:W-:Y:S01]  /*0530*/  LOP3.LUT R4, R9, 0xfffffff8, RZ, 0xc0, !PT ;  /* 0xfffffff809047812 */ /* 0x000fe200078ec0ff */
[----:B------:R-:W-:Y:S01]  /*0540*/  IMAD R172, R2, 0x8, R10 ;  /* 0x0000000802ac7824 */ /* 0x000fe200078e020a */
[----:B------:R-:W-:Y:S01]  /*0550*/  ISETP.NE.U32.AND P3, PT, R3, 0x1, PT ;  /* 0x000000010300780c */ /* 0x000fe20003f65070 */
[----:B------:R-:W-:Y:S01]  /*0560*/  IMAD.SHL.U32 R3, R13, 0x40, RZ ;  /* 0x000000400d037824 */ /* 0x000fe200078e00ff */
[----:B------:R-:W-:Y:S01]  /*0570*/  SHF.R.S32.HI R2, RZ, 0x1, R7 ;  /* 0x00000001ff027819 */ /* 0x000fe20000011407 */
[----:B------:R-:W-:Y:S01]  /*0580*/  IMAD.IADD R12, R8, 0x1, -R4 ;  /* 0x00000001080c7824 */ /* 0x000fe200078e0a04 */
[----:B------:R-:W-:Y:S01]  /*0590*/  LEA.HI R13, R0, R0, RZ, 0x1 ;  /* 0x00000000000d7211 */ /* 0x000fe200078f08ff */
[----:B------:R-:W-:Y:S01]  /*05a0*/  IMAD.SHL.U32 R7, R18, 0x2, RZ ;  /* 0x0000000212077824 */ /* 0x000fe200078e00ff */
[----:B------:R-:W-:Y:S01]  /*05b0*/  LOP3.LUT R5, R5, 0xfffffffc, RZ, 0xc0, !PT ;  /* 0xfffffffc05057812 */ /* 0x000fe200078ec0ff */
[C---:B------:R-:W-:Y:S01]  /*05c0*/  IMAD.SHL.U32 R4, R2.reuse, 0x40, RZ ;  /* 0x0000004002047824 */ /* 0x040fe200078e00ff */
[----:B------:R-:W-:-:S02]  /*05d0*/  LOP3.LUT P4, RZ, R2, 0x2, RZ, 0xc0, !PT ;  /* 0x0000000202ff7812 */ /* 0x000fc4000788c0ff */
[----:B------:R-:W-:Y:S01]  /*05e0*/  LOP3.LUT R2, R13, 0x3fffffe, RZ, 0xc0, !PT ;  /* 0x03fffffe0d027812 */ /* 0x000fe200078ec0ff */
[----:B------:R-:W-:Y:S01]  /*05f0*/  IMAD.IADD R16, R6, 0x1, -R5 ;  /* 0x0000000106107824 */ /* 0x000fe200078e0a05 */
[----:B------:R-:W-:Y:S01]  /*0600*/  LOP3.LUT R6, R3, 0x1c0, RZ, 0xc0, !PT ;  /* 0x000001c003067812 */ /* 0x000fe200078ec0ff */
[----:B------:R-:W-:Y:S01]  /*0610*/  IMAD.SHL.U32 R5, R14, 0x10, RZ ;  /* 0x000000100e057824 */ /* 0x000fe200078e00ff */
[C---:B------:R-:W-:Y:S01]  /*0620*/  LOP3.LUT P2, RZ, R0.reuse, 0x2, RZ, 0xc0, !PT ;  /* 0x0000000200ff7812 */ /* 0x040fe2000784c0ff */
[----:B------:R-:W-:Y:S01]  /*0630*/  IMAD.IADD R18, R0, 0x1, -R2 ;  /* 0x0000000100127824 */ /* 0x000fe200078e0a02 */
[----:B------:R-:W-:Y:S01]  /*0640*/  LOP3.LUT R2, R4, 0xc0, RZ, 0xc0, !PT ;  /* 0x000000c004027812 */ /* 0x000fe200078ec0ff */
[----:B------:R-:W-:Y:S01]  /*0650*/  IMAD.SHL.U32 R0, R0, 0x40, RZ ;  /* 0x0000004000007824 */ /* 0x000fe200078e00ff */
[----:B------:R-:W-:Y:S01]  /*0660*/  SHF.R.S32.HI R10, RZ, 0x7, R15 ;  /* 0x00000007ff0a7819 */ /* 0x000fe2000001140f */
[----:B------:R-:W-:Y:S01]  /*0670*/  IMAD.SHL.U32 R15, R242, 0x20, RZ ;  /* 0x00000020f20f7824 */ /* 0x000fe200078e00ff */
[----:B------:R-:W-:Y:S01]  /*0680*/  SHF.R.S32.HI R3, RZ, 0x3, R9 ;  /* 0x00000003ff037819 */ /* 0x000fe20000011409 */
[----:B------:R-:W-:Y:S01]  /*0690*/  IMAD R9, R14, 0x200, R7 ;  /* 0x000002000e097824 */ /* 0x000fe200078e0207 */
[----:B------:R-:W-:-:S02]  /*06a0*/  LOP3.LUT R4, R6, 0x30, R5, 0xf8, !PT ;  /* 0x0000003006047812 */ /* 0x000fc400078ef805 */
[----:B------:R-:W-:Y:S01]  /*06b0*/  LOP3.LUT R0, R0, 0x1c0, RZ, 0xc0, !PT ;  /* 0x000001c000007812 */ /* 0x000fe200078ec0ff */
[----:B------:R-:W-:Y:S01]  /*06c0*/  IMAD R19, R3, 0x8, R19 ;  /* 0x0000000803137824 */ /* 0x000fe200078e0213 */
[----:B------:R-:W-:Y:S01]  /*06d0*/  LOP3.LUT R8, R4, 0x8, R17, 0xf8, !PT ;  /* 0x0000000804087812 */ /* 0x000fe200078ef811 */
[----:B------:R-:W-:Y:S01]  /*06e0*/  IMAD R20, R14, 0x2, R3 ;  /* 0x000000020e147824 */ /* 0x000fe200078e0203 */
[----:B------:R-:W-:Y:S01]  /*06f0*/  LOP3.LUT R5, R2, 0x8, R17, 0xf8, !PT ;  /* 0x0000000802057812 */ /* 0x000fe200078ef811 */
[----:B------:R-:W-:Y:S01]  /*0700*/  IMAD R18, R18, 0x20, R9 ;  /* 0x0000002012127824 */ /* 0x000fe200078e0209 */
[----:B------:R-:W-:Y:S01]  /*0710*/  SHF.R.U32.HI R4, RZ, 0x3, R2 ;  /* 0x00000003ff047819 */ /* 0x000fe20000011602 */
[----:B------:R-:W-:Y:S01]  /*0720*/  IMAD.SHL.U32 R9, R11, 0x10, RZ ;  /* 0x000000100b097824 */ /* 0x000fe200078e00ff */
[----:B------:R-:W-:Y:S02]  /*0730*/  LOP3.LUT R3, R0, 0x20, R15, 0xf8, !PT ;  /* 0x0000002000037812 */ /* 0x000fe400078ef80f */
[----:B------:R-:W-:Y:S01]  /*0740*/  SHF.R.U32.HI R2, RZ, 0x3, R0 ;  /* 0x00000003ff027819 */ /* 0x000fe20000011600 */
[----:B------:R-:W-:Y:S01]  /*0750*/  IMAD R0, R10, 0x1000, R7 ;  /* 0x000010000a007824 */ /* 0x000fe200078e0207 */
[----:B------:R-:W-:-:S02]  /*0760*/  LOP3.LUT R4, R5, R4, RZ, 0x3c, !PT ;  /* 0x0000000405047212 */ /* 0x000fc400078e3cff */
        /* <DEDUP_REMOVED lines=15> */
[----:B------:R-:W-:Y:S01]  /*0860*/  IMAD R3, R11, 0x200, R3 ;  /* 0x000002000b037824 */ /* 0x000fe200078e0203 */
[----:B------:R-:W-:Y:S01]  /*0870*/  LOP3.LUT R4, R4, 0x1c0, RZ, 0xc0, !PT ;  /* 0x000001c004047812 */ /* 0x000fe200078ec0ff */
[----:B------:R-:W-:Y:S01]  /*0880*/  IMAD.SHL.U32 R172, R172, 0x2, RZ ;  /* 0x00000002acac7824 */ /* 0x000fe200078e00ff */
[C---:B------:R-:W-:Y:S01]  /*0890*/  LOP3.LUT P1, RZ, R0.reuse, 0x2, RZ, 0xc0, !PT ;  /* 0x0000000200ff7812 */ /* 0x040fe2000782c0ff */
        /* <DEDUP_REMOVED lines=12> */
[----:B------:R-:W-:Y:S01]  /*0960*/  LOP3.LUT R8, R8, R0, R7, 0x1e, !PT ;  /* 0x0000000008087212 */ /* 0x000fe200078e1e07 */
[----:B------:R-:W-:Y:S01]  /*0970*/  IMAD.SHL.U32 R0, R19, 0x20, RZ ;  /* 0x0000002013007824 */ /* 0x000fe200078e00ff */
[----:B------:R-:W-:Y:S01]  /*0980*/  LOP3.LUT R2, R5, R9, R2, 0x1e, !PT ;  /* 0x0000000905027212 */ /* 0x000fe200078e1e02 */
[----:B------:R-:W-:Y:S01]  /*0990*/  IMAD.U32 R176, R20, 0x200, R176 ;  /* 0x0000020014b07824 */ /* 0x000fe200078e00b0 */
[----:B------:R-:W-:Y:S01]  /*09a0*/  SEL R177, R180, 0xffffffe0, !P5 ;  /* 0xffffffe0b4b17807 */ /* 0x000fe20006800000 */
        /* <DEDUP_REMOVED lines=8> */
[----:B------:R-:W-:Y:S01]  /*0a30*/  IMAD.IADD R8, R8, 0x1, R18 ;  /* 0x0000000108087824 */ /* 0x000fe200078e0212 */
[----:B------:R-:W-:Y:S01]  /*0a40*/  SHF.R.S32.HI R227, RZ, 0x2, R227 ;  /* 0x00000002ffe37819 */ /* 0x000fe200000114e3 */
[----:B------:R-:W-:Y:S01]  /*0a50*/  IMAD.IADD R218, R219, 0x1, R216 ;  /* 0x00000001dbda7824 */ /* 0x000fe200078e02d8 */
[----:B------:R-:W-:Y:S01]  /*0a60*/  LOP3.LUT P0, RZ, R16, 0x2, RZ, 0xc0, !PT ;  /* 0x0000000210ff7812 */ /* 0x000fe2000780c0ff */
[----:B------:R-:W-:Y:S01]  /*0a70*/  IMAD.U32 R251, RZ, RZ, UR6 ;  /* 0x00000006fffb7e24 */ /* 0x000fe2000f8e00ff */
[----:B------:R-:W-:Y:S01]  /*0a80*/  UIADD3 UR6, UR4, 0x15000, URZ ;  /* 0x0001500004067890 */ /* 0x000fe2000fffe03f */
[----:B------:R-:W-:Y:S01]  /*0a90*/  IMAD.U32 R252, RZ, RZ, UR5 ;  /* 0x00000005fffc7e24 */ /* 0x000fe2000f8e00ff */
[----:B------:R-:W-:Y:S01]  /*0aa0*/  UIADD3 UR5, UR4, 0x9000, URZ ;  /* 0x0000900004057890 */ /* 0x000fe2000fffe03f */
[----:B------:R-:W-:Y:S01]  /*0ab0*/  SEL R173, R180, 0xffffffe0, !P4 ;  /* 0xffffffe0b4ad7807 */ /* 0x000fe20006000000 */
[----:B------:R-:W-:Y:S01]  /*0ac0*/  IMAD.IADD R182, R182, 0x1, R6 ;  /* 0x00000001b6b67824 */ /* 0x000fe200078e0206 */
[----:B------:R-:W-:Y:S01]  /*0ad0*/  SEL R180, R180, 0xffffffe0, !P0 ;  /* 0xffffffe0b4b47807 */ /* 0x000fe20004000000 */
[----:B------:R-:W-:Y:S01]  /*0ae0*/  IMAD R227, R244, 0x10, R227 ;  /* 0x00000010f4e37824 */ /* 0x000fe200078e02e3 */
[----:B------:R-:W-:Y:S01]  /*0af0*/  LEA R176, R176, UR6, 0x1 ;  /* 0x00000006b0b07c11 */ /* 0x000fe2000f8e08ff */
[----:B------:R-:W-:Y:S01]  /*0b00*/  IMAD.IADD R216, R216, 0x1, R217 ;  /* 0x00000001d8d87824 */ /* 0x000fe200078e02d9 */
[----:B------:R-:W-:Y:S01]  /*0b10*/  LEA R239, R8, UR5, 0x1 ;  /* 0x0000000508ef7c11 */ /* 0x000fe2000f8e08ff */
[----:B------:R-:W-:Y:S01]  /*0b20*/  ULDC.64 UR6, c[0x0][0x208] ;  /* 0x0000820000067ab9 */ /* 0x000fe20000000a00 */
[----:B------:R-:W-:Y:S01]  /*0b30*/  LEA R2, R3, UR4, 0x1 ;  /* 0x0000000403027c11 */ /* 0x000fe2000f8e08ff */
[----:B------:R-:W-:Y:S01]  /*0b40*/  IMAD.IADD R177, R176, 0x1, R177 ;  /* 0x00000001b0b17824 */ /* 0x000fe200078e02b1 */
[----:B------:R-:W-:Y:S01]  /*0b50*/  IADD3 R173, R173, UR5, R172 ;  /* 0x00000005adad7c10 */ /* 0x000fe2000fffe0ac */
[----:B------:R-:W-:-:S02]  /*0b60*/  VIADD R240, R239, 0x20 ;  /* 0x00000020eff07836 */ /* 0x000fc40000000000 */
[--C-:B------:R-:W-:Y:S02]  /*0b70*/  IMAD.IADD R179, R176, 0x1, R178.reuse ;  /* 0x00000001b0b37824 */ /* 0x100fe400078e02b2 */
[----:B------:R-:W-:Y:S02]  /*0b80*/  IMAD.IADD R178, R177, 0x1, R178 ;  /* 0x00000001b1b27824 */ /* 0x000fe400078e02b2 */
[----:B------:R-:W-:-:S07]  /*0b90*/  @P1 VIADD R240, R239, 0xffffffe0 ;  /* 0xffffffe0eff01836 */ /* 0x000fce0000000000 */
.L_x_442:
        /* <DEDUP_REMOVED lines=34> */
[----:B---3--:R1:W3:Y:S02]  /*0dc0*/  @P0 LDG.E R6, desc[UR6][R4.64] ;  /* 0x0000000604060981 */ /* 0x0082e4000c1e1900 */
        /* <DEDUP_REMOVED lines=32> */
.L_x_401:
        /* <DEDUP_REMOVED lines=27> */
[----:B------:R-:W-:Y:S01]  /*1180*/  USHF.L.U64.HI UR16, UR47, 0x7, UR58 ;  /* 0x000000072f107899 */ /* 0x000fe2000801023a */
[----:B------:R-:W1:Y:S01]  /*1190*/  I2F.RP R4, R6 ;  /* 0x0000000600047306 */ /* 0x000e620000209400 */
[----:B------:R-:W-:Y:S01]  /*11a0*/  ULDC.U8 UR24, c[0x0][0x3d8] ;  /* 0x0000f60000187ab9 */ /* 0x000fe20000000000 */
[----:B------:R-:W-:-:S02]  /*11b0*/  UISETP.NE.AND UP1, UPT, UR45, -0x1, UPT ;  /* 0xffffffff2d00788c */ /* 0x000fc4000bf25270 */
[----:B--2---:R-:W-:Y:S02]  /*11c0*/  UIMAD.WIDE.U32 UR30, UR9, UR12, URZ ;  /* 0x0000000c091e72a5 */ /* 0x004fe4000f8e003f */
[----:B------:R-:W-:Y:S02]  /*11d0*/  USEL UR33, UR16, URZ, UP2 ;  /* 0x0000003f10217287 */ /* 0x000fe40009000000 */
        /* <DEDUP_REMOVED lines=18> */
[----:B------:R-:W-:Y:S02]  /*1300*/  @UP0 UIADD3 UR51, UR15, UR23, URZ ;  /* 0x000000170f330290 */ /* 0x000fe4000fffe03f */
[----:B------:R-:W-:-:S02]  /*1310*/  USEL UR56, UR18, UR14, !UP0 ;  /* 0x0000000e12387287 */ /* 0x000fc4000c000000 */
[----:B------:R-:W-:Y:S02]  /*1320*/  UIMAD UR15, UR11, UR12, URZ ;  /* 0x0000000c0b0f72a4 */ /* 0x000fe4000f8e023f */
[----:B------:R-:W-:Y:S02]  /*1330*/  UIADD3 UR9, UR13, UR9, URZ ;  /* 0x000000090d097290 */ /* 0x000fe4000fffe03f */
[----:B------:R-:W-:Y:S02]  /*1340*/  ULOP3.LUT UR14, UR20, 0xffffffc0, URZ, 0xc0, !UPT ;  /* 0xffffffc0140e7892 */ /* 0x000fe4000f8ec03f */
[----:B------:R-:W-:Y:S01]  /*1350*/  UISETP.NE.AND UP3, UPT, UR24, URZ, UPT ;  /* 0x0000003f1800728c */ /* 0x000fe2000bf65270 */
[----:B-1----:R-:W-:Y:S01]  /*1360*/  IMAD.MOV R0, RZ, RZ, -R5 ;  /* 0x000000ffff007224 */ /* 0x002fe200078e0a05 */
[----:B------:R-:W-:Y:S01]  /*1370*/  UIMAD.WIDE.U32 UR18, UR10, UR12, URZ ;  /* 0x0000000c0a1272a5 */ /* 0x000fe2000f8e003f */
[----:B------:R-:W-:Y:S01]  /*1380*/  IMAD.MOV.U32 R4, RZ, RZ, RZ ;  /* 0x000000ffff047224 */ /* 0x000fe200078e00ff */
[----:B------:R-:W-:Y:S01]  /*1390*/  UIMAD UR9, UR10, UR9, UR15 ;  /* 0x000000090a0972a4 */ /* 0x000fe2000f8e020f */
[----:B------:R-:W-:Y:S01]  /*13a0*/  IMAD R0, R0, R6, RZ ;  /* 0x0000000600007224 */ /* 0x000fe200078e02ff */
[----:B------:R-:W-:-:S02]  /*13b0*/  UIADD3 UR16, UR14, -0x40, URZ ;  /* 0xffffffc00e107890 */ /* 0x000fc4000fffe03f */
[----:B------:R-:W-:Y:S01]  /*13c0*/  UIMAD.WIDE.U32 UR12, UR10, UR5, URZ ;  /* 0x000000050a0c72a5 */ /* 0x000fe2000f8e003f */
[----:B------:R-:W-:Y:S01]  /*13d0*/  IMAD.HI.U32 R0, R5, R0, R4 ;  /* 0x0000000005007227 */ /* 0x000fe200078e0004 */
[----:B------:R-:W-:Y:S02]  /*13e0*/  UIADD3 UR50, UR19, UR9, URZ ;  /* 0x0000000913327290 */ /* 0x000fe4000fffe03f */
[----:B------:R-:W-:Y:S02]  /*13f0*/  USHF.R.S32.HI UR19, URZ, 0x1f, UR16 ;  /* 0x0000001f3f137899 */ /* 0x000fe40008011410 */
[----:B------:R-:W-:Y:S01]  /*1400*/  UIADD3 UR9, UP2, UR16, UR31, URZ ;  /* 0x0000001f10097290 */ /* 0x000fe2000ff5e03f */
[----:B------:R-:W-:Y:S01]  /*1410*/  IMAD.HI.U32 R0, R0, R3, RZ ;  /* 0x0000000300007227 */ /* 0x000fe200078e00ff */
[----:B------:R-:W-:Y:S02]  /*1420*/  USEL UR55, UR18, UR12, !UP0 ;  /* 0x0000000c12377287 */ /* 0x000fe4000c000000 */
        /* <DEDUP_REMOVED lines=12> */
[----:B------:R-:W-:Y:S02]  /*14f0*/  UIMAD UR48, UR57, UR26, URZ ;  /* 0x0000001a393072a4 */ /* 0x000fe4000f8e023f */
[----:B------:R-:W-:Y:S02]  /*1500*/  UISETP.NE.AND UP4, UPT, UR25, URZ, UPT ;  /* 0x0000003f1900728c */ /* 0x000fe4000bf85270 */
[----:B------:R-:W-:Y:S01]  /*1510*/  UIMAD UR18, UR10, UR12, UR11 ;  /* 0x0000000c0a1272a4 */ /* 0x000fe2000f8e020b */
[----:B------:R-:W-:Y:S02]  /*1520*/  @UP1 ULDC.64 UR24, c[0x0][0x248] ;  /* 0x0000920000181ab9 */ /* 0x000fe40000000a00 */
[----:B------:R-:W-:Y:S01]  /*1530*/  @!P1 IMAD.IADD R3, R3, 0x1, -R6 ;  /* 0x0000000103039824 */ /* 0x000fe200078e0a06 */
[----:B------:R-:W-:Y:S01]  /*1540*/  @UP1 ULDC.64 UR26, c[0x0][0x250] ;  /* 0x00009400001a1ab9 */ /* 0x000fe20000000a00 */
[----:B------:R-:W-:Y:S01]  /*1550*/  @!P1 VIADD R0, R0, 0x1 ;  /* 0x0000000100009836 */ /* 0x000fe20000000000 */
[----:B------:R-:W-:Y:S01]  /*1560*/  PLOP3.LUT P1, PT, PT, PT, UP1, 0x80, 0x0 ;  /* 0x000000000000781c */ /* 0x000fe20003f2f018 */
[----:B------:R-:W-:Y:S01]  /*1570*/  @UP3 USEL UR10, UR9, UR5, !UP0 ;  /* 0x00000005090a3287 */ /* 0x000fe2000c000000 */
[----:B------:R-:W-:Y:S01]  /*1580*/  ISETP.GE.U32.AND P0, PT, R3, R6, PT ;  /* 0x000000060300720c */ /* 0x000fe20003f06070 */
[----:B------:R-:W-:Y:S01]  /*1590*/  @UP0 UIADD3 UR50, UR13, UR15, URZ ;  /* 0x0000000f0d320290 */ /* 0x000fe2000fffe03f */
[----:B------:R-:W-:Y:S01]  /*15a0*/  LOP3.LUT R3, R7, UR57, RZ, 0x3c, !PT ;  /* 0x0000003907037c12 */ /* 0x000fe2000f8e3cff */
[----:B------:R-:W-:-:S02]  /*15b0*/  @UP1 UIMAD.WIDE.U32 UR14, UR21, UR24, URZ ;  /* 0x00000018150e12a5 */ /* 0x000fc4000f8e003f */
[----:B------:R-:W-:Y:S01]  /*15c0*/  @UP1 UIMAD.WIDE.U32 UR12, UR29, UR26, URZ ;  /* 0x0000001a1d0c12a5 */ /* 0x000fe2000f8e003f */
[----:B------:R-:W-:Y:S01]  /*15d0*/  ISETP.GE.AND P2, PT, R3, RZ, PT ;  /* 0x000000ff0300720c */ /* 0x000fe20003f46270 */
[----:B------:R-:W-:Y:S01]  /*15e0*/  @UP3 ULDC UR9, c[0x0][0x2e4] ;  /* 0x0000b90000093ab9 */ /* 0x000fe20000000800 */
[----:B------:R-:W-:Y:S02]  /*15f0*/  USEL UR54, UR30, URZ, UP4 ;  /* 0x0000003f1e367287 */ /* 0x000fe4000a000000 */
[----:B------:R-:W-:Y:S02]  /*1600*/  @UP3 UIMAD UR30, UR57, UR9, UR10 ;  /* 0x00000009391e32a4 */ /* 0x000fe4000f8e020a */
[----:B------:R-:W-:Y:S01]  /*1610*/  @UP1 UIMAD UR21, UR21, UR25, URZ ;  /* 0x00000019151512a4 */ /* 0x000fe2000f8e023f */
[----:B------:R-:W-:Y:S01]  /*1620*/  @P0 IADD3 R0, R0, 0x1, RZ ;  /* 0x0000000100000810 */ /* 0x000fe20007ffe0ff */
[----:B------:R-:W-:Y:S01]  /*1630*/  @UP1 UIMAD UR11, UR29, UR27, URZ ;  /* 0x0000001b1d0b12a4 */ /* 0x000fe2000f8e023f */
[----:B------:R-:W-:Y:S01]  /*1640*/  PLOP3.LUT P0, PT, PT, PT, UP3, 0x80, 0x0 ;  /* 0x000000000000781c */ /* 0x000fe20003f0f038 */
[----:B------:R-:W-:-:S02]  /*1650*/  @!UP3 UIMAD UR9, UR47, UR61, UR57 ;  /* 0x0000003d2f09b2a4 */ /* 0x000fc4000f8e0239 */
[----:B------:R-:W-:Y:S01]  /*1660*/  IMAD.MOV.U32 R14, RZ, RZ, R0 ;  /* 0x000000ffff0e7224 */ /* 0x000fe200078e0000 */
[----:B------:R-:W-:Y:S02]  /*1670*/  @!UP0 UIADD3 UR49, UR37, UR34, URZ ;  /* 0x0000002225318290 */ /* 0x000fe4000fffe03f */
[----:B------:R-:W-:Y:S02]  /*1680*/  USHF.R.S32.HI UR46, URZ, 0x6, UR20 ;  /* 0x000000063f2e7899 */ /* 0x000fe40008011414 */
[----:B------:R-:W-:Y:S01]  /*1690*/  USHF.R.S32.HI UR39, URZ, 0x1f, UR28 ;  /* 0x0000001f3f277899 */ /* 0x000fe2000801141c */
[----:B------:R-:W-:Y:S01]  /*16a0*/  @!P2 IADD3 R14, -R14, RZ, RZ ;  /* 0x000000ff0e0ea210 */ /* 0x000fe20007ffe1ff */
[----:B------:R-:W-:Y:S01]  /*16b0*/  USHF.R.S32.HI UR52, URZ, 0x1f, UR48 ;  /* 0x0000001f3f347899 */ /* 0x000fe20008011430 */
[----:B------:R-:W-:Y:S01]  /*16c0*/  @!P3 LOP3.LUT R14, RZ, R7, RZ, 0x33, !PT ;  /* 0x00000007ff0eb212 */ /* 0x000fe200078e33ff */
[----:B------:R-:W-:Y:S02]  /*16d0*/  @UP1 UIADD3 UR34, UR13, UR11, URZ ;  /* 0x0000000b0d221290 */ /* 0x000fe4000fffe03f */
[----:B------:R-:W-:-:S02]  /*16e0*/  USEL UR53, UR38, URZ, UP4 ;  /* 0x0000003f26357287 */ /* 0x000fc4000a000000 */
[----:B------:R-:W-:Y:S02]  /*16f0*/  @!UP3 UIMAD UR30, UR9, UR35, URZ ;  /* 0x00000023091eb2a4 */ /* 0x000fe4000f8e023f */
        /* <DEDUP_REMOVED lines=17> */
.L_x_403:
        /* <DEDUP_REMOVED lines=13> */
.L_x_404:
        /* <DEDUP_REMOVED lines=11> */
.L_x_405:
[----:B------:R-:W-:-:S04]  /*1990*/  UIMAD UR5, UR47, UR61, UR57 ;  /* 0x0000003d2f0572a4 */ /* 0x000fc8000f8e0239 */
[----:B------:R-:W-:-:S12]  /*19a0*/  UIMAD UR5, UR5, UR59, URZ ;  /* 0x0000003b050572a4 */ /* 0x000fd8000f8e023f */
.L_x_406:
[----:B------:R-:W1:Y:S01]  /*19b0*/  S2R R19, SR_TID.X ;  /* 0x0000000000137919 */ /* 0x000e620000002100 */
[----:B------:R-:W-:Y:S01]  /*19c0*/  ULDC UR9, c[0x0][0x2dc] ;  /* 0x0000b70000097ab9 */ /* 0x000fe20000000800 */
[----:B------:R-:W-:Y:S01]  /*19d0*/  ULDC UR11, c[0x0][0x398] ;  /* 0x0000e600000b7ab9 */ /* 0x000fe20000000800 */
[----:B------:R-:W-:Y:S01]  /*19e0*/  UIMAD UR38, UR9, UR61, URZ ;  /* 0x0000003d092672a4 */ /* 0x000fe2000f8e023f */
[----:B------:R-:W-:Y:S01]  /*19f0*/  SHF.R.S32.HI R229, RZ, 0x1f, R228 ;  /* 0x0000001fffe57819 */ /* 0x000fe200000114e4 */
[----:B------:R-:W-:Y:S01]  /*1a00*/  UIADD3 UR9, -UR8, UR22, UR28 ;  /* 0x0000001608097290 */ /* 0x000fe2000fffe11c */
[C---:B------:R-:W-:Y:S01]  /*1a10*/  IADD3 R4, P0, R228.reuse, UR10, RZ ;  /* 0x0000000ae4047c10 */ /* 0x040fe2000ff1e0ff */
[----:B------:R-:W-:Y:S01]  /*1a20*/  USHF.R.S32.HI UR21, URZ, 0x1f, UR57 ;  /* 0x0000001f3f157899 */ /* 0x000fe20008011439 */
[----:B------:R-:W-:Y:S01]  /*1a30*/  BSSY B1, `(.L_x_402) ;  /* 0x0000871000017945 */ /* 0x000fe20003800000 */
[----:B------:R-:W-:Y:S01]  /*1a40*/  UIADD3 UR9, UR9, -UR11, URZ ;  /* 0x8000000b09097290 */ /* 0x000fe2000fffe03f */
[----:B------:R-:W-:Y:S01]  /*1a50*/  IADD3.X R5, R229, UR49, RZ, P0, !PT ;  /* 0x00000031e5057c10 */ /* 0x000fe200087fe4ff */
[----:B------:R-:W-:Y:S01]  /*1a60*/  UIADD3 UR40, UR16, UR5, URZ ;  /* 0x0000000510287290 */ /* 0x000fe2000fffe03f */
[C---:B------:R-:W-:Y:S01]  /*1a70*/  VIADD R15, R228.reuse, 0x20 ;  /* 0x00000020e40f7836 */ /* 0x040fe20000000000 */
[----:B------:R-:W-:Y:S01]  /*1a80*/  ULDC.64 UR10, c[0x0][0x420] ;  /* 0x00010800000a7ab9 */ /* 0x000fe20000000a00 */
[----:B------:R-:W-:Y:S01]  /*1a90*/  UIADD3 UR41, UR16, UR30, URZ ;  /* 0x0000001e10297290 */ /* 0x000fe2000fffe03f */
[----:B------:R-:W-:Y:S01]  /*1aa0*/  IMAD.U32 R0, RZ, RZ, UR10 ;  /* 0x0000000aff007e24 */ /* 0x000fe2000f8e00ff */
[----:B------:R-:W-:Y:S01]  /*1ab0*/  UIMAD UR12, UR19, UR10, URZ ;  /* 0x0000000a130c72a4 */ /* 0x000fe2000f8e023f */
[----:B------:R-:W-:Y:S01]  /*1ac0*/  VIADD R18, R228, 0x40 ;  /* 0x00000040e4127836 */ /* 0x000fe20000000000 */
[----:B------:R-:W-:Y:S01]  /*1ad0*/  USHF.R.S32.HI UR35, URZ, 0x1f, UR9 ;  /* 0x0000001f3f237899 */ /* 0x000fe20008011409 */
[----:B------:R-:W-:Y:S01]  /*1ae0*/  IMAD.WIDE.U32 R4, R0, UR16, R4 ;  /* 0x0000001000047c25 */ /* 0x000fe2000f8e0004 */
[----:B------:R-:W-:-:S02]  /*1af0*/  UIMAD UR14, UR16, UR11, UR12 ;  /* 0x0000000b100e72a4 */ /* 0x000fc4000f8e020c */
[----:B------:R-:W-:Y:S01]  /*1b00*/  USHF.L.U32 UR30, UR38, 0x6, URZ ;  /* 0x00000006261e7899 */ /* 0x000fe2000800063f */
[----:B------:R-:W-:Y:S01]  /*1b10*/  ULDC.64 UR12, c[0x0][0x428] ;  /* 0x00010a00000c7ab9 */ /* 0x000fe20000000a00 */
[----:B------:R-:W-:Y:S02]  /*1b20*/  ULEA.HI UR35, UR35, UR9, URZ, 0x6 ;  /* 0x0000000923237291 */ /* 0x000fe4000f8f303f */
[----:B------:R-:W-:Y:S01]  /*1b30*/  VIADD R5, R5, UR14 ;  /* 0x0000000e05057c36 */ /* 0x000fe20008000000 */
[----:B------:R-:W-:Y:S01]  /*1b40*/  ULDC.64 UR14, c[0x0][0x258] ;  /* 0x00009600000e7ab9 */ /* 0x000fe20000000a00 */
[----:B------:R-:W-:Y:S01]  /*1b50*/  IMAD.U32 R8, RZ, RZ, UR12 ;  /* 0x0000000cff087e24 */ /* 0x000fe2000f8e00ff */
[----:B------:R-:W-:Y:S02]  /*1b60*/  UIADD3 UR18, UP2, UP0, UR32, UR30, UR48 ;  /* 0x0000001e20127290 */ /* 0x000fe4000f85e030 */
[----:B------:R-:W-:Y:S01]  /*1b70*/  USHF.R.S32.HI UR35, URZ, 0x6, UR35 ;  /* 0x000000063f237899 */ /* 0x000fe20008011423 */
[----:B-1----:R-:W-:Y:S01]  /*1b80*/  SHF.R.S32.HI R10, RZ, 0x1f, R19 ;  /* 0x0000001fff0a7819 */ /* 0x002fe20000011413 */
[----:B------:R-:W-:Y:S01]  /*1b90*/  IMAD.WIDE.U32 R4, R8, UR57, R4 ;  /* 0x0000003908047c25 */ /* 0x000fe2000f8e0004 */
[----:B------:R-:W-:Y:S01]  /*1ba0*/  ULDC.64 UR48, c[0x0][0x478] ;  /* 0x00011e0000307ab9 */ /* 0x000fe20000000a00 */
[----:B------:R-:W-:Y:S01]  /*1bb0*/  ULDC.64 UR36, c[0x0][0x210] ;  /* 0x0000840000247ab9 */ /* 0x000fe20000000a00 */
[CC--:B------:R-:W-:Y:S01]  /*1bc0*/  LEA.HI R3, R10.reuse, R19.reuse, RZ, 0x2 ;  /* 0x000000130a037211 */ /* 0x0c0fe200078f10ff */
[----:B------:R-:W-:Y:S01]  /*1bd0*/  ULDC.64 UR32, c[0x0][0x3e0] ;  /* 0x0000f80000207ab9 */ /* 0x000fe20000000a00 */
[----:B------:R-:W-:Y:S01]  /*1be0*/  LEA.HI R10, R10, R19, RZ, 0x5 ;  /* 0x000000130a0a7211 */ /* 0x000fe200078f28ff */
[----:B------:R-:W-:Y:S01]  /*1bf0*/  UIADD3 UR5, UR46, -0x1, URZ ;  /* 0xffffffff2e057890 */ /* 0x000fe2000fffe03f */
[----:B------:R-:W-:-:S02]  /*1c00*/  SHF.R.S32.HI R3, RZ, 0x2, R3 ;  /* 0x00000002ff037819 */ /* 0x000fc40000011403 */
[----:B------:R-:W-:Y:S02]  /*1c10*/  LOP3.LUT R6, R10, 0xffffffe0, RZ, 0xc0, !PT ;  /* 0xffffffe00a067812 */ /* 0x000fe400078ec0ff */
[----:B------:R-:W-:Y:S01]  /*1c20*/  IADD3 R0, P0, R3, UR16, RZ ;  /* 0x0000001003007c10 */ /* 0x000fe2000ff1e0ff */
[----:B------:R-:W-:Y:S01]  /*1c30*/  UIMAD UR16, UR21, UR12, URZ ;  /* 0x0000000c151072a4 */ /* 0x000fe2000f8e023f */
[----:B------:R-:W-:Y:S01]  /*1c40*/  SHF.R.S32.HI R25, RZ, 0x1f, R3 ;  /* 0x0000001fff197819 */ /* 0x000fe20000011403 */
[----:B------:R-:W-:Y:S01]  /*1c50*/  IMAD.IADD R19, R19, 0x1, -R6 ;  /* 0x0000000113137824 */ /* 0x000fe200078e0a06 */
[----:B------:R-:W-:Y:S01]  /*1c60*/  UIMAD UR12, UR21, UR14, URZ ;  /* 0x0000000e150c72a4 */ /* 0x000fe2000f8e023f */
[----:B------:R-:W-:Y:S01]  /*1c70*/  SHF.R.S32.HI R8, RZ, 0x5, R10 ;  /* 0x00000005ff087819 */ /* 0x000fe2000001140a */
[----:B------:R-:W-:Y:S01]  /*1c80*/  UIMAD UR13, UR57, UR13, UR16 ;  /* 0x0000000d390d72a4 */ /* 0x000fe2000f8e0210 */
[----:B------:R-:W-:Y:S01]  /*1c90*/  IADD3.X R6, R25, UR19, RZ, P0, !PT ;  /* 0x0000001319067c10 */ /* 0x000fe200087fe4ff */
[----:B------:R-:W-:-:S02]  /*1ca0*/  UIMAD UR15, UR57, UR15, UR12 ;  /* 0x0000000f390f72a4 */ /* 0x000fc4000f8e020c */
[----:B------:R-:W-:Y:S01]  /*1cb0*/  USHF.R.S32.HI UR12, URZ, 0x1f, UR30 ;  /* 0x0000001f3f0c7899 */ /* 0x000fe2000801141e */
[----:B------:R-:W-:Y:S02]  /*1cc0*/  IMAD R8, R8, UR38, R19 ;  /* 0x0000002608087c24 */ /* 0x000fe4000f8e0213 */
[----:B------:R-:W-:Y:S01]  /*1cd0*/  IMAD R9, R6, UR42, RZ ;  /* 0x0000002a06097c24 */ /* 0x000fe2000f8e02ff */
[----:B------:R-:W-:Y:S01]  /*1ce0*/  UIADD3.X UR12, UR20, UR12, UR52, UP2, UP0 ;  /* 0x0000000c140c7290 */ /* 0x000fe200097e0434 */
[C---:B------:R-:W-:Y:S01]  /*1cf0*/  IMAD.WIDE.U32 R6, R0.reuse, UR42, R228 ;  /* 0x0000002a00067c25 */ /* 0x040fe2000f8e00e4 */
[----:B------:R-:W-:Y:S02]  /*1d00*/  UISETP.LT.AND UP0, UPT, URZ, UR35, UPT ;  /* 0x000000233f00728c */ /* 0x000fe4000bf01270 */
[----:B------:R-:W-:Y:S01]  /*1d10*/  UIADD3 UR9, UP3, UP2, UR54, UR18, UR55 ;  /* 0x0000001236097290 */ /* 0x000fe2000fa7e037 */
[----:B------:R-:W-:Y:S01]  /*1d20*/  IMAD R9, R0, UR43, R9 ;  /* 0x0000002b00097c24 */ /* 0x000fe2000f8e0209 */
[----:B------:R-:W-:Y:S01]  /*1d30*/  IADD3 R6, P0, R6, UR56, RZ ;  /* 0x0000003806067c10 */ /* 0x000fe2000ff1e0ff */
[----:B------:R-:W-:Y:S01]  /*1d40*/  IMAD.U32 R0, RZ, RZ, UR14 ;  /* 0x0000000eff007e24 */ /* 0x000fe2000f8e00ff */
[----:B------:R-:W-:Y:S01]  /*1d50*/  USEL UR35, URZ, UR35, !UP0 ;  /* 0x000000233f237287 */ /* 0x000fe2000c000000 */
[----:B------:R-:W-:Y:S01]  /*1d60*/  VIADD R5, R5, UR13 ;  /* 0x0000000d05057c36 */ /* 0x000fe20008000000 */
[----:B------:R-:W-:Y:S01]  /*1d70*/  IADD3.X R7, R7, UR51, R9, P0, !PT ;  /* 0x0000003307077c10 */ /* 0x000fe200087fe409 */
[----:B------:R-:W-:Y:S01]  /*1d80*/  UIADD3.X UR12, UR53, UR12, UR50, UP3, UP2 ;  /* 0x0000000c350c7290 */ /* 0x000fe20009fe4432 */
[----:B------:R-:W-:Y:S01]  /*1d90*/  IMAD R9, R25, UR10, RZ ;  /* 0x0000000a19097c24 */ /* 0x000fe2000f8e02ff */
[----:B------:R-:W-:Y:S01]  /*1da0*/  UISETP.GT.AND UP0, UPT, UR46, UR35, UPT ;  /* 0x000000232e00728c */ /* 0x000fe2000bf04270 */
[----:B------:R-:W-:Y:S01]  /*1db0*/  IMAD.WIDE.U32 R4, R3, UR10, R4 ;  /* 0x0000000a03047c25 */ /* 0x000fe2000f8e0004 */
[----:B------:R-:W-:-:S03]  /*1dc0*/  ULDC.64 UR20, c[0x0][0x400] ;  /* 0x0001000000147ab9 */ /* 0x000fc60000000a00 */
[----:B------:R-:W-:Y:S01]  /*1dd0*/  IMAD.WIDE.U32 R6, R0, UR57, R6 ;  /* 0x0000003900067c25 */ /* 0x000fe2000f8e0006 */
[----:B------:R-:W-:Y:S02]  /*1de0*/  IADD3 R0, P0, R8, UR9, RZ ;  /* 0x0000000908007c10 */ /* 0x000fe4000ff1e0ff */
[----:B------:R-:W-:Y:S01]  /*1df0*/  LEA R223, P3, R4, UR32, 0x1 ;  /* 0x0000002004df7c11 */ /* 0x000fe2000f8608ff */
[----:B------:R-:W-:Y:S01]  /*1e00*/  IMAD R9, R3, UR11, R9 ;  /* 0x0000000b03097c24 */ /* 0x000fe2000f8e0209 */
[----:B------:R-:W-:Y:S01]  /*1e10*/  LEA.HI.X.SX32 R8, R8, UR12, 0x1, P0 ;  /* 0x0000000c08087c11 */ /* 0x000fe200080f0eff */
[----:B------:R-:W-:Y:S01]  /*1e20*/  UIMAD.WIDE UR10, UR40, 0x4, UR48 ;  /* 0x00000004280a78a5 */ /* 0x000fe2000f8e0230 */
[----:B------:R-:W-:Y:S01]  /*1e30*/  PLOP3.LUT P0, PT, PT, PT, UP0, 0x80, 0x0 ;  /* 0x000000000000781c */ /* 0x000fe20003f0f008 */
[----:B------:R-:W-:Y:S01]  /*1e40*/  IMAD.IADD R5, R5, 0x1, R9 ;  /* 0x0000000105057824 */ /* 0x000fe200078e0209 */
[----:B------:R-:W-:Y:S01]  /*1e50*/  LEA R225, P2, R0, UR20, 0x2 ;  /* 0x0000001400e17c11 */ /* 0x000fe2000f8410ff */
[----:B------:R-:W-:Y:S01]  /*1e60*/  VIADD R7, R7, UR15 ;  /* 0x0000000f07077c36 */ /* 0x000fe20008000000 */
[----:B------:R-:W-:Y:S01]  /*1e70*/  LEA R222, P4, R6, UR36, 0x1 ;  /* 0x0000002406de7c11 */ /* 0x000fe2000f8808ff */
[----:B------:R-:W-:Y:S01]  /*1e80*/  ULDC.64 UR48, c[0x0][0x2b0] ;  /* 0x0000ac0000307ab9 */ /* 0x000fe20000000a00 */
[----:B------:R-:W-:Y:S01]  /*1e90*/  LEA.HI.X R224, R0, UR21, R8, 0x2, P2 ;  /* 0x0000001500e07c11 */ /* 0x000fe200090f1408 */
[----:B------:R-:W-:Y:S01]  /*1ea0*/  UIMAD.WIDE UR18, UR41, 0x4, UR48 ;  /* 0x00000004291278a5 */ /* 0x000fe2000f8e0230 */
[----:B------:R-:W-:Y:S01]  /*1eb0*/  LEA.HI.X R221, R4, UR33, R5, 0x1, P3 ;  /* 0x0000002104dd7c11 */ /* 0x000fe200098f0c05 */
[----:B------:R-:W-:Y:S01]  /*1ec0*/  UMOV UR21, UR10 ;  /* 0x0000000a00157c82 */ /* 0x000fe20008000000 */
[----:B------:R-:W-:Y:S01]  /*1ed0*/  LEA.HI.X R220, R6, UR37, R7, 0x1, P4 ;  /* 0x0000002506dc7c11 */ /* 0x000fe2000a0f0c07 */
[----:B------:R-:W-:-:S02]  /*1ee0*/  UMOV UR20, UR11 ;  /* 0x0000000b00147c82 */ /* 0x000fc40008000000 */
        /* <DEDUP_REMOVED lines=20> */
.L_x_408:
        /* <DEDUP_REMOVED lines=19> */
.L_x_409:
        /* <DEDUP_REMOVED lines=8> */
[C---:B------:R-:W-:Y:S02]  /*21e0*/  ISETP.GE.AND P4, PT, R3.reuse, UR8, PT ;  /* 0x0000000803007c0c */ /* 0x040fe4000bf86270 */
[----:B------:R-:W-:Y:S01]  /*21f0*/  MOV R0, UR5 ;  /* 0x0000000500007c02 */ /* 0x000fe20008000f00 */
[----:B------:R-:W-:Y:S01]  /*2200*/  UIMAD UR5, UR19, UR14, URZ ;  /* 0x0000000e130572a4 */ /* 0x000fe2000f8e023f */
[----:B------:R-:W-:Y:S01]  /*2210*/  IADD3 R6, P0, R4, UR9, RZ ;  /* 0x0000000904067c10 */ /* 0x000fe2000ff1e0ff */
[----:B------:R-:W-:-:S02]  /*2220*/  VIADD R4, R3, 0x40 ;  /* 0x0000004003047836 */ /* 0x000fc40000000000 */
        /* <DEDUP_REMOVED lines=9> */
[----:B------:R-:W-:Y:S01]  /*22c0*/  ULDC UR5, c[0x0][0x2d0] ;  /* 0x0000b40000057ab9 */ /* 0x000fe20000000800 */
[----:B------:R-:W-:Y:S01]  /*22d0*/  IMAD.MOV.U32 R4, RZ, RZ, R6 ;  /* 0x000000ffff047224 */ /* 0x000fe200078e0006 */
[----:B------:R-:W-:Y:S01]  /*22e0*/  ISETP.GE.AND P5, PT, R228, UR5, PT ;  /* 0x00000005e4007c0c */ /* 0x000fe2000bfa6270 */
[----:B------:R-:W-:Y:S01]  /*22f0*/  IMAD R0, R3, UR13, R0 ;  /* 0x0000000d03007c24 */ /* 0x000fe2000f8e0200 */
[----:B------:R-:W-:Y:S01]  /*2300*/  ISETP.GE.AND P2, PT, R15, UR5, PT ;  /* 0x000000050f007c0c */ /* 0x000fe2000bf46270 */
        /* <DEDUP_REMOVED lines=9> */
.L_x_411:
[----:B------:R-:W-:Y:S05]  /*23a0*/  BSYNC B0 ;  /* 0x0000000000007941 */ /* 0x000fea0003800000 */
.L_x_410:
        /* <DEDUP_REMOVED lines=19> */
.L_x_413:
[----:B------:R-:W-:Y:S05]  /*24e0*/  BSYNC B0 ;  /* 0x0000000000007941 */ /* 0x000fea0003800000 */
.L_x_412:
        /* <DEDUP_REMOVED lines=32> */
.L_x_415:
[----:B------:R-:W-:Y:S05]  /*26f0*/  BSYNC B0 ;  /* 0x0000000000007941 */ /* 0x000fea0003800000 */
.L_x_414:
        /* <DEDUP_REMOVED lines=20> */
.L_x_407:
[----:B------:R-:W-:Y:S01]  /*2840*/  PLOP3.LUT P0, PT, PT, PT, UP4, 0x80, 0x0 ;  /* 0x000000000000781c */ /* 0x000fe20003f0f048 */
[----:B------:R-:W-:Y:S01]  /*2850*/  UIMAD UR9, UR5, -0x40, UR22 ;  /* 0xffffffc0050978a4 */ /* 0x000fe2000f8e0216 */
[C---:B------:R-:W-:Y:S01]  /*2860*/  LEA R0, R243.reuse, UR4, 0x1 ;  /* 0x00000004f3007c11 */ /* 0x040fe2000f8e08ff */
[----:B------:R-:W-:Y:S01]  /*2870*/  ULEA.HI UR10, UR5, UR5, URZ, 0x1 ;  /* 0x00000005050a7291 */ /* 0x000fe2000f8f083f */
[----:B------:R-:W-:Y:S01]  /*2880*/  VIADD R4, R243, 0x1800 ;  /* 0x00001800f3047836 */ /* 0x000fe20000000000 */
[----:B------:R-:W-:Y:S08]  /*2890*/  BSSY B0, `(.L_x_417) ;  /* 0x000002a000007945 */ /* 0x000ff00003800000 */
[----:B------:R-:W-:Y:S01]  /*28a0*/  @P0 BAR.SYNC.DEFER_BLOCKING 0x0 ;  /* 0x0000000000000b1d */ /* 0x000fe20000010000 */
[----:B------:R-:W-:Y:S01]  /*28b0*/  ISETP.GE.AND P1, PT, R3, UR9, PT ;  /* 0x0000000903007c0c */ /* 0x000fe2000bf26270 */
[----:B------:R-:W-:-:S04]  /*28c0*/  ULOP3.LUT UR10, UR10, 0xfffffffe, URZ, 0xc0, !UPT ;  /* 0xfffffffe0a0a7892 */ /* 0x000fc8000f8ec03f */
[----:B------:R-:W-:-:S04]  /*28d0*/  UIADD3 UR10, UR5, -UR10, URZ ;  /* 0x8000000a050a7290 */ /* 0x000fc8000fffe03f */
[----:B------:R-:W-:-:S06]  /*28e0*/  UISETP.NE.AND UP0, UPT, UR10, 0x1, UPT ;  /* 0x000000010a00788c */ /* 0x000fcc000bf05270 */
[----:B------:R-:W-:-:S04]  /*28f0*/  PLOP3.LUT P0, PT, PT, PT, UP0, 0x80, 0x0 ;  /* 0x000000000000781c */ /* 0x000fc80003f0f008 */
[----:B------:R-:W-:Y:S01]  /*2900*/  SEL R215, R4, R243, !P0 ;  /* 0x000000f304d77207 */ /* 0x000fe20004000000 */
[----:B------:R1:W-:Y:S04]  /*2910*/  @P1 STS [R0+0x6000], RZ ;  /* 0x006000ff00001388 */ /* 0x0003e80000000800 */
[----:B------:R1:W-:Y:S04]  /*2920*/  @P1 STS [R0+0x6004], RZ ;  /* 0x006004ff00001388 */ /* 0x0003e80000000800 */
[----:B------:R1:W-:Y:S04]  /*2930*/  @P1 STS.64 [R0+0x6008], RZ ;  /* 0x006008ff00001388 */ /* 0x0003e80000000a00 */
[----:B------:R1:W-:Y:S04]  /*2940*/  @P1 STS.128 [R0+0x7000], RZ ;  /* 0x007000ff00001388 */ /* 0x0003e80000000c00 */
[----:B------:R1:W-:Y:S01]  /*2950*/  @P1 STS.128 [R0+0x8000], RZ ;  /* 0x008000ff00001388 */ /* 0x0003e20000000c00 */
[----:B------:R-:W-:Y:S05]  /*2960*/  @P1 BRA `(.L_x_418) ;  /* 0x0000000000701947 */ /* 0x000fea0003800000 */
[----:B------:R-:W-:Y:S02]  /*2970*/  ULDC UR10, c[0x0][0x2d0] ;  /* 0x0000b400000a7ab9 */ /* 0x000fe40000000800 */
[----:B------:R-:W-:Y:S02]  /*2980*/  ISETP.GE.AND P4, PT, R228, UR10, PT ;  /* 0x0000000ae4007c0c */ /* 0x000fe4000bf86270 */
[----:B------:R-:W-:Y:S02]  /*2990*/  ISETP.GE.AND P3, PT, R15, UR10, PT ;  /* 0x0000000a0f007c0c */ /* 0x000fe4000bf66270 */
[----:B------:R-:W-:-:S09]  /*29a0*/  ISETP.GE.AND P2, PT, R18, UR10, PT ;  /* 0x0000000a12007c0c */ /* 0x000fd2000bf46270 */
[----:B------:R-:W-:Y:S01]  /*29b0*/  @!P4 IMAD.MOV.U32 R6, RZ, RZ, R223 ;  /* 0x000000ffff06c224 */ /* 0x000fe200078e00df */
[----:B------:R2:W-:Y:S01]  /*29c0*/  @P4 STS [R0+0x6000], RZ ;  /* 0x006000ff00004388 */ /* 0x0005e20000000800 */
[--C-:B------:R-:W-:Y:S01]  /*29d0*/  @!P4 IMAD.MOV.U32 R7, RZ, RZ, R221.reuse ;  /* 0x000000ffff07c224 */ /* 0x100fe200078e00dd */
[----:B------:R-:W-:Y:S01]  /*29e0*/  @!P3 MOV R4, R223 ;  /* 0x000000df0004b202 */ /* 0x000fe20000000f00 */
[----:B------:R-:W-:Y:S01]  /*29f0*/  @!P3 IMAD.MOV.U32 R5, RZ, RZ, R221 ;  /* 0x000000ffff05b224 */ /* 0x000fe200078e00dd */
[----:B------:R2:W-:Y:S04]  /*2a00*/  @P4 STS [R0+0x6004], RZ ;  /* 0x006004ff00004388 */ /* 0x0005e80000000800 */
[----:B------:R2:W-:Y:S04]  /*2a10*/  @P4 STS.64 [R0+0x6008], RZ ;  /* 0x006008ff00004388 */ /* 0x0005e80000000a00 */
        /* <DEDUP_REMOVED lines=17> */
.L_x_418:
[----:B------:R-:W-:Y:S05]  /*2b30*/  BSYNC B0 ;  /* 0x0000000000007941 */ /* 0x000fea0003800000 */
.L_x_417:
        /* <DEDUP_REMOVED lines=16> */
.L_x_420:
[----:B------:R-:W-:Y:S02]  /*2c40*/  ULDC UR10, c[0x0][0x2d0] ;  /* 0x0000b400000a7ab9 */ /* 0x000fe40000000800 */
[----:B------:R-:W-:Y:S02]  /*2c50*/  ISETP.GE.AND P3, PT, R228, UR10, PT ;  /* 0x0000000ae4007c0c */ /* 0x000fe4000bf66270 */
[----:B------:R-:W-:Y:S02]  /*2c60*/  ISETP.GE.AND P2, PT, R15, UR10, PT ;  /* 0x0000000a0f007c0c */ /* 0x000fe4000bf46270 */
[----:B------:R-:W-:-:S09]  /*2c70*/  ISETP.GE.AND P1, PT, R18, UR10, PT ;  /* 0x0000000a12007c0c */ /* 0x000fd2000bf26270 */
[----:B--2---:R-:W-:Y:S01]  /*2c80*/  @!P3 IMAD.MOV.U32 R6, RZ, RZ, R222 ;  /* 0x000000ffff06b224 */ /* 0x004fe200078e00de */
[----:B------:R2:W-:Y:S01]  /*2c90*/  @P3 STS [R215], RZ ;  /* 0x000000ffd7003388 */ /* 0x0005e20000000800 */
[--C-:B------:R-:W-:Y:S01]  /*2ca0*/  @!P3 IMAD.MOV.U32 R7, RZ, RZ, R220.reuse ;  /* 0x000000ffff07b224 */ /* 0x100fe200078e00dc */
[----:B---3--:R-:W-:Y:S01]  /*2cb0*/  @!P2 MOV R4, R222 ;  /* 0x000000de0004a202 */ /* 0x008fe20000000f00 */
[----:B------:R-:W-:Y:S01]  /*2cc0*/  @!P2 IMAD.MOV.U32 R5, RZ, RZ, R220 ;  /* 0x000000ffff05a224 */ /* 0x000fe200078e00dc */
[----:B------:R2:W-:Y:S04]  /*2cd0*/  @P3 STS [R215+0x4], RZ ;  /* 0x000004ffd7003388 */ /* 0x0005e80000000800 */
[----:B------:R2:W-:Y:S04]  /*2ce0*/  @P3 STS [R215+0x8], RZ ;  /* 0x000008ffd7003388 */ /* 0x0005e80000000800 */
[----:B------:R2:W-:Y:S04]  /*2cf0*/  @P3 STS [R215+0xc], RZ ;  /* 0x00000cffd7003388 */ /* 0x0005e80000000800 */
        /* <DEDUP_REMOVED lines=17> */
[----:B--2---:R-:W-:Y:S02]  /*2e10*/  MOV R4, R222 ;  /* 0x000000de00047202 */ /* 0x004fe40000000f00 */
[----:B------:R-:W-:-:S05]  /*2e20*/  MOV R5, R220 ;  /* 0x000000dc00057202 */ /* 0x000fca0000000f00 */
[----:B------:R-:W-:Y:S01]  /*2e30*/  @!PT LDS RZ, [RZ] ;  /* 0x00000000fffff984 */ /* 0x000fe20000000800 */
[----:B------:R-:W-:Y:S01]  /*2e40*/  @!PT LDS RZ, [RZ] ;  /* 0x00000000fffff984 */ /* 0x000fe20000000800 */
[----:B------:R-:W-:Y:S01]  /*2e50*/  @!PT LDS RZ, [RZ] ;  /* 0x00000000fffff984 */ /* 0x000fe20000000800 */
[----:B------:R2:W-:Y:S02]  /*2e60*/  LDGSTS.E.BYPASS.LTC128B.128 [R215+0x2000], desc[UR6][R4.64+0x80] ;  /* 0x0200008004d77fae */ /* 0x0005e4000b901d46 */
.L_x_421:
[----:B------:R-:W-:Y:S05]  /*2e70*/  BSYNC B0 ;  /* 0x0000000000007941 */ /* 0x000fea0003800000 */
.L_x_419:
[----:B------:R-:W-:Y:S01]  /*2e80*/  UIMAD UR10, UR39, UR24, URZ ;  /* 0x00000018270a72a4 */ /* 0x000fe2000f8e023f */
[----:B--23--:R-:W-:Y:S01]  /*2e90*/  IMAD.U32 R4, RZ, RZ, UR24 ;  /* 0x00000018ff047e24 */ /* 0x00cfe2000f8e00ff */
[----:B------:R-:W-:Y:S01]  /*2ea0*/  ULDC.64 UR12, c[0x0][0x260] ;  /* 0x00009800000c7ab9 */ /* 0x000fe20000000a00 */
[C---:B------:R-:W-:Y:S01]  /*2eb0*/  VIADD R8, R227.reuse, 0x20 ;  /* 0x00000020e3087836 */ /* 0x040fe20000000000 */
[----:B------:R-:W-:Y:S01]  /*2ec0*/  UIMAD UR11, UR28, UR25, UR10 ;  /* 0x000000191c0b72a4 */ /* 0x000fe2000f8e020a */
[----:B------:R-:W-:Y:S01]  /*2ed0*/  IMAD.WIDE.U32 R4, R4, UR28, R228 ;  /* 0x0000001c04047c25 */ /* 0x000fe2000f8e00e4 */
[----:B------:R-:W-:Y:S01]  /*2ee0*/  UIMAD UR10, UR17, -0x80, UR8 ;  /* 0xffffff80110a78a4 */ /* 0x000fe2000f8e0208 */
[----:B------:R-:W-:Y:S02]  /*2ef0*/  BSSY B0, `(.L_x_422) ;  /* 0x000003d000007945 */ /* 0x000fe40003800000 */
[----:B------:R-:W-:Y:S01]  /*2f00*/  VIADD R9, R227, 0x8 ;  /* 0x00000008e3097836 */ /* 0x000fe20000000000 */
[----:B------:R-:W-:Y:S01]  /*2f10*/  IADD3 R6, P1, R4, UR23, RZ ;  /* 0x0000001704067c10 */ /* 0x000fe2000ff3e0ff */
[----:B------:R-:W-:Y:S01]  /*2f20*/  IMAD.U32 R7, RZ, RZ, UR11 ;  /* 0x0000000bff077e24 */ /* 0x000fe2000f8e00ff */
[----:B------:R-:W-:Y:S01]  /*2f30*/  ISETP.GE.AND P5, PT, R3, UR10, PT ;  /* 0x0000000a03007c0c */ /* 0x000fe2000bfa6270 */
[----:B------:R-:W-:Y:S01]  /*2f40*/  IMAD R4, R20, UR12, RZ ;  /* 0x0000000c14047c24 */ /* 0x000fe2000f8e02ff */
[----:B------:R-:W-:Y:S01]  /*2f50*/  ISETP.GE.AND P2, PT, R9, UR9, PT ;  /* 0x0000000909007c0c */ /* 0x000fe2000bf46270 */
[----:B------:R-:W-:Y:S01]  /*2f60*/  VIADD R21, R227, 0x28 ;  /* 0x00000028e3157836 */ /* 0x000fe20000000000 */
[----:B------:R-:W-:Y:S01]  /*2f70*/  IADD3.X R7, R5, UR29, R7, P1, !PT ;  /* 0x0000001d05077c10 */ /* 0x000fe20008ffe407 */
[----:B------:R-:W-:Y:S01]  /*2f80*/  IMAD R4, R14, UR13, R4 ;  /* 0x0000000d0e047c24 */ /* 0x000fe2000f8e0204 */
[----:B------:R-:W-:-:S02]  /*2f90*/  ISETP.GE.AND P1, PT, R8, UR9, PT ;  /* 0x0000000908007c0c */ /* 0x000fc4000bf26270 */
[----:B------:R-:W-:Y:S01]  /*2fa0*/  P2R R24, PR, RZ, 0x4 ;  /* 0x00000004ff187803 */ /* 0x000fe20000000000 */
[----:B------:R-:W-:Y:S01]  /*2fb0*/  IMAD.WIDE.U32 R6, R14, UR12, R6 ;  /* 0x0000000c0e067c25 */ /* 0x000fe2000f8e0006 */
[----:B------:R-:W-:Y:S02]  /*2fc0*/  P2R R23, PR, RZ, 0x2 ;  /* 0x00000002ff177803 */ /* 0x000fe40000000000 */
[----:B------:R-:W-:Y:S01]  /*2fd0*/  ISETP.GE.AND P1, PT, R227, UR9, PT ;  /* 0x00000009e3007c0c */ /* 0x000fe2000bf26270 */
[----:B------:R2:W-:Y:S01]  /*2fe0*/  @P5 STS [R0+0x9000], RZ ;  /* 0x009000ff00005388 */ /* 0x0005e20000000800 */
[----:B------:R-:W-:Y:S01]  /*2ff0*/  ISETP.GE.AND P6, PT, R21, UR9, PT ;  /* 0x0000000915007c0c */ /* 0x000fe2000bfc6270 */
[----:B------:R-:W-:Y:S01]  /*3000*/  IMAD.IADD R13, R7, 0x1, R4 ;  /* 0x00000001070d7824 */ /* 0x000fe200078e0204 */
[----:B------:R-:W-:Y:S01]  /*3010*/  P2R R22, PR, RZ, 0x2 ;  /* 0x00000002ff167803 */ /* 0x000fe20000000000 */
[----:B------:R2:W-:Y:S04]  /*3020*/  @P5 STS [R0+0x9004], RZ ;  /* 0x009004ff00005388 */ /* 0x0005e80000000800 */
[----:B------:R2:W-:Y:S04]  /*3030*/  @P5 STS.64 [R0+0x9008], RZ ;  /* 0x009008ff00005388 */ /* 0x0005e80000000a00 */
[----:B------:R2:W-:Y:S04]  /*3040*/  @P5 STS.128 [R0+0xb000], RZ ;  /* 0x00b000ff00005388 */ /* 0x0005e80000000c00 */
[----:B------:R2:W-:Y:S01]  /*3050*/  @P5 STS.128 [R0+0xd000], RZ ;  /* 0x00d000ff00005388 */ /* 0x0005e20000000c00 */
[----:B------:R-:W-:Y:S05]  /*3060*/  @P5 BRA `(.L_x_423) ;  /* 0x0000000000945947 */ /* 0x000fea0003800000 */
[----:B------:R-:W-:Y:S01]  /*3070*/  ULDC UR9, c[0x0][0x2d0] ;  /* 0x0000b40000097ab9 */ /* 0x000fe20000000800 */
[----:B------:R-:W-:Y:S01]  /*3080*/  IMAD R12, R25, UR24, RZ ;  /* 0x00000018190c7c24 */ /* 0x000fe2000f8e02ff */
[----:B------:R-:W-:Y:S01]  /*3090*/  ISETP.GE.AND P3, PT, R228, UR9, PT ;  /* 0x00000009e4007c0c */ /* 0x000fe2000bf66270 */
[----:B------:R-:W-:Y:S01]  /*30a0*/  IMAD.MOV.U32 R4, RZ, RZ, R6 ;  /* 0x000000ffff047224 */ /* 0x000fe200078e0006 */
[----:B------:R-:W-:Y:S01]  /*30b0*/  ISETP.GE.AND P2, PT, R15, UR9, PT ;  /* 0x000000090f007c0c */ /* 0x000fe2000bf46270 */
[----:B------:R-:W-:Y:S02]  /*30c0*/  IMAD.MOV.U32 R5, RZ, RZ, R13 ;  /* 0x000000ffff057224 */ /* 0x000fe400078e000d */
[C---:B------:R-:W-:Y:S02]  /*30d0*/  IMAD R12, R3.reuse, UR25, R12 ;  /* 0x00000019030c7c24 */ /* 0x040fe4000f8e020c */
[----:B------:R-:W-:-:S04]  /*30e0*/  IMAD.WIDE.U32 R4, R3, UR24, R4 ;  /* 0x0000001803047c25 */ /* 0x000fc8000f8e0004 */
[----:B------:R-:W-:Y:S02]  /*30f0*/  IMAD.IADD R12, R5, 0x1, R12 ;  /* 0x00000001050c7824 */ /* 0x000fe400078e020c */
[----:B------:R-:W3:Y:S01]  /*3100*/  @!P3 LDC.64 R10, c[0x0][0x218] ;  /* 0x00008600ff0abb82 */ /* 0x000ee20000000a00 */
[----:B------:R1:W-:Y:S04]  /*3110*/  @P3 STS [R0+0x9000], RZ ;  /* 0x009000ff00003388 */ /* 0x0003e80000000800 */
[----:B------:R1:W-:Y:S03]  /*3120*/  @P3 STS [R0+0x9004], RZ ;  /* 0x009004ff00003388 */ /* 0x0003e60000000800 */
[----:B------:R-:W5:Y:S01]  /*3130*/  @!P2 LDC.64 R8, c[0x0][0x218] ;  /* 0x00008600ff08ab82 */ /* 0x000f620000000a00 */
[----:B------:R1:W-:Y:S01]  /*3140*/  @P3 STS.64 [R0+0x9008], RZ ;  /* 0x009008ff00003388 */ /* 0x0003e20000000a00 */
[----:B---3--:R-:W-:-:S04]  /*3150*/  @!P3 LEA R10, P1, R4, R10, 0x1 ;  /* 0x0000000a040ab211 */ /* 0x008fc800078208ff */
[C---:B------:R-:W-:Y:S02]  /*3160*/  @!P3 LEA.HI.X R11, R4.reuse, R11, R12, 0x1, P1 ;  /* 0x0000000b040bb211 */ /* 0x040fe400008f0c0c */
[----:B-----5:R-:W-:-:S03]  /*3170*/  @!P2 LEA R8, P1, R4, R8, 0x1 ;  /* 0x000000080408a211 */ /* 0x020fc600078208ff */
[----:B------:R-:W-:Y:S01]  /*3180*/  @!PT LDS RZ, [RZ] ;  /* 0x00000000fffff984 */ /* 0x000fe20000000800 */
[----:B------:R-:W-:Y:S01]  /*3190*/  @!PT LDS RZ, [RZ] ;  /* 0x00000000fffff984 */ /* 0x000fe20000000800 */
[----:B------:R-:W-:Y:S01]  /*31a0*/  @!PT LDS RZ, [RZ] ;  /* 0x00000000fffff984 */ /* 0x000fe20000000800 */
[----:B------:R1:W-:Y:S01]  /*31b0*/  @!P3 LDGSTS.E.BYPASS.LTC128B.128 [R0+0x9000], desc[UR6][R10.64] ;  /* 0x090000000a00bfae */ /* 0x0003e2000b901d46 */
[----:B------:R-:W-:-:S03]  /*31c0*/  @!P2 LEA.HI.X R9, R4, R9, R12, 0x1, P1 ;  /* 0x000000090409a211 */ /* 0x000fc600008f0c0c */
[----:B------:R1:W-:Y:S01]  /*31d0*/  @P2 STS.128 [R0+0xb000], RZ ;  /* 0x00b000ff00002388 */ /* 0x0003e20000000c00 */
[----:B------:R-:W-:-:S03]  /*31e0*/  ISETP.GE.AND P1, PT, R18, UR9, PT ;  /* 0x0000000912007c0c */ /* 0x000fc6000bf26270 */
        /* <DEDUP_REMOVED lines=13> */
.L_x_423:
[----:B------:R-:W-:Y:S05]  /*32c0*/  BSYNC B0 ;  /* 0x0000000000007941 */ /* 0x000fea0003800000 */
.L_x_422:
[----:B------:R-:W-:Y:S01]  /*32d0*/  IADD3 R4, R3, 0x40, RZ ;  /* 0x0000004003047810 */ /* 0x000fe20007ffe0ff */
[----:B------:R-:W-:Y:S03]  /*32e0*/  BSSY B0, `(.L_x_424) ;  /* 0x000002b000007945 */ /* 0x000fe60003800000 */
[----:B------:R-:W-:-:S13]  /*32f0*/  ISETP.GE.AND P4, PT, R4, UR10, PT ;  /* 0x0000000a04007c0c */ /* 0x000fda000bf86270 */
[----:B------:R1:W-:Y:S04]  /*3300*/  @P4 STS.128 [R0+0xa000], RZ ;  /* 0x00a000ff00004388 */ /* 0x0003e80000000c00 */
[----:B------:R1:W-:Y:S04]  /*3310*/  @P4 STS.128 [R0+0xc000], RZ ;  /* 0x00c000ff00004388 */ /* 0x0003e80000000c00 */
[----:B------:R1:W-:Y:S01]  /*3320*/  @P4 STS.128 [R0+0xe000], RZ ;  /* 0x00e000ff00004388 */ /* 0x0003e20000000c00 */
[----:B------:R-:W-:Y:S05]  /*3330*/  @P4 BRA `(.L_x_425) ;  /* 0x0000000000944947 */ /* 0x000fea0003800000 */
[----:B------:R-:W-:Y:S01]  /*3340*/  IADD3 R7, P1, R3, 0x40, RZ ;  /* 0x0000004003077810 */ /* 0x000fe20007f3e0ff */
[----:B------:R-:W-:Y:S01]  /*3350*/  ULDC UR9, c[0x0][0x2d0] ;  /* 0x0000b40000097ab9 */ /* 0x000fe20000000800 */
[----:B------:R-:W-:Y:S01]  /*3360*/  IMAD.MOV.U32 R5, RZ, RZ, R13 ;  /* 0x000000ffff057224 */ /* 0x000fe200078e000d */
[----:B------:R-:W-:Y:S02]  /*3370*/  ISETP.GE.AND P3, PT, R228, UR9, PT ;  /* 0x00000009e4007c0c */ /* 0x000fe4000bf66270 */
[----:B------:R-:W-:Y:S01]  /*3380*/  IMAD.X R4, RZ, RZ, R25, P1 ;  /* 0x000000ffff047224 */ /* 0x000fe200008e0619 */
[----:B------:R-:W-:-:S03]  /*3390*/  ISETP.GE.AND P2, PT, R15, UR9, PT ;  /* 0x000000090f007c0c */ /* 0x000fc6000bf46270 */
[----:B-1-3--:R-:W-:Y:S02]  /*33a0*/  IMAD R8, R4, UR24, RZ ;  /* 0x0000001804087c24 */ /* 0x00afe4000f8e02ff */
[----:B------:R-:W-:-:S04]  /*33b0*/  IMAD.MOV.U32 R4, RZ, RZ, R6 ;  /* 0x000000ffff047224 */ /* 0x000fc800078e0006 */
[C---:B------:R-:W-:Y:S01]  /*33c0*/  IMAD.WIDE.U32 R4, R7.reuse, UR24, R4 ;  /* 0x0000001807047c25 */ /* 0x040fe2000f8e0004 */
[----:B------:R-:W1:Y:S01]  /*33d0*/  @!P3 LDC.64 R16, c[0x0][0x218] ;  /* 0x00008600ff10bb82 */ /* 0x000e620000000a00 */
[----:B------:R3:W-:Y:S02]  /*33e0*/  @P3 STS.128 [R0+0xa000], RZ ;  /* 0x00a000ff00003388 */ /* 0x0007e40000000c00 */
[----:B------:R-:W-:-:S04]  /*33f0*/  IMAD R7, R7, UR25, R8 ;  /* 0x0000001907077c24 */ /* 0x000fc8000f8e0208 */
[----:B------:R-:W-:Y:S02]  /*3400*/  IMAD.IADD R10, R5, 0x1, R7 ;  /* 0x00000001050a7824 */ /* 0x000fe400078e0207 */
[----:B------:R-:W5:Y:S01]  /*3410*/  @!P2 LDC.64 R6, c[0x0][0x218] ;  /* 0x00008600ff06ab82 */ /* 0x000f620000000a00 */
[----:B-1----:R-:W-:-:S04]  /*3420*/  @!P3 LEA R8, P1, R4, R16, 0x1 ;  /* 0x000000100408b211 */ /* 0x002fc800078208ff */
        /* <DEDUP_REMOVED lines=16> */
[----:B---3--:R-:W-:-:S04]  /*3530*/  LEA R6, P1, R4, UR10, 0x1 ;  /* 0x0000000a04067c11 */ /* 0x008fc8000f8208ff */
[----:B------:R-:W-:-:S05]  /*3540*/  LEA.HI.X R7, R4, UR11, R10, 0x1, P1 ;  /* 0x0000000b04077c11 */ /* 0x000fca00088f0c0a */
[----:B------:R-:W-:Y:S01]  /*3550*/  @!PT LDS RZ, [RZ] ;  /* 0x00000000fffff984 */ /* 0x000fe20000000800 */
[----:B------:R-:W-:Y:S01]  /*3560*/  @!PT LDS RZ, [RZ] ;  /* 0x00000000fffff984 */ /* 0x000fe20000000800 */
[----:B------:R-:W-:Y:S01]  /*3570*/  @!PT LDS RZ, [RZ] ;  /* 0x00000000fffff984 */ /* 0x000fe20000000800 */
[----:B------:R1:W-:Y:S04]  /*3580*/  LDGSTS.E.BYPASS.LTC128B.128 [R0+0xe000], desc[UR6][R6.64+0x80] ;  /* 0x0e00008006007fae */ /* 0x0003e8000b901d46 */
.L_x_425:
[----:B------:R-:W-:Y:S05]  /*3590*/  BSYNC B0 ;  /* 0x0000000000007941 */ /* 0x000fea0003800000 */
.L_x_424:
[----:B------:R-:W-:Y:S01]  /*35a0*/  UIMAD UR9, UR39, UR26, URZ ;  /* 0x0000001a270972a4 */ /* 0x000fe2000f8e023f */
[----:B------:R-:W-:Y:S01]  /*35b0*/  MOV R4, UR26 ;  /* 0x0000001a00047c02 */ /* 0x000fe20008000f00 */
[----:B------:R2:W-:Y:S01]  /*35c0*/  @P5 STS [R0+0xf000], RZ ;  /* 0x00f000ff00005388 */ /* 0x0005e20000000800 */
[----:B------:R-:W-:Y:S01]  /*35d0*/  ULDC.64 UR10, c[0x0][0x268] ;  /* 0x00009a00000a7ab9 */ /* 0x000fe20000000a00 */
[----:B------:R-:W-:Y:S01]  /*35e0*/  UIMAD UR9, UR28, UR27, UR9 ;  /* 0x0000001b1c0972a4 */ /* 0x000fe2000f8e0209 */
[----:B------:R-:W-:Y:S01]  /*35f0*/  BSSY B0, `(.L_x_426) ;  /* 0x0000033000007945 */ /* 0x000fe20003800000 */
[----:B------:R2:W-:Y:S01]  /*3600*/  @P5 STS [R0+0xf004], RZ ;  /* 0x00f004ff00005388 */ /* 0x0005e20000000800 */
[----:B------:R-:W-:-:S03]  /*3610*/  IMAD.WIDE.U32 R4, R4, UR28, R228 ;  /* 0x0000001c04047c25 */ /* 0x000fc6000f8e00e4 */
[----:B------:R2:W-:Y:S01]  /*3620*/  @P5 STS.64 [R0+0xf008], RZ ;  /* 0x00f008ff00005388 */ /* 0x0005e20000000a00 */
[----:B-1-3--:R-:W-:Y:S02]  /*3630*/  MOV R7, UR9 ;  /* 0x0000000900077c02 */ /* 0x00afe40008000f00 */
[----:B------:R-:W-:Y:S01]  /*3640*/  IADD3 R6, P1, R4, UR31, RZ ;  /* 0x0000001f04067c10 */ /* 0x000fe2000ff3e0ff */
[----:B------:R2:W-:Y:S01]  /*3650*/  @P5 STS.128 [R0+0x11000], RZ ;  /* 0x011000ff00005388 */ /* 0x0005e20000000c00 */
[----:B------:R-:W-:Y:S02]  /*3660*/  IMAD R4, R20, UR10, RZ ;  /* 0x0000000a14047c24 */ /* 0x000fe4000f8e02ff */
[----:B------:R-:W-:Y:S01]  /*3670*/  IADD3.X R7, R5, UR34, R7, P1, !PT ;  /* 0x0000002205077c10 */ /* 0x000fe20008ffe407 */
[----:B------:R2:W-:Y:S01]  /*3680*/  @P5 STS.128 [R0+0x13000], RZ ;  /* 0x013000ff00005388 */ /* 0x0005e20000000c00 */
[C---:B------:R-:W-:Y:S02]  /*3690*/  IMAD R4, R14.reuse, UR11, R4 ;  /* 0x0000000b0e047c24 */ /* 0x040fe4000f8e0204 */
[----:B------:R-:W-:-:S05]  /*36a0*/  IMAD.WIDE.U32 R6, R14, UR10, R6 ;  /* 0x0000000a0e067c25 */ /* 0x000fca000f8e0006 */
[----:B------:R-:W-:Y:S01]  /*36b0*/  IADD3 R13, R7, R4, RZ ;  /* 0x00000004070d7210 */ /* 0x000fe20007ffe0ff */
[----:B------:R-:W-:Y:S06]  /*36c0*/  @P5 BRA `(.L_x_427) ;  /* 0x0000000000945947 */ /* 0x000fec0003800000 */
        /* <DEDUP_REMOVED lines=9> */
[----:B------:R-:W1:Y:S01]  /*3760*/  @!P3 LDC.64 R10, c[0x0][0x220] ;  /* 0x00008800ff0abb82 */ /* 0x000e620000000a00 */
[----:B------:R3:W-:Y:S04]  /*3770*/  @P3 STS [R0+0xf000], RZ ;  /* 0x00f000ff00003388 */ /* 0x0007e80000000800 */
[----:B------:R3:W-:Y:S03]  /*3780*/  @P3 STS [R0+0xf004], RZ ;  /* 0x00f004ff00003388 */ /* 0x0007e60000000800 */
[----:B------:R-:W5:Y:S01]  /*3790*/  @!P2 LDC.64 R8, c[0x0][0x220] ;  /* 0x00008800ff08ab82 */ /* 0x000f620000000a00 */
[----:B------:R3:W-:Y:S01]  /*37a0*/  @P3 STS.64 [R0+0xf008], RZ ;  /* 0x00f008ff00003388 */ /* 0x0007e20000000a00 */
        /* <DEDUP_REMOVED lines=23> */
.L_x_427:
[----:B------:R-:W-:Y:S05]  /*3920*/  BSYNC B0 ;  /* 0x0000000000007941 */ /* 0x000fea0003800000 */
.L_x_426:
[----:B------:R1:W-:Y:S01]  /*3930*/  @P4 STS.128 [R0+0x10000], RZ ;  /* 0x010000ff00004388 */ /* 0x0003e20000000c00 */
[----:B------:R-:W-:Y:S03]  /*3940*/  BSSY B0, `(.L_x_428) ;  /* 0x0000028000007945 */ /* 0x000fe60003800000 */
[----:B------:R1:W-:Y:S04]  /*3950*/  @P4 STS.128 [R0+0x12000], RZ ;  /* 0x012000ff00004388 */ /* 0x0003e80000000c00 */
[----:B------:R1:W-:Y:S01]  /*3960*/  @P4 STS.128 [R0+0x14000], RZ ;  /* 0x014000ff00004388 */ /* 0x0003e20000000c00 */
[----:B------:R-:W-:Y:S05]  /*3970*/  @P4 BRA `(.L_x_429) ;  /* 0x0000000000904947 */ /* 0x000fea0003800000 */
[----:B------:R-:W-:Y:S01]  /*3980*/  ULDC UR9, c[0x0][0x2d0] ;  /* 0x0000b40000097ab9 */ /* 0x000fe20000000800 */
[----:B------:R-:W-:Y:S01]  /*3990*/  IADD3 R3, P1, R3, 0x40, RZ ;  /* 0x0000004003037810 */ /* 0x000fe20007f3e0ff */
[----:B------:R-:W-:Y:S01]  /*39a0*/  IMAD.MOV.U32 R5, RZ, RZ, R13 ;  /* 0x000000ffff057224 */ /* 0x000fe200078e000d */
[----:B------:R-:W-:Y:S02]  /*39b0*/  ISETP.GE.AND P4, PT, R228, UR9, PT ;  /* 0x00000009e4007c0c */ /* 0x000fe4000bf86270 */
[----:B------:R-:W-:Y:S01]  /*39c0*/  ISETP.GE.AND P3, PT, R15, UR9, PT ;  /* 0x000000090f007c0c */ /* 0x000fe2000bf66270 */
[----:B------:R-:W-:Y:S01]  /*39d0*/  IMAD.X R4, RZ, RZ, R25, P1 ;  /* 0x000000ffff047224 */ /* 0x000fe200008e0619 */
[----:B------:R-:W-:-:S03]  /*39e0*/  ISETP.GE.AND P2, PT, R18, UR9, PT ;  /* 0x0000000912007c0c */ /* 0x000fc6000bf46270 */
[----:B------:R-:W-:Y:S02]  /*39f0*/  IMAD R7, R4, UR26, RZ ;  /* 0x0000001a04077c24 */ /* 0x000fe4000f8e02ff */
[----:B------:R-:W-:-:S04]  /*3a00*/  IMAD.MOV.U32 R4, RZ, RZ, R6 ;  /* 0x000000ffff047224 */ /* 0x000fc800078e0006 */
[----:B---3--:R-:W3:Y:S01]  /*3a10*/  @!P4 LDC.64 R10, c[0x0][0x220] ;  /* 0x00008800ff0acb82 */ /* 0x008ee20000000a00 */
[C---:B------:R-:W-:Y:S01]  /*3a20*/  IMAD.WIDE.U32 R4, R3.reuse, UR26, R4 ;  /* 0x0000001a03047c25 */ /* 0x040fe2000f8e0004 */
[----:B------:R2:W-:Y:S03]  /*3a30*/  @P4 STS.128 [R0+0x10000], RZ ;  /* 0x010000ff00004388 */ /* 0x0005e60000000c00 */
[----:B------:R-:W-:-:S03]  /*3a40*/  IMAD R3, R3, UR27, R7 ;  /* 0x0000001b03037c24 */ /* 0x000fc6000f8e0207 */
[----:B-1----:R-:W1:Y:S01]  /*3a50*/  @!P3 LDC.64 R8, c[0x0][0x220] ;  /* 0x00008800ff08bb82 */ /* 0x002e620000000a00 */
[----:B------:R-:W-:-:S07]  /*3a60*/  IMAD.IADD R3, R5, 0x1, R3 ;  /* 0x0000000105037824 */ /* 0x000fce00078e0203 */
[----:B------:R-:W5:Y:S01]  /*3a70*/  @!P2 LDC.64 R6, c[0x0][0x220] ;  /* 0x00008800ff06ab82 */ /* 0x000f620000000a00 */
[----:B---3--:R-:W-:-:S04]  /*3a80*/  @!P4 LEA R10, P1, R4, R10, 0x1 ;  /* 0x0000000a040ac211 */ /* 0x008fc800078208ff */
[C---:B------:R-:W-:Y:S02]  /*3a90*/  @!P4 LEA.HI.X R11, R4.reuse, R11, R3, 0x1, P1 ;  /* 0x0000000b040bc211 */ /* 0x040fe400008f0c03 */
[----:B-1----:R-:W-:-:S03]  /*3aa0*/  @!P3 LEA R8, P1, R4, R8, 0x1 ;  /* 0x000000080408b211 */ /* 0x002fc600078208ff */
[----:B------:R-:W-:Y:S01]  /*3ab0*/  @!PT LDS RZ, [RZ] ;  /* 0x00000000fffff984 */ /* 0x000fe20000000800 */
[----:B------:R-:W-:Y:S01]  /*3ac0*/  @!PT LDS RZ, [RZ] ;  /* 0x00000000fffff984 */ /* 0x000fe20000000800 */
[----:B------:R-:W-:Y:S01]  /*3ad0*/  @!PT LDS RZ, [RZ] ;  /* 0x00000000fffff984 */ /* 0x000fe20000000800 */
[----:B------:R2:W-:Y:S01]  /*3ae0*/  @!P4 LDGSTS.E.BYPASS.LTC128B.128 [R0+0x10000], desc[UR6][R10.64] ;  /* 0x100000000a00cfae */ /* 0x0005e2000b901d46 */
[----:B------:R-:W-:-:S03]  /*3af0*/  @!P3 LEA.HI.X R9, R4, R9, R3, 0x1, P1 ;  /* 0x000000090409b211 */ /* 0x000fc600008f0c03 */
[----:B------:R2:W-:Y:S01]  /*3b00*/  @P3 STS.128 [R0+0x12000], RZ ;  /* 0x012000ff00003388 */ /* 0x0005e20000000c00 */
        /* <DEDUP_REMOVED lines=11> */
.L_x_429:
[----:B------:R-:W-:Y:S05]  /*3bc0*/  BSYNC B0 ;  /* 0x0000000000007941 */ /* 0x000fea0003800000 */
.L_x_428:
[----:B--23--:R-:W2:Y:S01]  /*3bd0*/  LDC.64 R10, c[0x0][0x3b8] ;  /* 0x0000ee00ff0a7b82 */ /* 0x00cea20000000a00 */
[----:B------:R-:W-:Y:S01]  /*3be0*/  ISETP.NE.AND P3, PT, R22, RZ, PT ;  /* 0x000000ff1600720c */ /* 0x000fe20003f65270 */
[----:B------:R-:W-:Y:S01]  /*3bf0*/  IMAD.MOV.U32 R4, RZ, RZ, 0x4 ;  /* 0x00000004ff047424 */ /* 0x000fe200078e00ff */
[----:B------:R-:W-:Y:S01]  /*3c00*/  ISETP.NE.AND P2, PT, R24, RZ, PT ;  /* 0x000000ff1800720c */ /* 0x000fe20003f45270 */
[----:B-1----:R-:W-:Y:S01]  /*3c10*/  IMAD.MOV.U32 R8, RZ, RZ, 0x4 ;  /* 0x00000004ff087424 */ /* 0x002fe200078e00ff */
[----:B------:R-:W-:Y:S01]  /*3c20*/  ISETP.NE.AND P1, PT, R23, RZ, PT ;  /* 0x000000ff1700720c */ /* 0x000fe20003f25270 */
[----:B------:R-:W-:Y:S01]  /*3c30*/  IMAD.WIDE R4, R227, R4, UR18 ;  /* 0x00000012e3047e25 */ /* 0x000fe2000f8e0204 */
[----:B------:R-:W0:Y:S03]  /*3c40*/  LDGDEPBAR ;  /* 0x00000000000079af */ /* 0x000e260000000000 */
[----:B------:R-:W-:-:S02]  /*3c50*/  IMAD.MOV.U32 R231, RZ, RZ, 0x7f800000 ;  /* 0x7f800000ffe77424 */ /* 0x000fc400078e00ff */
[----:B------:R-:W-:Y:S01]  /*3c60*/  IMAD.MOV.U32 R232, RZ, RZ, 0x7f800000 ;  /* 0x7f800000ffe87424 */ /* 0x000fe200078e00ff */
[----:B------:R-:W-:Y:S01]  /*3c70*/  UIMAD UR9, UR47, UR61, UR57 ;  /* 0x0000003d2f0972a4 */ /* 0x000fe2000f8e0239 */
[----:B------:R-:W-:Y:S01]  /*3c80*/  IMAD.MOV.U32 R233, RZ, RZ, 0x7f800000 ;  /* 0x7f800000ffe97424 */ /* 0x000fe200078e00ff */
[----:B------:R-:W-:Y:S01]  /*3c90*/  USHF.L.U32 UR24, UR38, 0x4, URZ ;  /* 0x0000000426187899 */ /* 0x000fe2000800063f */
[----:B------:R-:W-:Y:S01]  /*3ca0*/  IMAD.MOV.U32 R230, RZ, RZ, 0x7f800000 ;  /* 0x7f800000ffe67424 */ /* 0x000fe200078e00ff */
[----:B------:R-:W-:Y:S01]  /*3cb0*/  USHF.L.U32 UR23, UR38, 0x3, URZ ;  /* 0x0000000326177899 */ /* 0x000fe2000800063f */
[----:B------:R-:W-:Y:S01]  /*3cc0*/  SHF.R.S32.HI R0, RZ, 0x1f, R19 ;  /* 0x0000001fff007819 */ /* 0x000fe20000011413 */
[----:B------:R-:W-:Y:S01]  /*3cd0*/  VIADD R3, R182, 0x1800 ;  /* 0x00001800b6037836 */ /* 0x000fe20000000000 */
[----:B------:R1:W5:Y:S01]  /*3ce0*/  @!P3 LDG.E R232, desc[UR6][R4.64] ;  /* 0x0000000604e8b981 */ /* 0x000362000c1e1900 */
[----:B------:R-:W-:Y:S01]  /*3cf0*/  IMAD R238, RZ, RZ, -UR30 ;  /* 0x8000001effee7e24 */ /* 0x000fe2000f8e02ff */
[----:B------:R-:W-:Y:S01]  /*3d00*/  CS2R R126, SRZ ;  /* 0x00000000007e7805 */ /* 0x000fe2000001ff00 */
[----:B------:R-:W-:Y:S01]  /*3d10*/  IMAD.MOV.U32 R226, RZ, RZ, R215 ;  /* 0x000000ffffe27224 */ /* 0x000fe200078e00d7 */
[----:B--2---:R-:W2:Y:S01]  /*3d20*/  LDG.E.64 R6, desc[UR6][R10.64+0x8] ;  /* 0x000008060a067981 */ /* 0x004ea2000c1e1b00 */
[----:B------:R-:W-:Y:S01]  /*3d30*/  @!P6 IMAD.WIDE R8, R21, R8, UR18 ;  /* 0x000000121508ee25 */ /* 0x000fe2000f8e0208 */
[----:B------:R-:W-:-:S02]  /*3d40*/  USHF.L.U32 UR9, UR9, 0x5, URZ ;  /* 0x0000000509097899 */ /* 0x000fc4000800063f */
[----:B------:R-:W-:Y:S01]  /*3d50*/  UIADD3 UR32, UR24, 0x20, URZ ;  /* 0x0000002018207890 */ /* 0x000fe2000fffe03f */
[----:B------:R1:W5:Y:S01]  /*3d60*/  @!P2 LDG.E R233, desc[UR6][R4.64+0x20] ;  /* 0x0000200604e9a981 */ /* 0x000362000c1e1900 */
[----:B------:R-:W-:Y:S01]  /*3d70*/  IMAD.SHL.U32 R245, R242, 0x20, RZ ;  /* 0x00000020f2f57824 */ /* 0x000fe200078e00ff */
[----:B------:R-:W-:Y:S01]  /*3d80*/  CS2R R124, SRZ ;  /* 0x00000000007c7805 */ /* 0x000fe2000001ff00 */
[----:B------:R-:W-:Y:S01]  /*3d90*/  IMAD.MOV.U32 R250, RZ, RZ, 0x8 ;  /* 0x00000008fffa7424 */ /* 0x000fe200078e00ff */
[----:B------:R1:W5:Y:S01]  /*3da0*/  @!P6 LDG.E R231, desc[UR6][R8.64] ;  /* 0x0000000608e7e981 */ /* 0x000362000c1e1900 */
[----:B------:R-:W-:Y:S01]  /*3db0*/  UIADD3 UR34, UR24, 0x40, URZ ;  /* 0x0000004018227890 */ /* 0x000fe2000fffe03f */
[----:B------:R-:W-:Y:S01]  /*3dc0*/  IMAD.MOV.U32 R249, RZ, RZ, 0x20 ;  /* 0x00000020fff97424 */ /* 0x000fe200078e00ff */
[----:B------:R-:W-:Y:S01]  /*3dd0*/  CS2R R130, SRZ ;  /* 0x0000000000827805 */ /* 0x000fe2000001ff00 */
[----:B------:R1:W5:Y:S01]  /*3de0*/  @!P1 LDG.E R230, desc[UR6][R4.64+0x80] ;  /* 0x0000800604e69981 */ /* 0x000362000c1e1900 */
[----:B------:R-:W-:Y:S01]  /*3df0*/  IMAD.MOV.U32 R248, RZ, RZ, 0x28 ;  /* 0x00000028fff87424 */ /* 0x000fe200078e00ff */
[----:B------:R-:W-:Y:S01]  /*3e00*/  CS2R R128, SRZ ;  /* 0x0000000000807805 */ /* 0x000fe2000001ff00 */
[----:B------:R-:W-:Y:S01]  /*3e10*/  IMAD.SHL.U32 R175, R182, 0x2, RZ ;  /* 0x00000002b6af7824 */ /* 0x000fe200078e00ff */
[----:B------:R-:W-:Y:S01]  /*3e20*/  CS2R R122, SRZ ;  /* 0x00000000007a7805 */ /* 0x000fe2000001ff00 */
[C---:B------:R-:W-:Y:S01]  /*3e30*/  VIADD R234, R228.reuse, 0x20 ;  /* 0x00000020e4ea7836 */ /* 0x040fe20000000000 */
[----:B------:R-:W-:Y:S01]  /*3e40*/  CS2R R120, SRZ ;  /* 0x0000000000787805 */ /* 0x000fe2000001ff00 */
[----:B------:R-:W-:Y:S01]  /*3e50*/  VIADD R235, R228, 0x40 ;  /* 0x00000040e4eb7836 */ /* 0x000fe20000000000 */
[----:B------:R-:W-:Y:S01]  /*3e60*/  CS2R R118, SRZ ;  /* 0x0000000000767805 */ /* 0x000fe2000001ff00 */
[----:B------:R-:W-:Y:S01]  /*3e70*/  IMAD.MOV.U32 R247, RZ, RZ, 0x4 ;  /* 0x00000004fff77424 */ /* 0x000fe200078e00ff */
[----:B------:R-:W-:-:S02]  /*3e80*/  CS2R R116, SRZ ;  /* 0x0000000000747805 */ /* 0x000fc4000001ff00 */
[----:B------:R-:W-:Y:S01]  /*3e90*/  CS2R R110, SRZ ;  /* 0x00000000006e7805 */ /* 0x000fe2000001ff00 */
[----:B------:R-:W3:Y:S01]  /*3ea0*/  LDG.E.64 R10, desc[UR6][R10.64] ;  /* 0x000000060a0a7981 */ /* 0x000ee2000c1e1b00 */
[----:B------:R-:W-:Y:S02]  /*3eb0*/  USHF.R.S32.HI UR10, URZ, 0x1f, UR9 ;  /* 0x0000001f3f0a7899 */ /* 0x000fe40008011409 */
[----:B------:R-:W-:Y:S02]  /*3ec0*/  UIADD3 UR31, UR23, UR32, URZ ;  /* 0x00000020171f7290 */ /* 0x000fe4000fffe03f */
[----:B------:R-:W-:Y:S02]  /*3ed0*/  UIADD3 UR33, UR23, UR34, URZ ;  /* 0x0000002217217290 */ /* 0x000fe4000fffe03f */
[----:B------:R-:W-:Y:S02]  /*3ee0*/  UIADD3 UR30, UR23, UR31, URZ ;  /* 0x0000001f171e7290 */ /* 0x000fe4000fffe03f */
[----:B------:R-:W-:Y:S01]  /*3ef0*/  UIADD3 UR27, UR23, UR33, URZ ;  /* 0x00000021171b7290 */ /* 0x000fe2000fffe03f */
[----:B------:R-:W-:Y:S01]  /*3f00*/  SEL R3, R3, R182, !P0 ;  /* 0x000000b603037207 */ /* 0x000fe20004000000 */
[----:B------:R-:W-:-:S02]  /*3f10*/  UIADD3 UR29, UR23, UR30, URZ ;  /* 0x0000001e171d7290 */ /* 0x000fc4000fffe03f */
[----:B------:R-:W-:Y:S01]  /*3f20*/  UIADD3 UR26, UR23, UR27, URZ ;  /* 0x0000001b171a7290 */ /* 0x000fe2000fffe03f */
[----:B------:R-:W-:Y:S01]  /*3f30*/  LEA R174, R3, UR4, 0x1 ;  /* 0x0000000403ae7c11 */ /* 0x000fe2000f8e08ff */
[----:B------:R-:W-:Y:S01]  /*3f40*/  UIADD3 UR28, UR23, UR29, URZ ;  /* 0x0000001d171c7290 */ /* 0x000fe2000fffe03f */
[----:B------:R-:W-:Y:S01]  /*3f50*/  CS2R R108, SRZ ;  /* 0x00000000006c7805 */ /* 0x000fe2000001ff00 */
[----:B------:R-:W-:Y:S01]  /*3f60*/  UIADD3 UR25, UR23, UR26, URZ ;  /* 0x0000001a17197290 */ /* 0x000fe2000fffe03f */
        /* <DEDUP_REMOVED lines=38> */
[----:B------:R-:W-:Y:S02]  /*41d0*/  UIMAD UR42, UR38, 0x18, URZ ;  /* 0x00000018262a78a4 */ /* 0x000fe4000f8e023f */
[----:B------:R-:W-:Y:S02]  /*41e0*/  USHF.L.U32 UR41, UR38, 0x5, URZ ;  /* 0x0000000526297899 */ /* 0x000fe4000800063f */
[----:B------:R-:W-:-:S02]  /*41f0*/  UIMAD UR40, UR38, 0x28, URZ ;  /* 0x00000028262878a4 */ /* 0x000fc4000f8e023f */
[----:B------:R-:W-:Y:S01]  /*4200*/  UIMAD UR39, UR38, 0x30, URZ ;  /* 0x00000030262778a4 */ /* 0x000fe2000f8e023f */
[----:B------:R-:W-:Y:S01]  /*4210*/  ULDC UR43, c[0x0][0x2d0] ;  /* 0x0000b400002b7ab9 */ /* 0x000fe20000000800 */
[----:B------:R-:W-:Y:S02]  /*4220*/  UIMAD UR38, UR38, 0x38, URZ ;  /* 0x00000038262678a4 */ /* 0x000fe4000f8e023f */
[----:B------:R-:W-:Y:S02]  /*4230*/  UIADD3 UR37, UR23, UR28, URZ ;  /* 0x0000001c17257290 */ /* 0x000fe4000fffe03f */
[----:B------:R-:W-:Y:S01]  /*4240*/  UIADD3 UR36, UR23, UR25, URZ ;  /* 0x0000001917247290 */ /* 0x000fe2000fffe03f */
[----:B------:R-:W-:Y:S01]  /*4250*/  ULDC.U8 UR15, c[0x0][0x388] ;  /* 0x0000e200000f7ab9 */ /* 0x000fe20000000000 */
[----:B------:R-:W-:Y:S01]  /*4260*/  ULDC UR14, c[0x0][0x2ec] ;  /* 0x0000bb00000e7ab9 */ /* 0x000fe20000000800 */
[----:B--2---:R-:W-:-:S04]  /*4270*/  IADD3 R236, P2, P1, R6, UR9, R19 ;  /* 0x0000000906ec7c10 */ /* 0x004fc8000f95e013 */
[----:B------:R-:W-:Y:S01]  /*4280*/  IADD3.X R241, R7, UR10, R0, P2, P1 ;  /* 0x0000000a07f17c10 */ /* 0x000fe200097e2400 */
[----:B------:R-:W-:-:S05]  /*4290*/  VIADD R0, R181, 0x1800 ;  /* 0x00001800b5007836 */ /* 0x000fca0000000000 */
[----:B------:R-:W-:Y:S01]  /*42a0*/  SEL R0, R0, R181, !P0 ;  /* 0x000000b500007207 */ /* 0x000fe20004000000 */
[----:B------:R-:W-:-:S03]  /*42b0*/  IMAD.WIDE.U32 R236, R236, -0x2daee0ad, RZ ;  /* 0xd2511f53ecec7825 */ /* 0x000fc600078e00ff */
[----:B------:R-:W-:Y:S02]  /*42c0*/  LEA R3, R0, UR4, 0x1 ;  /* 0x0000000400037c11 */ /* 0x000fe4000f8e08ff */
[----:B---3--:R-:W-:Y:S02]  /*42d0*/  R2UR UR9, R11 ;  /* 0x000000000b0972ca */ /* 0x008fe400000e0000 */
[----:B-1----:R-:W-:-:S15]  /*42e0*/  R2UR UR10, R10 ;  /* 0x000000000a0a72ca */ /* 0x002fde00000e0000 */
.L_x_432:
[----:B------:R-:W0:Y:S01]  /*42f0*/  LDGDEPBAR ;  /* 0x00000000000079af */ /* 0x000e220000000000 */
[----:B------:R-:W-:Y:S01]  /*4300*/  IMAD.IADD R0, R180, 0x1, R174 ;  /* 0x00000001b4007824 */ /* 0x000fe200078e02ae */
[----:B------:R-:W-:Y:S01]  /*4310*/  USHF.L.U32 UR11, UR17, 0x7, URZ ;  /* 0x00000007110b7899 */ /* 0x000fe2000800063f */
[----:B-----5:R-:W-:Y:S01]  /*4320*/  FSETP.NEU.FTZ.AND P1, PT, R232, -INF , PT ;  /* 0xff800000e800780b */ /* 0x020fe20003f3d000 */
[----:B------:R-:W-:Y:S01]  /*4330*/  USHF.L.U32 UR13, UR5, 0x6, URZ ;  /* 0x00000006050d7899 */ /* 0x000fe2000800063f */
[----:B------:R-:W-:Y:S01]  /*4340*/  FSETP.NEU.FTZ.AND P2, PT, R233, -INF , PT ;  /* 0xff800000e900780b */ /* 0x000fe20003f5d000 */
[----:B------:R-:W-:Y:S02]  /*4350*/  UIADD3 UR16, UR22, 0x80, UR11 ;  /* 0x0000008016107890 */ /* 0x000fe4000fffe00b */
[----:B------:R-:W-:Y:S02]  /*4360*/  UIADD3 UR11, UR11, 0x80, URZ ;  /* 0x000000800b0b7890 */ /* 0x000fe4000fffe03f */
[----:B------:R-:W-:Y:S02]  /*4370*/  UIADD3 UR16, UR16, -UR8, URZ ;  /* 0x8000000810107290 */ /* 0x000fe4000fffe03f */
[----:B------:R-:W-:Y:S02]  /*4380*/  UIADD3 UR12, UR10, -0x61c88647, URZ ;  /* 0x9e3779b90a0c7890 */ /* 0x000fe4000fffe03f */
[----:B------:R-:W-:Y:S02]  /*4390*/  UISETP.GE.AND UP0, UPT, UR13, UR16, UPT ;  /* 0x000000100d00728c */ /* 0x000fe4000bf06270 */
[----:B------:R-:W-:Y:S02]  /*43a0*/  UISETP.GT.AND UP3, UPT, UR5, UR35, UPT ;  /* 0x000000230500728c */ /* 0x000fe4000bf64270 */
[----:B------:R-:W-:Y:S02]  /*43b0*/  UISETP.LT.AND UP0, UPT, UR11, UR8, UP0 ;  /* 0x000000080b00728c */ /* 0x000fe40008701270 */
[----:B------:R-:W-:Y:S01]  /*43c0*/  UIADD3 UR11, UR10, 0x3c6ef372, URZ ;  /* 0x3c6ef3720a0b7890 */ /* 0x000fe2000fffe03f */
[----:B------:R-:W-:Y:S04]  /*43d0*/  DEPBAR.LE SB0, 0x0 ;  /* 0x000080000000791a */ /* 0x000fe80000000000 */
[----:B------:R-:W-:Y:S06]  /*43e0*/  BAR.SYNC.DEFER_BLOCKING 0x0 ;  /* 0x0000000000007b1d */ /* 0x000fec0000010000 */
[----:B------:R-:W-:Y:S08]  /*43f0*/  LDSM.16.M88.4 R32, [R174] ;  /* 0x00000000ae20783b */ /* 0x000ff00000000200 */
[----:B------:R-:W1:Y:S08]  /*4400*/  LDSM.16.M88.4 R16, [R172+UR4+0x9000] ;  /* 0x00900004ac10783b */ /* 0x000e700008000200 */
[----:B------:R-:W2:Y:S08]  /*4410*/  LDSM.16.M88.4 R28, [R174+0x800] ;  /* 0x00080000ae1c783b */ /* 0x000eb00000000200 */
[----:B------:R-:W3:Y:S08]  /*4420*/  LDSM.16.M88.4 R132, [R172+UR4+0x9400] ;  /* 0x00940004ac84783b */ /* 0x000ef00008000200 */
[----:B------:R-:W-:Y:S08]  /*4430*/  LDSM.16.M88.4 R136, [R0] ;  /* 0x000000000088783b */ /* 0x000ff00000000200 */
[----:B------:R-:W4:Y:S01]  /*4440*/  LDSM.16.M88.4 R140, [R173] ;  /* 0x00000000ad8c783b */ /* 0x000f220000000200 */
[-C--:B-1----:R-:W-:Y:S07]  /*4450*/  HMMA.16816.F32.BF16 R4, R32, R16.reuse, RZ ;  /* 0x000000102004723c */ /* 0x082fee00000418ff */
[----:B------:R-:W1:Y:S01]  /*4460*/  LDSM.16.M88.4 R144, [R0+0x800] ;  /* 0x000800000090783b */ /* 0x000e620000000200 */
[C---:B--2---:R-:W-:Y:S07]  /*4470*/  HMMA.16816.F32.BF16 R8, R28.reuse, R16, RZ ;  /* 0x000000101c08723c */ /* 0x044fee00000418ff */
[----:B------:R-:W2:Y:S01]  /*4480*/  LDSM.16.M88.4 R148, [R173+0x400] ;  /* 0x00040000ad94783b */ /* 0x000ea20000000200 */
[-C--:B------:R-:W-:Y:S07]  /*4490*/  HMMA.16816.F32.BF16 R12, R28, R18.reuse, RZ ;  /* 0x000000121c0c723c */ /* 0x080fee00000418ff */
[----:B------:R-:W-:Y:S01]  /*44a0*/  LDSM.16.M88.4 R152, [R174+0x1000] ;  /* 0x00100000ae98783b */ /* 0x000fe20000000200 */
[C---:B------:R-:W-:Y:S07]  /*44b0*/  HMMA.16816.F32.BF16 R16, R32.reuse, R18, RZ ;  /* 0x000000122010723c */ /* 0x040fee00000418ff */
[----:B------:R-:W2:Y:S01]  /*44c0*/  LDSM.16.M88.4 R156, [R172+UR4+0xb000] ;  /* 0x00b00004ac9c783b */ /* 0x000ea20008000200 */
[-C--:B---3--:R-:W-:Y:S06]  /*44d0*/  HMMA.16816.F32.BF16 R20, R32, R132.reuse, RZ ;  /* 0x000000842014723c */ /* 0x088fec00000418ff */
[C---:B------:R-:W-:Y:S01]  /*44e0*/  HMMA.16816.F32.BF16 R24, R28.reuse, R132, RZ ;  /* 0x000000841c18723c */ /* 0x040fe200000418ff */
[----:B------:R-:W3:Y:S05]  /*44f0*/  LDSM.16.M88.4 R160, [R174+0x1800] ;  /* 0x00180000aea0783b */ /* 0x000eea0000000200 */
[-C--:B------:R-:W-:Y:S03]  /*4500*/  HMMA.16816.F32.BF16 R28, R28, R134.reuse, RZ ;  /* 0x000000861c1c723c */ /* 0x080fe600000418ff */
[----:B------:R-:W-:Y:S03]  /*4510*/  LDSM.16.M88.4 R164, [R173+0x2000] ;  /* 0x00200000ada4783b */ /* 0x000fe60000000200 */
[----:B------:R-:W-:Y:S05]  /*4520*/  HMMA.16816.F32.BF16 R32, R32, R134, RZ ;  /* 0x000000862020723c */ /* 0x000fea00000418ff */
[----:B------:R-:W3:Y:S01]  /*4530*/  LDSM.16.M88.4 R132, [R172+UR4+0xb400] ;  /* 0x00b40004ac84783b */ /* 0x000ee20008000200 */
[-C--:B----4-:R-:W-:Y:S06]  /*4540*/  HMMA.16816.F32.BF16 R4, R136, R140.reuse, R4 ;  /* 0x0000008c8804723c */ /* 0x090fec0000041804 */
[C---:B-1----:R-:W-:Y:S01]  /*4550*/  HMMA.16816.F32.BF16 R8, R144.reuse, R140, R8 ;  /* 0x0000008c9008723c */ /* 0x042fe20000041808 */
[----:B------:R-:W-:Y:S05]  /*4560*/  LDSM.16.M88.4 R168, [R0+0x1800] ;  /* 0x0018000000a8783b */ /* 0x000fea0000000200 */
[-C--:B------:R-:W-:Y:S06]  /*4570*/  HMMA.16816.F32.BF16 R12, R144, R142.reuse, R12 ;  /* 0x0000008e900c723c */ /* 0x080fec000004180c */
[C---:B------:R-:W-:Y:S01]  /*4580*/  HMMA.16816.F32.BF16 R16, R136.reuse, R142, R16 ;  /* 0x0000008e8810723c */ /* 0x040fe20000041810 */
[----:B------:R-:W1:Y:S05]  /*4590*/  LDSM.16.M88.4 R140, [R0+0x1000] ;  /* 0x00100000008c783b */ /* 0x000e6a0000000200 */
[-C--:B--2---:R-:W-:Y:S06]  /*45a0*/  HMMA.16816.F32.BF16 R20, R136, R148.reuse, R20 ;  /* 0x000000948814723c */ /* 0x084fec0000041814 */
[C---:B------:R-:W-:Y:S06]  /*45b0*/  HMMA.16816.F32.BF16 R24, R144.reuse, R148, R24 ;  /* 0x000000949018723c */ /* 0x040fec0000041818 */
[-C--:B------:R-:W-:Y:S01]  /*45c0*/  HMMA.16816.F32.BF16 R28, R144, R150.reuse, R28 ;  /* 0x00000096901c723c */ /* 0x080fe2000004181c */
[----:B------:R-:W-:Y:S05]  /*45d0*/  LDSM.16.M88.4 R144, [R172+UR4+0xd000] ;  /* 0x00d00004ac90783b */ /* 0x000fea0008000200 */
[----:B------:R-:W-:Y:S03]  /*45e0*/  HMMA.16816.F32.BF16 R32, R136, R150, R32 ;  /* 0x000000968820723c */ /* 0x000fe60000041820 */
[----:B------:R-:W2:Y:S03]  /*45f0*/  LDSM.16.M88.4 R136, [R173+0x2400] ;  /* 0x00240000ad88783b */ /* 0x000ea60000000200 */
[-C--:B------:R-:W-:Y:S05]  /*4600*/  HMMA.16816.F32.BF16 R4, R152, R156.reuse, R4 ;  /* 0x0000009c9804723c */ /* 0x080fea0000041804 */
[----:B------:R-:W-:Y:S01]  /*4610*/  LDSM.16.M88.4 R148, [R174+0x2800] ;  /* 0x00280000ae94783b */ /* 0x000fe20000000200 */
[C---:B---3--:R-:W-:Y:S06]  /*4620*/  HMMA.16816.F32.BF16 R8, R160.reuse, R156, R8 ;  /* 0x0000009ca008723c */ /* 0x048fec0000041808 */
[-C--:B------:R-:W-:Y:S05]  /*4630*/  HMMA.16816.F32.BF16 R12, R160, R158.reuse, R12 ;  /* 0x0000009ea00c723c */ /* 0x080fea000004180c */
[----:B------:R-:W-:Y:S01]  /*4640*/  LOP3.LUT R156, R241, UR10, RZ, 0x3c, !PT ;  /* 0x0000000af19c7c12 */ /* 0x000fe2000f8e3cff */
[C---:B------:R-:W-:Y:S06]  /*4650*/  HMMA.16816.F32.BF16 R16, R152.reuse, R158, R16 ;  /* 0x0000009e9810723c */ /* 0x040fec0000041810 */
[-C--:B------:R-:W-:Y:S01]  /*4660*/  HMMA.16816.F32.BF16 R20, R152, R132.reuse, R20 ;  /* 0x000000849814723c */ /* 0x080fe20000041814 */
[----:B------:R-:W-:Y:S04]  /*4670*/  IMAD.U32 R158, RZ, RZ, UR22 ;  /* 0x00000016ff9e7e24 */ /* 0x000fe8000f8e00ff */
[----:B------:R-:W-:Y:S01]  /*4680*/  IMAD.U32 R159, RZ, RZ, UR13 ;  /* 0x0000000dff9f7e24 */ /* 0x000fe2000f8e00ff */
[C---:B------:R-:W-:Y:S06]  /*4690*/  HMMA.16816.F32.BF16 R24, R160.reuse, R132, R24 ;  /* 0x00000084a018723c */ /* 0x040fec0000041818 */
[-C--:B------:R-:W-:Y:S06]  /*46a0*/  HMMA.16816.F32.BF16 R28, R160, R134.reuse, R28 ;  /* 0x00000086a01c723c */ /* 0x080fec000004181c */
[----:B------:R-:W-:Y:S01]  /*46b0*/  HMMA.16816.F32.BF16 R32, R152, R134, R32 ;  /* 0x000000869820723c */ /* 0x000fe20000041820 */
[----:B------:R-:W3:Y:S05]  /*46c0*/  LDSM.16.M88.4 R132, [R174+0x2000] ;  /* 0x00200000ae84783b */ /* 0x000eea0000000200 */
[-C--:B-1----:R-:W-:Y:S06]  /*46d0*/  HMMA.16816.F32.BF16 R4, R140, R164.reuse, R4 ;  /* 0x000000a48c04723c */ /* 0x082fec0000041804 */
[C---:B------:R-:W-:Y:S06]  /*46e0*/  HMMA.16816.F32.BF16 R8, R168.reuse, R164, R8 ;  /* 0x000000a4a808723c */ /* 0x040fec0000041808 */
[-C--:B------:R-:W-:Y:S06]  /*46f0*/  HMMA.16816.F32.BF16 R12, R168, R166.reuse, R12 ;  /* 0x000000a6a80c723c */ /* 0x080fec000004180c */
[C---:B------:R-:W-:Y:S06]  /*4700*/  HMMA.16816.F32.BF16 R16, R140.reuse, R166, R16 ;  /* 0x000000a68c10723c */ /* 0x040fec0000041810 */
[-C--:B--2---:R-:W-:Y:S06]  /*4710*/  HMMA.16816.F32.BF16 R20, R140, R136.reuse, R20 ;  /* 0x000000888c14723c */ /* 0x084fec0000041814 */
[C---:B------:R-:W-:Y:S06]  /*4720*/  HMMA.16816.F32.BF16 R24, R168.reuse, R136, R24 ;  /* 0x00000088a818723c */ /* 0x040fec0000041818 */
[-C--:B------:R-:W-:Y:S01]  /*4730*/  HMMA.16816.F32.BF16 R28, R168, R138.reuse, R28 ;  /* 0x0000008aa81c723c */ /* 0x080fe2000004181c */
[----:B------:R-:W-:Y:S04]  /*4740*/  IMAD.U32 R136, RZ, RZ, UR21 ;  /* 0x00000015ff887e24 */ /* 0x000fe8000f8e00ff */
[----:B------:R-:W-:Y:S01]  /*4750*/  IMAD.U32 R137, RZ, RZ, UR20 ;  /* 0x00000014ff897e24 */ /* 0x000fe2000f8e00ff */
[C---:B------:R-:W-:Y:S01]  /*4760*/  LEA R152, P0, R227.reuse, R136, 0x2 ;  /* 0x00000088e3987211 */ /* 0x040fe200078010ff */
[----:B------:R-:W-:Y:S01]  /*4770*/  IMAD.U32 R136, RZ, RZ, UR17 ;  /* 0x00000011ff887e24 */ /* 0x000fe2000f8e00ff */
[----:B------:R-:W-:Y:S04]  /*4780*/  HMMA.16816.F32.BF16 R32, R140, R138, R32 ;  /* 0x0000008a8c20723c */ /* 0x000fe80000041820 */
[----:B------:R-:W-:Y:S01]  /*4790*/  LEA.HI.X.SX32 R153, R227, R137, 0x2, P0 ;  /* 0x00000089e3997211 */ /* 0x000fe200000f16ff */
[----:B------:R-:W-:Y:S01]  /*47a0*/  IMAD R136, R136, 0x4, R242 ;  /* 0x0000000488887824 */ /* 0x000fe200078e02f2 */
[----:B------:R-:W-:Y:S01]  /*47b0*/  PLOP3.LUT P0, PT, PT, PT, UP0, 0x80, 0x0 ;  /* 0x000000000000781c */ /* 0x000fe20003f0f008 */
[-C--:B---3--:R-:W-:Y:S01]  /*47c0*/  HMMA.16816.F32.BF16 R4, R132, R144.reuse, R4 ;  /* 0x000000908404723c */ /* 0x088fe20000041804 */
[----:B------:R-:W-:Y:S01]  /*47d0*/  IMAD.U32 R140, RZ, RZ, UR5 ;  /* 0x00000005ff8c7e24 */ /* 0x000fe2000f8e00ff */
[----:B------:R-:W2:Y:S03]  /*47e0*/  LDG.E R171, desc[UR6][R152.64] ;  /* 0x0000000698ab7981 */ /* 0x000ea6000c1e1900 */
[----:B------:R-:W-:Y:S01]  /*47f0*/  LOP3.LUT R141, R237, UR9, R136, 0x96, !PT ;  /* 0x00000009ed8d7c12 */ /* 0x000fe2000f8e9688 */
[----:B------:R-:W3:Y:S01]  /*4800*/  LDG.E R170, desc[UR6][R152.64+0x20] ;  /* 0x0000200698aa7981 */ /* 0x000ee2000c1e1900 */
[----:B------:R-:W-:Y:S01]  /*4810*/  IMAD R140, R140, 0x4, R244 ;  /* 0x000000048c8c7824 */ /* 0x000fe200078e02f4 */
[C---:B------:R-:W-:Y:S02]  /*4820*/  HMMA.16816.F32.BF16 R8, R148.reuse, R144, R8 ;  /* 0x000000909408723c */ /* 0x040fe40000041808 */
[----:B------:R-:W1:Y:S02]  /*4830*/  LDSM.16.M88.4 R136, [R172+UR4+0xd400] ;  /* 0x00d40004ac88783b */ /* 0x000e640008000200 */
[----:B------:R-:W-:Y:S01]  /*4840*/  @!P0 IADD3 R158, -R158, 0x1, R227 ;  /* 0x000000019e9e8810 */ /* 0x000fe20007ffe1e3 */
[C---:B------:R-:W-:Y:S01]  /*4850*/  VIADD R142, R140.reuse, 0x2 ;  /* 0x000000028c8e7836 */ /* 0x040fe20000000000 */
[-C--:B------:R-:W-:Y:S04]  /*4860*/  HMMA.16816.F32.BF16 R12, R148, R146.reuse, R12 ;  /* 0x00000092940c723c */ /* 0x080fe8000004180c */
[----:B------:R-:W5:Y:S01]  /*4870*/  LDG.E R169, desc[UR6][R152.64+0x80] ;  /* 0x0000800698a97981 */ /* 0x000f62000c1e1900 */
[----:B------:R-:W-:Y:S01]  /*4880*/  IMAD.WIDE.U32 R154, R140, -0x326172a9, RZ ;  /* 0xcd9e8d578c9a7825 */ /* 0x000fe200078e00ff */
[C---:B------:R-:W-:Y:S02]  /*4890*/  HMMA.16816.F32.BF16 R16, R132.reuse, R146, R16 ;  /* 0x000000928410723c */ /* 0x040fe40000041810 */
[----:B------:R4:W5:Y:S03]  /*48a0*/  LDG.E R168, desc[UR6][R152.64+0xa0] ;  /* 0x0000a00698a87981 */ /* 0x000966000c1e1900 */
[-C--:B------:R-:W-:Y:S01]  /*48b0*/  LOP3.LUT R155, R155, R156.reuse, RZ, 0x3c, !PT ;  /* 0x0000009c9b9b7212 */ /* 0x080fe200078e3cff */
[----:B------:R-:W-:Y:S01]  /*48c0*/  IMAD.WIDE.U32 R140, R141, -0x326172a9, RZ ;  /* 0xcd9e8d578d8c7825 */ /* 0x000fe200078e00ff */
[----:B------:R-:W-:Y:S04]  /*48d0*/  LDSM.16.M88.4 R144, [R173+0x4000] ;  /* 0x00400000ad90783b */ /* 0x000fe80000000200 */
[----:B------:R-:W-:Y:S01]  /*48e0*/  LOP3.LUT R164, R141, UR12, R154, 0x96, !PT ;  /* 0x0000000c8da47c12 */ /* 0x000fe2000f8e969a */
[----:B------:R-:W-:Y:S01]  /*48f0*/  IMAD.WIDE.U32 R142, R142, -0x326172a9, RZ ;  /* 0xcd9e8d578e8e7825 */ /* 0x000fe200078e00ff */
[----:B------:R-:W-:Y:S01]  /*4900*/  LOP3.LUT R157, R140, UR11, RZ, 0x3c, !PT ;  /* 0x0000000b8c9d7c12 */ /* 0x000fe2000f8e3cff */
[----:B------:R-:W-:Y:S01]  /*4910*/  UIADD3 UR11, UR9, 0x76cf5d0a, URZ ;  /* 0x76cf5d0a090b7890 */ /* 0x000fe2000fffe03f */
[----:B------:R-:W1:Y:S01]  /*4920*/  @!P0 S2R R183, SR_TID.X ;  /* 0x0000000000b78919 */ /* 0x000e620000002100 */
[----:B------:R-:W-:Y:S01]  /*4930*/  IMAD.WIDE.U32 R154, R155, -0x2daee0ad, RZ ;  /* 0xd2511f539b9a7825 */ /* 0x000fe200078e00ff */
[----:B------:R-:W-:Y:S02]  /*4940*/  LOP3.LUT R160, R143, R156, RZ, 0x3c, !PT ;  /* 0x0000009c8fa07212 */ /* 0x000fe400078e3cff */
[----:B------:R-:W-:Y:S01]  /*4950*/  LOP3.LUT R162, R141, UR12, R142, 0x96, !PT ;  /* 0x0000000c8da27c12 */ /* 0x000fe2000f8e968e */
[----:B------:R-:W-:Y:S01]  /*4960*/  UIADD3 UR12, UR9, -0x4498517b, URZ ;  /* 0xbb67ae85090c7890 */ /* 0x000fe2000fffe03f */
[----:B------:R-:W1:Y:S01]  /*4970*/  LDSM.16.M88.4 R140, [R0+0x2000] ;  /* 0x00200000008c783b */ /* 0x000e620000000200 */
[----:B------:R-:W-:Y:S04]  /*4980*/  IMAD.WIDE.U32 R164, R164, -0x2daee0ad, RZ ;  /* 0xd2511f53a4a47825 */ /* 0x000fe800078e00ff */
[----:B------:R-:W-:Y:S01]  /*4990*/  LOP3.LUT R156, R236, UR12, RZ, 0x3c, !PT ;  /* 0x0000000cec9c7c12 */ /* 0x000fe2000f8e3cff */
[----:B----4-:R-:W-:Y:S01]  /*49a0*/  IMAD.WIDE.U32 R152, R160, -0x2daee0ad, RZ ;  /* 0xd2511f53a0987825 */ /* 0x010fe200078e00ff */
[----:B------:R-:W-:Y:S01]  /*49b0*/  LOP3.LUT R166, R165, UR11, R154, 0x96, !PT ;  /* 0x0000000ba5a67c12 */ /* 0x000fe2000f8e969a */
[----:B------:R-:W-:Y:S01]  /*49c0*/  UIADD3 UR12, UR9, 0x32370b8f, URZ ;  /* 0x32370b8f090c7890 */ /* 0x000fe2000fffe03f */
[----:B------:R-:W-:Y:S01]  /*49d0*/  LOP3.LUT R160, R156, R155, RZ, 0x3c, !PT ;  /* 0x0000009b9ca07212 */ /* 0x000fe200078e3cff */
[----:B------:R-:W-:Y:S01]  /*49e0*/  IMAD.WIDE.U32 R162, R162, -0x2daee0ad, RZ ;  /* 0xd2511f53a2a27825 */ /* 0x000fe200078e00ff */
[----:B------:R-:W-:Y:S01]  /*49f0*/  LOP3.LUT R165, R156, R153, RZ, 0x3c, !PT ;  /* 0x000000999ca57212 */ /* 0x000fe200078e3cff */
[-C--:B-1----:R-:W-:Y:S03]  /*4a00*/  HMMA.16816.F32.BF16 R20, R132, R136.reuse, R20 ;  /* 0x000000888414723c */ /* 0x082fe60000041814 */
[----:B------:R-:W-:Y:S01]  /*4a10*/  LOP3.LUT R184, R163, UR11, R152, 0x96, !PT ;  /* 0x0000000ba3b87c12 */ /* 0x000fe2000f8e9698 */
[----:B------:R-:W-:Y:S01]  /*4a20*/  IMAD.WIDE.U32 R160, R160, -0x326172a9, RZ ;  /* 0xcd9e8d57a0a07825 */ /* 0x000fe200078e00ff */
[----:B------:R-:W-:Y:S01]  /*4a30*/  @!P0 IADD3 R156, R159, UR8, R158 ;  /* 0x000000089f9c8c10 */ /* 0x000fe2000fffe09e */
[----:B------:R1:W4:Y:S01]  /*4a40*/  LDSM.16.M88.4 R152, [R0+0x2800] ;  /* 0x002800000098783b */ /* 0x0003220000000200 */
[C---:B------:R-:W-:Y:S01]  /*4a50*/  HMMA.16816.F32.BF16 R24, R148.reuse, R136, R24 ;  /* 0x000000889418723c */ /* 0x040fe20000041818 */
[----:B------:R-:W-:Y:S03]  /*4a60*/  UIADD3 UR11, UR10, -0x255992d5, URZ ;  /* 0xdaa66d2b0a0b7890 */ /* 0x000fe6000fffe03f */
[----:B------:R-:W-:Y:S02]  /*4a70*/  IMAD.WIDE.U32 R166, R166, -0x326172a9, RZ ;  /* 0xcd9e8d57a6a67825 */ /* 0x000fe400078e00ff */
[-C--:B------:R-:W-:Y:S05]  /*4a80*/  HMMA.16816.F32.BF16 R28, R148, R138.reuse, R28 ;  /* 0x0000008a941c723c */ /* 0x080fea000004181c */
[----:B------:R-:W-:Y:S01]  /*4a90*/  LOP3.LUT R137, R157, R161, RZ, 0x3c, !PT ;  /* 0x000000a19d897212 */ /* 0x000fe200078e3cff */
[----:B------:R-:W-:Y:S01]  /*4aa0*/  HMMA.16816.F32.BF16 R32, R132, R138, R32 ;  /* 0x0000008a8420723c */ /* 0x000fe20000041820 */
[----:B------:R-:W4:Y:S04]  /*4ab0*/  LDSM.16.M88.4 R132, [R173+0x4400] ;  /* 0x00440000ad84783b */ /* 0x000f280000000200 */
[----:B------:R-:W-:Y:S01]  /*4ac0*/  @!P0 VIMNMX R151, R156, UR8, PT ;  /* 0x000000089c978c48 */ /* 0x000fe2000bfe0100 */
[----:B------:R-:W-:Y:S01]  /*4ad0*/  @!P0 IMAD.SHL.U32 R136, R183, 0x2, RZ ;  /* 0x00000002b7888824 */ /* 0x000fe200078e00ff */
[----:B------:R-:W-:Y:S01]  /*4ae0*/  LOP3.LUT R160, R167, UR11, R160, 0x96, !PT ;  /* 0x0000000ba7a07c12 */ /* 0x000fe2000f8e96a0 */
[----:B------:R-:W-:Y:S01]  /*4af0*/  FMUL.FTZ R139, R232, 1.4426950216293334961 ;  /* 0x3fb8aa3be88b7820 */ /* 0x000fe20000410000 */
[-C--:B------:R-:W-:Y:S02]  /*4b00*/  HMMA.16816.F32.BF16 R4, R140, R144.reuse, R4 ;  /* 0x000000908c04723c */ /* 0x080fe40000041804 */
[----:B-1----:R-:W-:Y:S03]  /*4b10*/  IMAD.U32 R0, RZ, RZ, UR17 ;  /* 0x00000011ff007e24 */ /* 0x002fe6000f8e00ff */
[----:B------:R-:W-:Y:S01]  /*4b20*/  @!P0 LOP3.LUT R150, R245, 0x6, R136, 0xf8, !PT ;  /* 0x00000006f5968812 */ /* 0x000fe200078ef888 */
[----:B------:R-:W-:Y:S01]  /*4b30*/  IMAD.WIDE.U32 R136, R137, -0x2daee0ad, RZ ;  /* 0xd2511f5389887825 */ /* 0x000fe200078e00ff */
[----:B------:R-:W-:Y:S02]  /*4b40*/  FSEL R139, R139, RZ, P1 ;  /* 0x000000ff8b8b7208 */ /* 0x000fe40000800000 */
[C---:B------:R-:W-:Y:S02]  /*4b50*/  FSETP.NEU.FTZ.AND P1, PT, R230.reuse, -INF , PT ;  /* 0xff800000e600780b */ /* 0x040fe40003f3d000 */
[----:B------:R-:W-:Y:S01]  /*4b60*/  LOP3.LUT R164, R137, UR12, R164, 0x96, !PT ;  /* 0x0000000c89a47c12 */ /* 0x000fe2000f8e96a4 */
[----:B------:R-:W-:Y:S04]  /*4b70*/  IMAD.WIDE.U32 R158, R165, -0x326172a9, RZ ;  /* 0xcd9e8d57a59e7825 */ /* 0x000fe800078e00ff */
[----:B------:R-:W-:Y:S01]  /*4b80*/  FMUL.FTZ R137, R230, 1.4426950216293334961 ;  /* 0x3fb8aa3be6897820 */ /* 0x000fe20000410000 */
[----:B------:R-:W-:Y:S01]  /*4b90*/  FMUL.FTZ R138, R233, 1.4426950216293334961 ;  /* 0x3fb8aa3be98a7820 */ /* 0x000fe20000410000 */
[----:B------:R-:W-:Y:S01]  /*4ba0*/  IMAD.WIDE.U32 R184, R184, -0x326172a9, RZ ;  /* 0xcd9e8d57b8b87825 */ /* 0x000fe200078e00ff */
[----:B------:R-:W-:Y:S01]  /*4bb0*/  LOP3.LUT R157, R157, R159, RZ, 0x3c, !PT ;  /* 0x0000009f9d9d7212 */ /* 0x000fe200078e3cff */
[C---:B----4-:R-:W-:Y:S04]  /*4bc0*/  HMMA.16816.F32.BF16 R8, R152.reuse, R144, R8 ;  /* 0x000000909808723c */ /* 0x050fe80000041808 */
[----:B------:R-:W-:Y:S01]  /*4bd0*/  LOP3.LUT R158, R185, UR11, R158, 0x96, !PT ;  /* 0x0000000bb99e7c12 */ /* 0x000fe2000f8e969e */
[----:B------:R-:W-:Y:S01]  /*4be0*/  @!P0 IMAD R0, R0, 0x80, R150 ;  /* 0x0000008000008824 */ /* 0x000fe200078e0296 */
[----:B------:R-:W-:Y:S01]  /*4bf0*/  FSEL R137, R137, RZ, P1 ;  /* 0x000000ff89897208 */ /* 0x000fe20000800000 */
[-C--:B------:R-:W-:Y:S01]  /*4c00*/  HMMA.16816.F32.BF16 R12, R152, R146.reuse, R12 ;  /* 0x00000092980c723c */ /* 0x080fe2000004180c */
[----:B------:R-:W-:Y:S02]  /*4c10*/  UIADD3 UR11, UR9, -0x126145ec, URZ ;  /* 0xed9eba14090b7890 */ /* 0x000fe4000fffe03f */
[----:B------:R-:W-:Y:S01]  /*4c20*/  @!P0 ISETP.GE.AND P1, PT, R0, R151, PT ;  /* 0x000000970000820c */ /* 0x000fe20003f26270 */
[----:B------:R-:W-:Y:S01]  /*4c30*/  IMAD.WIDE.U32 R160, R160, -0x2daee0ad, RZ ;  /* 0xd2511f53a0a07825 */ /* 0x000fe200078e00ff */
[----:B------:R-:W-:Y:S01]  /*4c40*/  @!P0 VIADDMNMX R150, R156, R250, UR8, PT ;  /* 0x000000089c968e46 */ /* 0x000fe2000b8001fa */
[C---:B------:R-:W-:Y:S05]  /*4c50*/  HMMA.16816.F32.BF16 R16, R140.reuse, R146, R16 ;  /* 0x000000928c10723c */ /* 0x040fea0000041810 */
[----:B------:R-:W-:Y:S01]  /*4c60*/  @!P0 FSEL R4, R4, -INF , !P1 ;  /* 0xff80000004048808 */ /* 0x000fe20004800000 */
[----:B------:R-:W-:Y:S01]  /*4c70*/  IMAD.WIDE.U32 R158, R158, -0x2daee0ad, RZ ;  /* 0xd2511f539e9e7825 */ /* 0x000fe200078e00ff */
[----:B------:R-:W-:Y:S01]  /*4c80*/  LOP3.LUT R161, R161, UR11, R136, 0x96, !PT ;  /* 0x0000000ba1a17c12 */ /* 0x000fe2000f8e9688 */
[-C--:B------:R-:W-:Y:S03]  /*4c90*/  HMMA.16816.F32.BF16 R20, R140, R132.reuse, R20 ;  /* 0x000000848c14723c */ /* 0x080fe60000041814 */
[----:B------:R-:W-:Y:S01]  /*4ca0*/  FSEL R138, R138, RZ, P2 ;  /* 0x000000ff8a8a7208 */ /* 0x000fe20001000000 */
[----:B------:R-:W-:Y:S01]  /*4cb0*/  IMAD.WIDE.U32 R148, R157, -0x2daee0ad, RZ ;  /* 0xd2511f539d947825 */ /* 0x000fe200078e00ff */
[----:B------:R-:W-:Y:S01]  /*4cc0*/  FSETP.NEU.FTZ.AND P2, PT, R231, -INF , PT ;  /* 0xff800000e700780b */ /* 0x000fe20003f5d000 */
[C---:B------:R-:W-:Y:S05]  /*4cd0*/  HMMA.16816.F32.BF16 R24, R152.reuse, R132, R24 ;  /* 0x000000849818723c */ /* 0x040fea0000041818 */
[----:B------:R-:W-:Y:S01]  /*4ce0*/  LOP3.LUT R162, R149, UR12, R162, 0x96, !PT ;  /* 0x0000000c95a27c12 */ /* 0x000fe2000f8e96a2 */
[-C--:B------:R-:W-:Y:S01]  /*4cf0*/  HMMA.16816.F32.BF16 R28, R152, R134.reuse, R28 ;  /* 0x00000086981c723c */ /* 0x080fe2000004181c */
[----:B------:R-:W-:Y:S04]  /*4d00*/  UIADD3 UR12, UR10, 0x78dde6e4, URZ ;  /* 0x78dde6e40a0c7890 */ /* 0x000fe8000fffe03f */
[----:B------:R-:W-:Y:S01]  /*4d10*/  LOP3.LUT R157, R159, UR11, R148, 0x96, !PT ;  /* 0x0000000b9f9d7c12 */ /* 0x000fe2000f8e9694 */
[----:B------:R-:W-:Y:S01]  /*4d20*/  @!P0 VIADD R136, R0, 0x1 ;  /* 0x0000000100888836 */ /* 0x000fe20000000000 */
[----:B------:R-:W-:Y:S01]  /*4d30*/  @!P0 VIADDMNMX R149, R156, R249, UR8, PT ;  /* 0x000000089c958e46 */ /* 0x000fe2000b8001f9 */
[--C-:B------:R-:W-:Y:S01]  /*4d40*/  FFMA.FTZ R4, R4, UR14, -R139.reuse ;  /* 0x0000000e04047c23 */ /* 0x100fe2000801088b */
[----:B------:R-:W-:Y:S01]  /*4d50*/  HMMA.16816.F32.BF16 R32, R140, R134, R32 ;  /* 0x000000868c20723c */ /* 0x000fe20000041820 */
[----:B------:R-:W-:Y:S02]  /*4d60*/  UIADD3 UR11, UR10, 0x1715609d, URZ ;  /* 0x1715609d0a0b7890 */ /* 0x000fe4000fffe03f */
[----:B------:R1:W-:Y:S01]  /*4d70*/  MUFU.EX2 R204, R4 ;  /* 0x0000000400cc7308 */ /* 0x0003e20000000800 */
[----:B------:R-:W-:Y:S01]  /*4d80*/  @!P0 VIADDMNMX R148, R156, R248, UR8, PT ;  /* 0x000000089c948e46 */ /* 0x000fe2000b8001f8 */
[----:B------:R-:W-:Y:S01]  /*4d90*/  IMAD.WIDE.U32 R132, R161, -0x326172a9, RZ ;  /* 0xcd9e8d57a1847825 */ /* 0x000fe200078e00ff */
[C---:B------:R-:W-:Y:S02]  /*4da0*/  @!P0 ISETP.GE.AND P6, PT, R136.reuse, R151, PT ;  /* 0x000000978800820c */ /* 0x040fe40003fc6270 */
[C---:B------:R-:W-:Y:S02]  /*4db0*/  @!P0 ISETP.GE.AND P5, PT, R136.reuse, R150, PT ;  /* 0x000000968800820c */ /* 0x040fe40003fa6270 */
[-C--:B------:R-:W-:Y:S01]  /*4dc0*/  @!P0 ISETP.GE.AND P4, PT, R136, R149.reuse, PT ;  /* 0x000000958800820c */ /* 0x080fe20003f86270 */
[----:B------:R-:W-:Y:S01]  /*4dd0*/  @!P0 VIADD R144, R0, 0x8 ;  /* 0x0000000800908836 */ /* 0x000fe20000000000 */
[----:B------:R-:W-:Y:S01]  /*4de0*/  @!P0 ISETP.GE.AND P3, PT, R136, R148, PT ;  /* 0x000000948800820c */ /* 0x000fe20003f66270 */
[----:B------:R-:W-:Y:S01]  /*4df0*/  FMUL.FTZ R136, R231, 1.4426950216293334961 ;  /* 0x3fb8aa3be7887820 */ /* 0x000fe20000410000 */
[CC--:B------:R-:W-:Y:S01]  /*4e00*/  @!P0 ISETP.GE.AND P1, PT, R0.reuse, R149.reuse, PT ;  /* 0x000000950000820c */ /* 0x0c0fe20003f26270 */
[----:B------:R-:W-:Y:S01]  /*4e10*/  @!P0 VIADD R145, R0, 0x9 ;  /* 0x0000000900918836 */ /* 0x000fe20000000000 */
[----:B------:R-:W-:Y:S02]  /*4e20*/  @!P0 FSEL R5, R5, -INF , !P6 ;  /* 0xff80000005058808 */ /* 0x000fe40007000000 */
[----:B------:R-:W-:Y:S02]  /*4e30*/  FSEL R136, R136, RZ, P2 ;  /* 0x000000ff88887208 */ /* 0x000fe40001000000 */
[C---:B------:R-:W-:Y:S01]  /*4e40*/  @!P0 ISETP.GE.AND P2, PT, R0.reuse, R150, PT ;  /* 0x000000960000820c */ /* 0x040fe20003f46270 */
[C---:B-1----:R-:W-:Y:S01]  /*4e50*/  @!P0 VIADD R4, R0.reuse, 0x11 ;  /* 0x0000001100048836 */ /* 0x042fe20000000000 */
[-C--:B------:R-:W-:Y:S01]  /*4e60*/  @!P0 ISETP.GE.AND P6, PT, R0, R148.reuse, PT ;  /* 0x000000940000820c */ /* 0x080fe20003fc6270 */
[----:B------:R-:W-:Y:S01]  /*4e70*/  FFMA.FTZ R5, R5, UR14, -R139 ;  /* 0x0000000e05057c23 */ /* 0x000fe2000801088b */
[----:B------:R-:W-:Y:S02]  /*4e80*/  @!P0 FSEL R6, R6, -INF , !P2 ;  /* 0xff80000006068808 */ /* 0x000fe40005000000 */
[----:B------:R-:W-:Y:S01]  /*4e90*/  @!P0 FSEL R7, R7, -INF , !P5 ;  /* 0xff80000007078808 */ /* 0x000fe20006800000 */
[----:B------:R-:W-:Y:S01]  /*4ea0*/  MUFU.EX2 R203, R5 ;  /* 0x0000000500cb7308 */ /* 0x000fe20000000800 */
[----:B------:R-:W-:Y:S01]  /*4eb0*/  @!P0 FSEL R8, R8, -INF , !P1 ;  /* 0xff80000008088808 */ /* 0x000fe20004800000 */
[--C-:B------:R-:W-:Y:S01]  /*4ec0*/  FFMA.FTZ R6, R6, UR14, -R138.reuse ;  /* 0x0000000e06067c23 */ /* 0x100fe2000801088a */
[----:B------:R-:W-:Y:S01]  /*4ed0*/  @!P0 FSEL R9, R9, -INF , !P4 ;  /* 0xff80000009098808 */ /* 0x000fe20006000000 */
[----:B------:R-:W-:Y:S01]  /*4ee0*/  FFMA.FTZ R7, R7, UR14, -R138 ;  /* 0x0000000e07077c23 */ /* 0x000fe2000801088a */
[----:B------:R-:W-:Y:S01]  /*4ef0*/  @!P0 ISETP.GE.AND P2, PT, R144, R149, PT ;  /* 0x000000959000820c */ /* 0x000fe20003f46270 */
[--C-:B------:R-:W-:Y:S01]  /*4f00*/  FFMA.FTZ R8, R8, UR14, -R137.reuse ;  /* 0x0000000e08087c23 */ /* 0x100fe20008010889 */
[C---:B------:R-:W-:Y:S03]  /*4f10*/  @!P0 ISETP.GE.AND P5, PT, R144.reuse, R148, PT ;  /* 0x000000949000820c */ /* 0x040fe60003fa6270 */
[----:B------:R-:W-:Y:S01]  /*4f20*/  MUFU.EX2 R208, R6 ;  /* 0x0000000600d07308 */ /* 0x000fe20000000800 */
[C---:B------:R-:W-:Y:S01]  /*4f30*/  @!P0 ISETP.GE.AND P1, PT, R144.reuse, R151, PT ;  /* 0x000000979000820c */ /* 0x040fe20003f26270 */
[--C-:B------:R-:W-:Y:S01]  /*4f40*/  FFMA.FTZ R9, R9, UR14, -R137.reuse ;  /* 0x0000000e09097c23 */ /* 0x100fe20008010889 */
[-C--:B------:R-:W-:Y:S01]  /*4f50*/  @!P0 ISETP.GE.AND P4, PT, R144, R150.reuse, PT ;  /* 0x000000969000820c */ /* 0x080fe20003f86270 */
[----:B------:R-:W-:Y:S01]  /*4f60*/  @!P0 VIADD R144, R0, 0x10 ;  /* 0x0000001000908836 */ /* 0x000fe20000000000 */
[----:B------:R-:W-:Y:S02]  /*4f70*/  @!P0 FSEL R10, R10, -INF , !P6 ;  /* 0xff8000000a0a8808 */ /* 0x000fe40007000000 */
[----:B------:R-:W-:Y:S03]  /*4f80*/  @!P0 ISETP.GE.AND P6, PT, R145, R149, PT ;  /* 0x000000959100820c */ /* 0x000fe60003fc6270 */
[----:B------:R1:W4:Y:S01]  /*4f90*/  MUFU.EX2 R207, R7 ;  /* 0x0000000700cf7308 */ /* 0x0003220000000800 */
[----:B------:R-:W-:Y:S01]  /*4fa0*/  @!P0 FSEL R14, R14, -INF , !P5 ;  /* 0xff8000000e0e8808 */ /* 0x000fe20006800000 */
[--C-:B------:R-:W-:Y:S01]  /*4fb0*/  FFMA.FTZ R10, R10, UR14, -R136.reuse ;  /* 0x0000000e0a0a7c23 */ /* 0x100fe20008010888 */
[----:B------:R-:W-:Y:S02]  /*4fc0*/  @!P0 FSEL R13, R13, -INF , !P6 ;  /* 0xff8000000d0d8808 */ /* 0x000fe40007000000 */
[----:B------:R-:W-:Y:S01]  /*4fd0*/  @!P0 FSEL R18, R18, -INF , !P4 ;  /* 0xff80000012128808 */ /* 0x000fe20006000000 */
[----:B------:R-:W-:Y:S01]  /*4fe0*/  FFMA.FTZ R14, R14, UR14, -R136 ;  /* 0x0000000e0e0e7c23 */ /* 0x000fe20008010888 */
[----:B------:R-:W-:Y:S03]  /*4ff0*/  @!P0 FSEL R11, R11, -INF , !P3 ;  /* 0xff8000000b0b8808 */ /* 0x000fe60005800000 */
[----:B------:R4:W2:Y:S01]  /*5000*/  MUFU.EX2 R212, R8 ;  /* 0x0000000800d47308 */ /* 0x0008a20000000800 */
[----:B------:R-:W-:Y:S01]  /*5010*/  @!P0 ISETP.GE.AND P6, PT, R145, R150, PT ;  /* 0x000000969100820c */ /* 0x000fe20003fc6270 */
[----:B------:R-:W-:Y:S01]  /*5020*/  FFMA.FTZ R18, R18, UR14, -R138 ;  /* 0x0000000e12127c23 */ /* 0x000fe2000801088a */
[-C--:B------:R-:W-:Y:S01]  /*5030*/  @!P0 ISETP.GE.AND P5, PT, R144, R151.reuse, PT ;  /* 0x000000979000820c */ /* 0x080fe20003fa6270 */
[----:B------:R-:W-:Y:S01]  /*5040*/  FFMA.FTZ R11, R11, UR14, -R136 ;  /* 0x0000000e0b0b7c23 */ /* 0x000fe20008010888 */
[----:B------:R-:W-:Y:S01]  /*5050*/  @!P0 ISETP.GE.AND P4, PT, R4, R151, PT ;  /* 0x000000970400820c */ /* 0x000fe20003f86270 */
[----:B------:R-:W-:Y:S01]  /*5060*/  FFMA.FTZ R13, R13, UR14, -R137 ;  /* 0x0000000e0d0d7c23 */ /* 0x000fe20008010889 */
[----:B------:R-:W-:Y:S03]  /*5070*/  @!P0 ISETP.GE.AND P3, PT, R145, R148, PT ;  /* 0x000000949100820c */ /* 0x000fe60003f66270 */
[----:B------:R-:W-:Y:S01]  /*5080*/  MUFU.EX2 R199, R18 ;  /* 0x0000001200c77308 */ /* 0x000fe20000000800 */
[----:B------:R-:W-:Y:S01]  /*5090*/  @!P0 FSEL R19, R19, -INF , !P6 ;  /* 0xff80000013138808 */ /* 0x000fe20007000000 */
[----:B-1----:R-:W-:Y:S01]  /*50a0*/  IMAD.WIDE.U32 R6, R164, -0x326172a9, RZ ;  /* 0xcd9e8d57a4067825 */ /* 0x002fe200078e00ff */
[----:B------:R-:W-:Y:S02]  /*50b0*/  @!P0 FSEL R20, R20, -INF , !P5 ;  /* 0xff80000014148808 */ /* 0x000fe40006800000 */
[----:B------:R-:W-:Y:S01]  /*50c0*/  @!P0 FSEL R21, R21, -INF , !P4 ;  /* 0xff80000015158808 */ /* 0x000fe20006000000 */
[----:B------:R-:W-:Y:S01]  /*50d0*/  FFMA.FTZ R19, R19, UR14, -R138 ;  /* 0x0000000e13137c23 */ /* 0x000fe2000801088a */
[----:B------:R-:W-:Y:S01]  /*50e0*/  @!P0 FSEL R12, R12, -INF , !P2 ;  /* 0xff8000000c0c8808 */ /* 0x000fe20005000000 */
[----:B------:R-:W-:Y:S01]  /*50f0*/  FFMA.FTZ R20, R20, UR14, -R139 ;  /* 0x0000000e14147c23 */ /* 0x000fe2000801088b */
[----:B------:R-:W-:Y:S01]  /*5100*/  @!P0 FSEL R15, R15, -INF , !P3 ;  /* 0xff8000000f0f8808 */ /* 0x000fe20005800000 */
[----:B------:R-:W-:Y:S01]  /*5110*/  MUFU.EX2 R198, R19 ;  /* 0x0000001300c67308 */ /* 0x000fe20000000800 */
[----:B------:R-:W-:Y:S01]  /*5120*/  @!P0 ISETP.GE.AND P6, PT, R4, R150, PT ;  /* 0x000000960400820c */ /* 0x000fe20003fc6270 */
[----:B------:R-:W-:Y:S01]  /*5130*/  FFMA.FTZ R12, R12, UR14, -R137 ;  /* 0x0000000e0c0c7c23 */ /* 0x000fe20008010889 */
[C---:B------:R-:W-:Y:S01]  /*5140*/  @!P0 ISETP.GE.AND P5, PT, R4.reuse, R149, PT ;  /* 0x000000950400820c */ /* 0x040fe20003fa6270 */
[----:B------:R-:W-:Y:S01]  /*5150*/  FFMA.FTZ R15, R15, UR14, -R136 ;  /* 0x0000000e0f0f7c23 */ /* 0x000fe20008010888 */
[----:B------:R-:W-:Y:S01]  /*5160*/  @!P0 ISETP.GE.AND P4, PT, R4, R148, PT ;  /* 0x000000940400820c */ /* 0x000fe20003f86270 */
[----:B------:R-:W-:Y:S01]  /*5170*/  @!P0 VIADD R4, R0, 0x18 ;  /* 0x0000001800048836 */ /* 0x000fe20000000000 */
[----:B------:R-:W-:Y:S03]  /*5180*/  @!P0 ISETP.GE.AND P2, PT, R145, R151, PT ;  /* 0x000000979100820c */ /* 0x000fe60003f46270 */
[----:B------:R1:W-:Y:S01]  /*5190*/  MUFU.EX2 R214, R10 ;  /* 0x0000000a00d67308 */ /* 0x0003e20000000800 */
[----:B------:R-:W-:Y:S01]  /*51a0*/  @!P0 ISETP.GE.AND P3, PT, R144, R150, PT ;  /* 0x000000969000820c */ /* 0x000fe20003f66270 */
[----:B------:R-:W-:Y:S01]  /*51b0*/  @!P0 VIADD R0, R0, 0x19 ;  /* 0x0000001900008836 */ /* 0x000fe20000000000 */
[----:B------:R-:W-:Y:S01]  /*51c0*/  @!P0 FSEL R16, R16, -INF , !P1 ;  /* 0xff80000010108808 */ /* 0x000fe20004800000 */
[--C-:B------:R-:W-:Y:S01]  /*51d0*/  FFMA.FTZ R21, R21, UR14, -R139.reuse ;  /* 0x0000000e15157c23 */ /* 0x100fe2000801088b */
[----:B------:R-:W-:Y:S02]  /*51e0*/  @!P0 FSEL R17, R17, -INF , !P2 ;  /* 0xff80000011118808 */ /* 0x000fe40005000000 */
[----:B------:R-:W-:Y:S03]  /*51f0*/  @!P0 FSEL R22, R22, -INF , !P3 ;  /* 0xff80000016168808 */ /* 0x000fe60005800000 */
[----:B------:R1:W-:Y:S01]  /*5200*/  MUFU.EX2 R211, R9 ;  /* 0x0000000900d37308 */ /* 0x0003e20000000800 */
[-C--:B------:R-:W-:Y:S01]  /*5210*/  @!P0 ISETP.GE.AND P1, PT, R144, R149.reuse, PT ;  /* 0x000000959000820c */ /* 0x080fe20003f26270 */
[--C-:B------:R-:W-:Y:S01]  /*5220*/  FFMA.FTZ R16, R16, UR14, -R139.reuse ;  /* 0x0000000e10107c23 */ /* 0x100fe2000801088b */
[-C--:B------:R-:W-:Y:S01]  /*5230*/  @!P0 ISETP.GE.AND P2, PT, R144, R148.reuse, PT ;  /* 0x000000949000820c */ /* 0x080fe20003f46270 */
[----:B------:R-:W-:Y:S01]  /*5240*/  IMAD.WIDE.U32 R144, R157, -0x326172a9, RZ ;  /* 0xcd9e8d579d907825 */ /* 0x000fe200078e00ff */
[----:B------:R-:W-:Y:S02]  /*5250*/  @!P0 ISETP.GE.AND P3, PT, R4, R149, PT ;  /* 0x000000950400820c */ /* 0x000fe40003f66270 */
[----:B------:R-:W-:Y:S03]  /*5260*/  @!P0 FSEL R24, R24, -INF , !P1 ;  /* 0xff80000018188808 */ /* 0x000fe60004800000 */
[----:B------:R1:W-:Y:S01]  /*5270*/  MUFU.EX2 R213, R11 ;  /* 0x0000000b00d57308 */ /* 0x0003e20000000800 */
[----:B------:R-:W-:Y:S01]  /*5280*/  @!P0 FSEL R26, R26, -INF , !P2 ;  /* 0xff8000001a1a8808 */ /* 0x000fe20005000000 */
[----:B------:R-:W-:Y:S01]  /*5290*/  FFMA.FTZ R17, R17, UR14, -R139 ;  /* 0x0000000e11117c23 */ /* 0x000fe2000801088b */
[----:B------:R-:W-:Y:S01]  /*52a0*/  @!P0 FSEL R28, R28, -INF , !P3 ;  /* 0xff8000001c1c8808 */ /* 0x000fe20005800000 */
[----:B------:R-:W-:Y:S01]  /*52b0*/  FFMA.FTZ R22, R22, UR14, -R138 ;  /* 0x0000000e16167c23 */ /* 0x000fe2000801088a */
[----:B------:R-:W-:Y:S01]  /*52c0*/  @!P0 ISETP.GE.AND P1, PT, R4, R148, PT ;  /* 0x000000940400820c */ /* 0x000fe20003f26270 */
[----:B------:R-:W-:Y:S01]  /*52d0*/  FFMA.FTZ R26, R26, UR14, -R136 ;  /* 0x0000000e1a1a7c23 */ /* 0x000fe20008010888 */
[C---:B------:R-:W-:Y:S03]  /*52e0*/  @!P0 ISETP.GE.AND P2, PT, R4.reuse, R151, PT ;  /* 0x000000970400820c */ /* 0x040fe60003f46270 */
[----:B------:R-:W-:Y:S01]  /*52f0*/  MUFU.EX2 R192, R16 ;  /* 0x0000001000c07308 */ /* 0x000fe20000000800 */
[----:B------:R-:W-:Y:S01]  /*5300*/  @!P0 ISETP.GE.AND P3, PT, R4, R150, PT ;  /* 0x000000960400820c */ /* 0x000fe20003f66270 */
[----:B------:R-:W-:Y:S01]  /*5310*/  IMAD.WIDE.U32 R4, R162, -0x326172a9, RZ ;  /* 0xcd9e8d57a2047825 */ /* 0x000fe200078e00ff */
[----:B----4-:R-:W-:Y:S02]  /*5320*/  LOP3.LUT R8, R7, UR12, R166, 0x96, !PT ;  /* 0x0000000c07087c12 */ /* 0x010fe4000f8e96a6 */
[----:B------:R-:W-:Y:S01]  /*5330*/  @!P0 FSEL R23, R23, -INF , !P6 ;  /* 0xff80000017178808 */ /* 0x000fe20007000000 */
[--C-:B------:R-:W-:Y:S01]  /*5340*/  FFMA.FTZ R28, R28, UR14, -R137.reuse ;  /* 0x0000000e1c1c7c23 */ /* 0x100fe20008010889 */
[----:B-1----:R-:W-:Y:S03]  /*5350*/  LOP3.LUT R10, R5, UR12, R184, 0x96, !PT ;  /* 0x0000000c050a7c12 */ /* 0x002fe6000f8e96b8 */
[----:B------:R-:W-:Y:S01]  /*5360*/  MUFU.EX2 R190, R17 ;  /* 0x0000001100be7308 */ /* 0x000fe20000000800 */
[----:B------:R-:W-:Y:S01]  /*5370*/  LOP3.LUT R5, R133, UR11, R6, 0x96, !PT ;  /* 0x0000000b85057c12 */ /* 0x000fe2000f8e9606 */
[----:B------:R-:W-:Y:S01]  /*5380*/  UIADD3 UR12, UR9, -0x56f99767, URZ ;  /* 0xa9066899090c7890 */ /* 0x000fe2000fffe03f */
[----:B------:R-:W-:Y:S01]  /*5390*/  LOP3.LUT R6, R145, UR11, R4, 0x96, !PT ;  /* 0x0000000b91067c12 */ /* 0x000fe2000f8e9604 */
[----:B------:R-:W-:Y:S01]  /*53a0*/  IMAD.WIDE.U32 R8, R8, -0x2daee0ad, RZ ;  /* 0xd2511f5308087825 */ /* 0x000fe200078e00ff */
[----:B------:R-:W-:Y:S01]  /*53b0*/  @!P0 ISETP.GE.AND P6, PT, R0, R149, PT ;  /* 0x000000950000820c */ /* 0x000fe20003fc6270 */
[----:B------:R-:W-:Y:S01]  /*53c0*/  UIADD3 UR11, UR9, 0x646e171e, URZ ;  /* 0x646e171e090b7890 */ /* 0x000fe2000fffe03f */
[----:B------:R-:W-:Y:S03]  /*53d0*/  @!P0 FSEL R25, R25, -INF , !P5 ;  /* 0xff80000019198808 */ /* 0x000fe60006800000 */
[----:B------:R1:W-:Y:S01]  /*53e0*/  MUFU.EX2 R210, R14 ;  /* 0x0000000e00d27308 */ /* 0x0003e20000000800 */
[----:B------:R-:W-:Y:S01]  /*53f0*/  LOP3.LUT R160, R9, UR12, R160, 0x96, !PT ;  /* 0x0000000c09a07c12 */ /* 0x000fe2000f8e96a0 */
[----:B------:R-:W-:Y:S01]  /*5400*/  IMAD.WIDE.U32 R4, R5, -0x2daee0ad, RZ ;  /* 0xd2511f5305047825 */ /* 0x000fe200078e00ff */
[----:B------:R-:W-:Y:S02]  /*5410*/  @!P0 FSEL R29, R29, -INF , !P6 ;  /* 0xff8000001d1d8808 */ /* 0x000fe40007000000 */
[----:B------:R-:W-:Y:S01]  /*5420*/  @!P0 FSEL R27, R27, -INF , !P4 ;  /* 0xff8000001b1b8808 */ /* 0x000fe20006000000 */
[----:B------:R-:W-:Y:S01]  /*5430*/  IMAD.WIDE.U32 R10, R10, -0x2daee0ad, RZ ;  /* 0xd2511f530a0a7825 */ /* 0x000fe200078e00ff */
[----:B------:R-:W-:Y:S03]  /*5440*/  LOP3.LUT R9, R5, UR11, R8, 0x96, !PT ;  /* 0x0000000b05097c12 */ /* 0x000fe6000f8e9608 */
[----:B------:R4:W-:Y:S01]  /*5450*/  MUFU.EX2 R209, R15 ;  /* 0x0000000f00d17308 */ /* 0x0009e20000000800 */
[----:B------:R-:W-:Y:S01]  /*5460*/  @!P0 ISETP.GE.AND P5, PT, R0, R148, PT ;  /* 0x000000940000820c */ /* 0x000fe20003fa6270 */
[----:B------:R-:W-:Y:S01]  /*5470*/  IMAD.WIDE.U32 R6, R6, -0x2daee0ad, RZ ;  /* 0xd2511f5306067825 */ /* 0x000fe200078e00ff */
[C---:B------:R-:W-:Y:S02]  /*5480*/  @!P0 ISETP.GE.AND P4, PT, R0.reuse, R151, PT ;  /* 0x000000970000820c */ /* 0x040fe40003f86270 */
[----:B------:R-:W-:Y:S01]  /*5490*/  @!P0 ISETP.GE.AND P6, PT, R0, R150, PT ;  /* 0x000000960000820c */ /* 0x000fe20003fc6270 */
[--C-:B------:R-:W-:Y:S01]  /*54a0*/  FFMA.FTZ R25, R25, UR14, -R137.reuse ;  /* 0x0000000e19197c23 */ /* 0x100fe20008010889 */
[----:B------:R-:W-:Y:S03]  /*54b0*/  LOP3.LUT R8, R7, UR11, R10, 0x96, !PT ;  /* 0x0000000b07087c12 */ /* 0x000fe6000f8e960a */
[----:B------:R-:W-:Y:S01]  /*54c0*/  MUFU.EX2 R206, R12 ;  /* 0x0000000c00ce7308 */ /* 0x000fe20000000800 */
[C---:B------:R-:W-:Y:S01]  /*54d0*/  LOP3.LUT R145, R4.reuse, 0xffff, RZ, 0xc0, !PT ;  /* 0x0000ffff04917812 */ /* 0x040fe200078ec0ff */
[----:B------:R-:W-:Y:S01]  /*54e0*/  UIADD3 UR11, UR10, -0x4ab325aa, URZ ;  /* 0xb54cda560a0b7890 */ /* 0x000fe2000fffe03f */
[----:B------:R-:W-:Y:S01]  /*54f0*/  SHF.R.U32.HI R146, RZ, 0x10, R4 ;  /* 0x00000010ff927819 */ /* 0x000fe20000011604 */
[----:B------:R-:W-:Y:S01]  /*5500*/  FFMA.FTZ R23, R23, UR14, -R138 ;  /* 0x0000000e17177c23 */ /* 0x000fe2000801088a */
[----:B------:R-:W-:Y:S01]  /*5510*/  LOP3.LUT R10, R4, 0xff, RZ, 0xc0, !PT ;  /* 0x000000ff040a7812 */ /* 0x000fe200078ec0ff */
[--C-:B------:R-:W-:Y:S01]  /*5520*/  FFMA.FTZ R24, R24, UR14, -R137.reuse ;  /* 0x0000000e18187c23 */ /* 0x100fe20008010889 */
[----:B------:R-:W-:Y:S03]  /*5530*/  SHF.R.U32.HI R0, RZ, 0x18, R4 ;  /* 0x00000018ff007819 */ /* 0x000fe60000011604 */
[----:B------:R2:W-:Y:S01]  /*5540*/  MUFU.EX2 R205, R13 ;  /* 0x0000000d00cd7308 */ /* 0x0005e20000000800 */
[----:B------:R-:W-:Y:S01]  /*5550*/  IMAD.WIDE.U32 R4, R160, -0x326172a9, RZ ;  /* 0xcd9e8d57a0047825 */ /* 0x000fe200078e00ff */
[----:B------:R-:W-:Y:S02]  /*5560*/  LOP3.LUT R158, R11, UR12, R158, 0x96, !PT ;  /* 0x0000000c0b9e7c12 */ /* 0x000fe4000f8e969e */
[C---:B------:R-:W-:Y:S01]  /*5570*/  LOP3.LUT R134, R6.reuse, 0xff, RZ, 0xc0, !PT ;  /* 0x000000ff06867812 */ /* 0x040fe200078ec0ff */
[----:B------:R-:W-:Y:S01]  /*5580*/  FFMA.FTZ R27, R27, UR14, -R136 ;  /* 0x0000000e1b1b7c23 */ /* 0x000fe20008010888 */
[--C-:B------:R-:W-:Y:S01]  /*5590*/  SHF.R.U32.HI R135, RZ, 0x18, R6.reuse ;  /* 0x00000018ff877819 */ /* 0x100fe20000011606 */
[----:B------:R-:W-:Y:S01]  /*55a0*/  FFMA.FTZ R137, R29, UR14, -R137 ;  /* 0x0000000e1d897c23 */ /* 0x000fe20008010889 */
[----:B------:R-:W-:Y:S02]  /*55b0*/  SHF.R.U32.HI R141, RZ, 0x10, R6 ;  /* 0x00000010ff8d7819 */ /* 0x000fe40000011606 */
[----:B------:R-:W-:Y:S01]  /*55c0*/  MUFU.EX2 R188, R20 ;  /* 0x0000001400bc7308 */ /* 0x000fe20000000800 */
[----:B------:R-:W-:Y:S02]  /*55d0*/  LOP3.LUT R140, R6, 0xffff, RZ, 0xc0, !PT ;  /* 0x0000ffff068c7812 */ /* 0x000fe400078ec0ff */
[----:B------:R-:W-:Y:S02]  /*55e0*/  LOP3.LUT R6, R5, UR11, R132, 0x96, !PT ;  /* 0x0000000b05067c12 */ /* 0x000fe4000f8e9684 */
[C---:B------:R-:W-:Y:S02]  /*55f0*/  LOP3.LUT R132, R4.reuse, 0xff, RZ, 0xc0, !PT ;  /* 0x000000ff04847812 */ /* 0x040fe400078ec0ff */
[--C-:B------:R-:W-:Y:S03]  /*5600*/  SHF.R.U32.HI R133, RZ, 0x18, R4.reuse ;  /* 0x00000018ff857819 */ /* 0x100fe60000011604 */
[----:B------:R-:W-:Y:S01]  /*5610*/  MUFU.EX2 R187, R21 ;  /* 0x0000001500bb7308 */ /* 0x000fe20000000800 */
[----:B-1----:R-:W-:Y:S02]  /*5620*/  LOP3.LUT R14, R4, 0xffff, RZ, 0xc0, !PT ;  /* 0x0000ffff040e7812 */ /* 0x002fe400078ec0ff */
[----:B----4-:R-:W-:Y:S01]  /*5630*/  SHF.R.U32.HI R15, RZ, 0x10, R4 ;  /* 0x00000010ff0f7819 */ /* 0x010fe20000011604 */
[----:B------:R-:W-:Y:S01]  /*5640*/  IMAD.WIDE.U32 R4, R158, -0x326172a9, RZ ;  /* 0xcd9e8d579e047825 */ /* 0x000fe200078e00ff */
[----:B------:R-:W-:Y:S02]  /*5650*/  @!P0 FSEL R31, R31, -INF , !P5 ;  /* 0xff8000001f1f8808 */ /* 0x000fe40006800000 */
[----:B------:R-:W-:Y:S03]  /*5660*/  @!P0 FSEL R30, R30, -INF , !P1 ;  /* 0xff8000001e1e8808 */ /* 0x000fe60004800000 */
[----:B------:R-:W-:Y:S01]  /*5670*/  MUFU.EX2 R194, R22 ;  /* 0x0000001600c27308 */ /* 0x000fe20000000800 */
[----:B------:R-:W-:Y:S02]  /*5680*/  ISETP.LE.U32.AND P5, PT, R0, UR15, PT ;  /* 0x0000000f00007c0c */ /* 0x000fe4000bfa3070 */
[----:B------:R-:W-:Y:S01]  /*5690*/  ISETP.LE.U32.AND P1, PT, R10, UR15, PT ;  /* 0x0000000f0a007c0c */ /* 0x000fe2000bf23070 */
[----:B------:R-:W-:Y:S01]  /*56a0*/  FFMA.FTZ R30, R30, UR14, -R136 ;  /* 0x0000000e1e1e7c23 */ /* 0x000fe20008010888 */
[----:B------:R-:W-:Y:S01]  /*56b0*/  LOP3.LUT R0, R5, UR11, R144, 0x96, !PT ;  /* 0x0000000b05007c12 */ /* 0x000fe2000f8e9690 */
[----:B------:R-:W-:Y:S01]  /*56c0*/  FFMA.FTZ R136, R31, UR14, -R136 ;  /* 0x0000000e1f887c23 */ /* 0x000fe20008010888 */
[C---:B------:R-:W-:Y:S03]  /*56d0*/  LOP3.LUT R10, R4.reuse, 0xffff, RZ, 0xc0, !PT ;  /* 0x0000ffff040a7812 */ /* 0x040fe600078ec0ff */
[----:B------:R-:W-:Y:S01]  /*56e0*/  MUFU.EX2 R197, R25 ;  /* 0x0000001900c57308 */ /* 0x000fe20000000800 */
[----:B------:R-:W-:Y:S02]  /*56f0*/  LOP3.LUT R11, R4, 0xff, RZ, 0xc0, !PT ;  /* 0x000000ff040b7812 */ /* 0x000fe400078ec0ff */
[--C-:B--2---:R-:W-:Y:S02]  /*5700*/  SHF.R.U32.HI R13, RZ, 0x10, R4.reuse ;  /* 0x00000010ff0d7819 */ /* 0x104fe40000011604 */
[----:B------:R-:W-:Y:S02]  /*5710*/  SHF.R.U32.HI R12, RZ, 0x18, R4 ;  /* 0x00000018ff0c7819 */ /* 0x000fe40000011604 */
[C---:B------:R-:W-:Y:S03]  /*5720*/  LOP3.LUT R7, R6.reuse, 0xff, RZ, 0xc0, !PT ;  /* 0x000000ff06077812 */ /* 0x040fe600078ec0ff */
[----:B------:R-:W-:Y:S01]  /*5730*/  MUFU.EX2 R202, R26 ;  /* 0x0000001a00ca7308 */ /* 0x000fe20000000800 */
[--C-:B------:R-:W-:Y:S02]  /*5740*/  SHF.R.U32.HI R4, RZ, 0x18, R6.reuse ;  /* 0x00000018ff047819 */ /* 0x100fe40000011606 */
[----:B------:R-:W-:Y:S02]  /*5750*/  SHF.R.U32.HI R5, RZ, 0x10, R6 ;  /* 0x00000010ff057819 */ /* 0x000fe40000011606 */
[----:B------:R-:W-:Y:S02]  /*5760*/  LOP3.LUT R6, R6, 0xffff, RZ, 0xc0, !PT ;  /* 0x0000ffff06067812 */ /* 0x000fe400078ec0ff */
[----:B------:R-:W-:Y:S03]  /*5770*/  @!P0 FSEL R33, R33, -INF , !P4 ;  /* 0xff80000021218808 */ /* 0x000fe60006000000 */
[----:B------:R-:W-:Y:S01]  /*5780*/  MUFU.EX2 R191, R23 ;  /* 0x0000001700bf7308 */ /* 0x000fe20000000800 */
[----:B------:R-:W-:Y:S02]  /*5790*/  ISETP.LE.U32.AND P4, PT, R4, UR15, PT ;  /* 0x0000000f04007c0c */ /* 0x000fe4000bf83070 */
[----:B------:R-:W-:Y:S02]  /*57a0*/  SHF.R.U32.HI R4, RZ, 0x8, R6 ;  /* 0x00000008ff047819 */ /* 0x000fe40000011606 */
[----:B------:R-:W-:Y:S02]  /*57b0*/  LOP3.LUT R5, R5, 0xff, RZ, 0xc0, !PT ;  /* 0x000000ff05057812 */ /* 0x000fe400078ec0ff */
[----:B------:R-:W-:Y:S03]  /*57c0*/  LOP3.LUT R4, R4, 0xffff, RZ, 0xc0, !PT ;  /* 0x0000ffff04047812 */ /* 0x000fe600078ec0ff */
[----:B------:R-:W-:Y:S01]  /*57d0*/  MUFU.EX2 R200, R24 ;  /* 0x0000001800c87308 */ /* 0x000fe20000000800 */
[----:B------:R-:W-:Y:S02]  /*57e0*/  @!P0 FSEL R34, R34, -INF , !P3 ;  /* 0xff80000022228808 */ /* 0x000fe40005800000 */
[----:B------:R-:W-:Y:S02]  /*57f0*/  @!P0 FSEL R35, R35, -INF , !P6 ;  /* 0xff80000023238808 */ /* 0x000fe40007000000 */
[----:B------:R-:W-:Y:S01]  /*5800*/  @!P0 FSEL R32, R32, -INF , !P2 ;  /* 0xff80000020208808 */ /* 0x000fe20005000000 */
[----:B------:R-:W-:Y:S01]  /*5810*/  @!P4 FADD.FTZ R207, -R207, -RZ ;  /* 0x800000ffcfcfc221 */ /* 0x000fe20000010100 */
[----:B------:R-:W-:Y:S01]  /*5820*/  ISETP.LE.U32.AND P3, PT, R5, UR15, PT ;  /* 0x0000000f05007c0c */ /* 0x000fe2000bf63070 */
[--C-:B------:R-:W-:Y:S01]  /*5830*/  FFMA.FTZ R34, R34, UR14, -R138.reuse ;  /* 0x0000000e22227c23 */ /* 0x100fe2000801088a */
[----:B------:R-:W-:Y:S01]  /*5840*/  ISETP.LE.U32.AND P0, PT, R4, UR15, PT ;  /* 0x0000000f04007c0c */ /* 0x000fe2000bf03070 */
[--C-:B------:R-:W-:Y:S01]  /*5850*/  FFMA.FTZ R32, R32, UR14, -R139.reuse ;  /* 0x0000000e20207c23 */ /* 0x100fe2000801088b */
[C---:B------:R-:W-:Y:S01]  /*5860*/  LOP3.LUT R5, R0.reuse, 0xff, RZ, 0xc0, !PT ;  /* 0x000000ff00057812 */ /* 0x040fe200078ec0ff */
[----:B------:R-:W-:Y:S01]  /*5870*/  FFMA.FTZ R139, R33, UR14, -R139 ;  /* 0x0000000e218b7c23 */ /* 0x000fe2000801088b */
[----:B------:R-:W-:Y:S01]  /*5880*/  LOP3.LUT R4, R0, 0xffff, RZ, 0xc0, !PT ;  /* 0x0000ffff00047812 */ /* 0x000fe200078ec0ff */
[----:B------:R-:W1:Y:S01]  /*5890*/  MUFU.EX2 R184, R32 ;  /* 0x0000002000b87308 */ /* 0x000e620000000800 */
[----:B------:R-:W-:Y:S01]  /*58a0*/  ISETP.LE.U32.AND P6, PT, R5, UR15, PT ;  /* 0x0000000f05007c0c */ /* 0x000fe2000bfc3070 */
[----:B------:R-:W-:Y:S01]  /*58b0*/  FFMA.FTZ R138, R35, UR14, -R138 ;  /* 0x0000000e238a7c23 */ /* 0x000fe2000801088a */
[----:B------:R-:W-:Y:S02]  /*58c0*/  ISETP.LE.U32.AND P2, PT, R7, UR15, PT ;  /* 0x0000000f07007c0c */ /* 0x000fe4000bf43070 */
[--C-:B------:R-:W-:Y:S01]  /*58d0*/  SHF.R.U32.HI R6, RZ, 0x10, R0.reuse ;  /* 0x00000010ff067819 */ /* 0x100fe20000011600 */
[----:B------:R-:W-:Y:S01]  /*58e0*/  @!P3 FADD.FTZ R208, -R208, -RZ ;  /* 0x800000ffd0d0b221 */ /* 0x000fe20000010100 */
[----:B------:R-:W-:Y:S01]  /*58f0*/  SHF.R.U32.HI R5, RZ, 0x18, R0 ;  /* 0x00000018ff057819 */ /* 0x000fe20000011600 */
[----:B------:R-:W-:Y:S01]  /*5900*/  @!P0 FADD.FTZ R203, -R203, -RZ ;  /* 0x800000ffcbcb8221 */ /* 0x000fe20000010100 */
[----:B------:R-:W-:Y:S01]  /*5910*/  SHF.R.U32.HI R0, RZ, 0x8, R4 ;  /* 0x00000008ff007819 */ /* 0x000fe20000011604 */
[----:B------:R-:W-:Y:S01]  /*5920*/  MUFU.EX2 R183, R139 ;  /* 0x0000008b00b77308 */ /* 0x000fe20000000800 */
[----:B------:R-:W-:Y:S02]  /*5930*/  ISETP.LE.U32.AND P4, PT, R11, UR15, PT ;  /* 0x0000000f0b007c0c */ /* 0x000fe4000bf83070 */
[----:B------:R-:W-:Y:S01]  /*5940*/  LOP3.LUT R4, R0, 0xffff, RZ, 0xc0, !PT ;  /* 0x0000ffff00047812 */ /* 0x000fe200078ec0ff */
[----:B------:R-:W-:Y:S01]  /*5950*/  @!P6 FADD.FTZ R212, -R212, -RZ ;  /* 0x800000ffd4d4e221 */ /* 0x000fe20000010100 */
[----:B------:R-:W-:Y:S01]  /*5960*/  LOP3.LUT R0, R6, 0xff, RZ, 0xc0, !PT ;  /* 0x000000ff06007812 */ /* 0x000fe200078ec0ff */
[----:B------:R-:W-:Y:S01]  /*5970*/  @!P2 FADD.FTZ R204, -R204, -RZ ;  /* 0x800000ffcccca221 */ /* 0x000fe20000010100 */
[----:B------:R-:W-:Y:S01]  /*5980*/  ISETP.LE.U32.AND P0, PT, R4, UR15, PT ;  /* 0x0000000f04007c0c */ /* 0x000fe2000bf03070 */
[----:B-1----:R-:W-:Y:S01]  /*5990*/  @!P1 FADD.FTZ R184, -R184, -RZ ;  /* 0x800000ffb8b89221 */ /* 0x002fe20000010100 */
[----:B------:R-:W-:Y:S01]  /*59a0*/  ISETP.LE.U32.AND P2, PT, R5, UR15, PT ;  /* 0x0000000f05007c0c */ /* 0x000fe2000bf43070 */
[----:B------:R-:W-:Y:S01]  /*59b0*/  MUFU.EX2 R186, R34 ;  /* 0x0000002200ba7308 */ /* 0x000fe20000000800 */
[----:B------:R-:W-:Y:S02]  /*59c0*/  ISETP.LE.U32.AND P3, PT, R0, UR15, PT ;  /* 0x0000000f00007c0c */ /* 0x000fe4000bf63070 */
[----:B------:R-:W-:Y:S01]  /*59d0*/  LOP3.LUT R4, R13, 0xff, RZ, 0xc0, !PT ;  /* 0x000000ff0d047812 */ /* 0x000fe200078ec0ff */
[----:B------:R-:W-:Y:S01]  /*59e0*/  @!P4 FADD.FTZ R206, -R206, -RZ ;  /* 0x800000ffcecec221 */ /* 0x000fe20000010100 */
[----:B------:R-:W-:Y:S02]  /*59f0*/  SHF.R.U32.HI R0, RZ, 0x8, R10 ;  /* 0x00000008ff007819 */ /* 0x000fe4000001160a */
[----:B------:R-:W-:Y:S03]  /*5a00*/  ISETP.LE.U32.AND P4, PT, R132, UR15, PT ;  /* 0x0000000f84007c0c */ /* 0x000fe6000bf83070 */
[----:B------:R-:W1:Y:S01]  /*5a10*/  MUFU.EX2 R185, R138 ;  /* 0x0000008a00b97308 */ /* 0x000e620000000800 */
[----:B------:R-:W-:Y:S01]  /*5a20*/  LOP3.LUT R0, R0, 0xffff, RZ, 0xc0, !PT ;  /* 0x0000ffff00007812 */ /* 0x000fe200078ec0ff */
[----:B------:R-:W-:Y:S01]  /*5a30*/  @!P0 FADD.FTZ R211, -R211, -RZ ;  /* 0x800000ffd3d38221 */ /* 0x000fe20000010100 */
[----:B------:R-:W-:Y:S01]  /*5a40*/  ISETP.LE.U32.AND P0, PT, R4, UR15, PT ;  /* 0x0000000f04007c0c */ /* 0x000fe2000bf03070 */
[----:B------:R-:W-:Y:S01]  /*5a50*/  @!P2 FADD.FTZ R213, -R213, -RZ ;  /* 0x800000ffd5d5a221 */ /* 0x000fe20000010100 */
[----:B------:R-:W-:Y:S01]  /*5a60*/  ISETP.LE.U32.AND P6, PT, R0, UR15, PT ;  /* 0x0000000f00007c0c */ /* 0x000fe2000bfc3070 */
[----:B------:R-:W-:Y:S01]  /*5a70*/  @!P3 FADD.FTZ R214, -R214, -RZ ;  /* 0x800000ffd6d6b221 */ /* 0x000fe20000010100 */
[----:B------:R-:W-:Y:S03]  /*5a80*/  ISETP.LE.U32.AND P2, PT, R12, UR15, PT ;  /* 0x0000000f0c007c0c */ /* 0x000fe6000bf43070 */
[----:B------:R-:W-:Y:S01]  /*5a90*/  MUFU.EX2 R201, R27 ;  /* 0x0000001b00c97308 */ /* 0x000fe20000000800 */
[----:B------:R-:W-:Y:S02]  /*5aa0*/  SHF.R.U32.HI R0, RZ, 0x8, R14 ;  /* 0x00000008ff007819 */ /* 0x000fe4000001160e */
[----:B------:R-:W-:Y:S01]  /*5ab0*/  LOP3.LUT R4, R9, 0xff, RZ, 0xc0, !PT ;  /* 0x000000ff09047812 */ /* 0x000fe200078ec0ff */
[----:B------:R-:W-:Y:S01]  /*5ac0*/  @!P4 FADD.FTZ R192, -R192, -RZ ;  /* 0x800000ffc0c0c221 */ /* 0x000fe20000010100 */
[----:B------:R-:W-:Y:S02]  /*5ad0*/  LOP3.LUT R0, R0, 0xffff, RZ, 0xc0, !PT ;  /* 0x0000ffff00007812 */ /* 0x000fe400078ec0ff */
[----:B------:R-:W-:Y:S01]  /*5ae0*/  ISETP.LE.U32.AND P4, PT, R4, UR15, PT ;  /* 0x0000000f04007c0c */ /* 0x000fe2000bf83070 */
        /* <DEDUP_REMOVED lines=8> */
[----:B-1----:R-:W-:Y:S01]  /*5b70*/  @!P5 FADD.FTZ R185, -R185, -RZ ;  /* 0x800000ffb9b9d221 */ /* 0x002fe20000010100 */
[----:B------:R-:W-:Y:S02]  /*5b80*/  LOP3.LUT R0, R9, 0xffff, RZ, 0xc0, !PT ;  /* 0x0000ffff09007812 */ /* 0x000fe400078ec0ff */
[--C-:B------:R-:W-:Y:S01]  /*5b90*/  SHF.R.U32.HI R4, RZ, 0x18, R9.reuse ;  /* 0x00000018ff047819 */ /* 0x100fe20000011609 */
[----:B------:R-:W-:Y:S01]  /*5ba0*/  @!P4 FADD.FTZ R188, -R188, -RZ ;  /* 0x800000ffbcbcc221 */ /* 0x000fe20000010100 */
[----:B------:R-:W-:Y:S01]  /*5bb0*/  SHF.R.U32.HI R9, RZ, 0x10, R9 ;  /* 0x00000010ff097819 */ /* 0x000fe20000011609 */
[----:B------:R-:W-:Y:S01]  /*5bc0*/  @!P0 FADD.FTZ R190, -R190, -RZ ;  /* 0x800000ffbebe8221 */ /* 0x000fe20000010100 */
[----:B------:R-:W-:Y:S01]  /*5bd0*/  SHF.R.U32.HI R0, RZ, 0x8, R0 ;  /* 0x00000008ff007819 */ /* 0x000fe20000011600 */
[----:B------:R-:W-:Y:S01]  /*5be0*/  MUFU.EX2 R193, R137 ;  /* 0x0000008900c17308 */ /* 0x000fe20000000800 */
[----:B------:R-:W-:Y:S01]  /*5bf0*/  LOP3.LUT R9, R9, 0xff, RZ, 0xc0, !PT ;  /* 0x000000ff09097812 */ /* 0x000fe200078ec0ff */
[----:B------:R-:W-:Y:S01]  /*5c00*/  @!P6 FADD.FTZ R198, -R198, -RZ ;  /* 0x800000ffc6c6e221 */ /* 0x000fe20000010100 */
[----:B------:R-:W-:Y:S01]  /*5c10*/  LOP3.LUT R0, R0, 0xffff, RZ, 0xc0, !PT ;  /* 0x0000ffff00007812 */ /* 0x000fe200078ec0ff */
[----:B------:R-:W-:Y:S01]  /*5c20*/  @!P2 FADD.FTZ R199, -R199, -RZ ;  /* 0x800000ffc7c7a221 */ /* 0x000fe20000010100 */
[----:B------:R-:W-:Y:S02]  /*5c30*/  ISETP.LE.U32.AND P6, PT, R9, UR15, PT ;  /* 0x0000000f09007c0c */ /* 0x000fe4000bfc3070 */
[----:B------:R-:W-:Y:S03]  /*5c40*/  ISETP.LE.U32.AND P2, PT, R0, UR15, PT ;  /* 0x0000000f00007c0c */ /* 0x000fe6000bf43070 */
[----:B------:R-:W1:Y:S01]  /*5c50*/  MUFU.EX2 R196, R30 ;  /* 0x0000001e00c47308 */ /* 0x000e620000000800 */
[----:B------:R-:W-:Y:S02]  /*5c60*/  LOP3.LUT R0, R8, 0xffff, RZ, 0xc0, !PT ;  /* 0x0000ffff08007812 */ /* 0x000fe400078ec0ff */
[----:B------:R-:W-:Y:S02]  /*5c70*/  ISETP.LE.U32.AND P0, PT, R4, UR15, PT ;  /* 0x0000000f04007c0c */ /* 0x000fe4000bf03070 */
[----:B------:R-:W-:Y:S02]  /*5c80*/  LOP3.LUT R4, R8, 0xff, RZ, 0xc0, !PT ;  /* 0x000000ff08047812 */ /* 0x000fe400078ec0ff */
[----:B------:R-:W-:Y:S03]  /*5c90*/  SHF.R.U32.HI R0, RZ, 0x8, R0 ;  /* 0x00000008ff007819 */ /* 0x000fe60000011600 */
[----:B------:R-:W2:Y:S01]  /*5ca0*/  MUFU.EX2 R189, R136 ;  /* 0x0000008800bd7308 */ /* 0x000ea20000000800 */
[----:B------:R-:W-:Y:S01]  /*5cb0*/  SHF.R.U32.HI R5, RZ, 0x10, R8 ;  /* 0x00000010ff057819 */ /* 0x000fe20000011608 */
[----:B------:R-:W-:Y:S01]  /*5cc0*/  @!P6 FADD.FTZ R194, -R194, -RZ ;  /* 0x800000ffc2c2e221 */ /* 0x000fe20000010100 */
[----:B------:R-:W-:Y:S01]  /*5cd0*/  ISETP.LE.U32.AND P4, PT, R4, UR15, PT ;  /* 0x0000000f04007c0c */ /* 0x000fe2000bf83070 */
[----:B------:R-:W-:Y:S01]  /*5ce0*/  @!P2 FADD.FTZ R187, -R187, -RZ ;  /* 0x800000ffbbbba221 */ /* 0x000fe20000010100 */
[----:B------:R-:W-:Y:S02]  /*5cf0*/  LOP3.LUT R0, R0, 0xffff, RZ, 0xc0, !PT ;  /* 0x0000ffff00007812 */ /* 0x000fe400078ec0ff */
[----:B------:R-:W-:Y:S01]  /*5d00*/  LOP3.LUT R4, R5, 0xff, RZ, 0xc0, !PT ;  /* 0x000000ff05047812 */ /* 0x000fe200078ec0ff */
[----:B------:R-:W-:Y:S01]  /*5d10*/  @!P0 FADD.FTZ R191, -R191, -RZ ;  /* 0x800000ffbfbf8221 */ /* 0x000fe20000010100 */
[----:B------:R-:W-:Y:S02]  /*5d20*/  ISETP.LE.U32.AND P2, PT, R0, UR15, PT ;  /* 0x0000000f00007c0c */ /* 0x000fe4000bf43070 */
[----:B------:R-:W-:Y:S02]  /*5d30*/  ISETP.LE.U32.AND P6, PT, R4, UR15, PT ;  /* 0x0000000f04007c0c */ /* 0x000fe4000bfc3070 */
[----:B------:R-:W-:Y:S02]  /*5d40*/  SHF.R.U32.HI R0, RZ, 0x8, R145 ;  /* 0x00000008ff007819 */ /* 0x000fe40000011691 */
[----:B------:R-:W-:Y:S01]  /*5d50*/  LOP3.LUT R4, R146, 0xff, RZ, 0xc0, !PT ;  /* 0x000000ff92047812 */ /* 0x000fe200078ec0ff */
[----:B------:R-:W-:Y:S01]  /*5d60*/  @!P4 FADD.FTZ R200, -R200, -RZ ;  /* 0x800000ffc8c8c221 */ /* 0x000fe20000010100 */
[----:B------:R-:W-:Y:S02]  /*5d70*/  LOP3.LUT R0, R0, 0xffff, RZ, 0xc0, !PT ;  /* 0x0000ffff00007812 */ /* 0x000fe400078ec0ff */
[----:B------:R-:W-:Y:S02]  /*5d80*/  F2FP.RELU.BF16.F32.PACK_AB R6, R211, R212 ;  /* 0x000000d4d306723e */ /* 0x000fe400000018ff */
[----:B------:R-:W-:Y:S01]  /*5d90*/  F2FP.RELU.BF16.F32.PACK_AB R7, R205, R206 ;  /* 0x000000cecd07723e */ /* 0x000fe200000018ff */
[----:B------:R-:W-:Y:S01]  /*5da0*/  @!P2 FADD.FTZ R197, -R197, -RZ ;  /* 0x800000ffc5c5a221 */ /* 0x000fe20000010100 */
[----:B------:R-:W-:Y:S01]  /*5db0*/  ISETP.LE.U32.AND P2, PT, R0, UR15, PT ;  /* 0x0000000f00007c0c */ /* 0x000fe2000bf43070 */
[----:B------:R-:W-:Y:S01]  /*5dc0*/  @!P6 FADD.FTZ R202, -R202, -RZ ;  /* 0x800000ffcacae221 */ /* 0x000fe20000010100 */
[----:B------:R-:W-:Y:S02]  /*5dd0*/  ISETP.LE.U32.AND P6, PT, R4, UR15, PT ;  /* 0x0000000f04007c0c */ /* 0x000fe4000bfc3070 */
[----:B------:R-:W-:Y:S02]  /*5de0*/  LOP3.LUT R4, R141, 0xff, RZ, 0xc0, !PT ;  /* 0x000000ff8d047812 */ /* 0x000fe400078ec0ff */
[----:B------:R-:W-:Y:S02]  /*5df0*/  SHF.R.U32.HI R0, RZ, 0x8, R140 ;  /* 0x00000008ff007819 */ /* 0x000fe4000001168c */
[----:B------:R-:W-:Y:S02]  /*5e00*/  ISETP.LE.U32.AND P1, PT, R4, UR15, PT ;  /* 0x0000000f04007c0c */ /* 0x000fe4000bf23070 */
[----:B------:R-:W-:Y:S02]  /*5e10*/  LOP3.LUT R5, R0, 0xffff, RZ, 0xc0, !PT ;  /* 0x0000ffff00057812 */ /* 0x000fe400078ec0ff */
[----:B------:R-:W-:Y:S01]  /*5e20*/  F2FP.RELU.BF16.F32.PACK_AB R4, R203, R204 ;  /* 0x000000cccb04723e */ /* 0x000fe200000018ff */
[----:B------:R-:W-:Y:S01]  /*5e30*/  @!P2 FADD.FTZ R183, -R183, -RZ ;  /* 0x800000ffb7b7a221 */ /* 0x000fe20000010100 */
[----:B------:R-:W-:Y:S01]  /*5e40*/  F2FP.RELU.BF16.F32.PACK_AB R0, R207, R208 ;  /* 0x000000d0cf00723e */ /* 0x000fe200000018ff */
[----:B------:R-:W-:Y:S01]  /*5e50*/  @!P6 FADD.FTZ R186, -R186, -RZ ;  /* 0x800000ffbabae221 */ /* 0x000fe20000010100 */
[----:B------:R-:W-:Y:S01]  /*5e60*/  ISETP.LE.U32.AND P2, PT, R5, UR15, PT ;  /* 0x0000000f05007c0c */ /* 0x000fe2000bf43070 */
[----:B------:R4:W-:Y:S01]  /*5e70*/  STS [R219+0x19000], R4 ;  /* 0x01900004db007388 */ /* 0x0009e20000000800 */
[----:B------:R-:W-:Y:S02]  /*5e80*/  F2FP.RELU.BF16.F32.PACK_AB R5, R213, R214 ;  /* 0x000000d6d505723e */ /* 0x000fe400000018ff */
[----:B------:R-:W-:Y:S01]  /*5e90*/  SHF.R.U32.HI R8, RZ, 0x18, R8 ;  /* 0x00000018ff087819 */ /* 0x000fe20000011608 */
[----:B------:R3:W-:Y:S01]  /*5ea0*/  STS [R219+0x19400], R0 ;  /* 0x01940000db007388 */ /* 0x0007e20000000800 */
[----:B------:R-:W-:Y:S01]  /*5eb0*/  ISETP.LE.U32.AND P3, PT, R134, UR15, PT ;  /* 0x0000000f86007c0c */ /* 0x000fe2000bf63070 */
[----:B-1----:R-:W-:Y:S01]  /*5ec0*/  @!P1 FADD.FTZ R196, -R196, -RZ ;  /* 0x800000ffc4c49221 */ /* 0x002fe20000010100 */
[----:B------:R-:W-:Y:S02]  /*5ed0*/  ISETP.LE.U32.AND P4, PT, R8, UR15, PT ;  /* 0x0000000f08007c0c */ /* 0x000fe4000bf83070 */
[----:B------:R-:W-:Y:S02]  /*5ee0*/  ISETP.LE.U32.AND P0, PT, R135, UR15, PT ;  /* 0x0000000f87007c0c */ /* 0x000fe4000bf03070 */
[----:B------:R-:W-:Y:S01]  /*5ef0*/  FSETP.GE.FTZ.AND P1, PT, R187, RZ, PT ;  /* 0x000000ffbb00720b */ /* 0x000fe20003f36000 */
[----:B------:R-:W-:Y:S01]  /*5f00*/  @!P2 FADD.FTZ R193, -R193, -RZ ;  /* 0x800000ffc1c1a221 */ /* 0x000fe20000010100 */
[----:B------:R-:W-:Y:S02]  /*5f10*/  FSETP.GE.FTZ.AND P5, PT, R203, RZ, PT ;  /* 0x000000ffcb00720b */ /* 0x000fe40003fb6000 */
[----:B------:R-:W-:Y:S03]  /*5f20*/  FSETP.GE.FTZ.AND P2, PT, R188, RZ, PT ;  /* 0x000000ffbc00720b */ /* 0x000fe60003f56000 */
[----:B------:R-:W-:Y:S01]  /*5f30*/  @!P3 FADD.FTZ R195, -R195, -RZ ;  /* 0x800000ffc3c3b221 */ /* 0x000fe20000010100 */
[----:B------:R-:W-:Y:S01]  /*5f40*/  FSETP.GE.FTZ.AND P3, PT, R190, RZ, PT ;  /* 0x000000ffbe00720b */ /* 0x000fe20003f76000 */
[----:B------:R-:W-:Y:S01]  /*5f50*/  @!P4 FADD.FTZ R201, -R201, -RZ ;  /* 0x800000ffc9c9c221 */ /* 0x000fe20000010100 */
[----:B------:R-:W-:Y:S01]  /*5f60*/  FSETP.GE.FTZ.AND P4, PT, R192, RZ, PT ;  /* 0x000000ffc000720b */ /* 0x000fe20003f96000 */
[----:B--2---:R-:W-:Y:S01]  /*5f70*/  @!P0 FADD.FTZ R189, -R189, -RZ ;  /* 0x800000ffbdbd8221 */ /* 0x004fe20000010100 */
[----:B------:R-:W-:Y:S02]  /*5f80*/  FSETP.GE.FTZ.AND P0, PT, R204, RZ, PT ;  /* 0x000000ffcc00720b */ /* 0x000fe40003f16000 */
[----:B----4-:R-:W-:Y:S02]  /*5f90*/  F2FP.RELU.BF16.F32.PACK_AB R4, R190, R192 ;  /* 0x000000c0be04723e */ /* 0x010fe400000018ff */
[----:B---3--:R-:W-:Y:S03]  /*5fa0*/  F2FP.RELU.BF16.F32.PACK_AB R0, R198, R199 ;  /* 0x000000c7c600723e */ /* 0x008fe600000018ff */
        /* <DEDUP_REMOVED lines=9> */
[----:B------:R1:W-:Y:S01]  /*6040*/  STS [R218+0x1a400], R6 ;  /* 0x01a40006da007388 */ /* 0x0003e20000000800 */
[----:B------:R-:W-:Y:S03]  /*6050*/  F2FP.RELU.BF16.F32.PACK_AB R7, R197, R200 ;  /* 0x000000c8c507723e */ /* 0x000fe600000018ff */
[----:B------:R2:W-:Y:S04]  /*6060*/  STS [R217+0x19000], R5 ;  /* 0x01900005d9007388 */ /* 0x0005e80000000800 */
[----:B------:R3:W-:Y:S04]  /*6070*/  STS [R217+0x19400], R4 ;  /* 0x01940004d9007388 */ /* 0x0007e80000000800 */
[----:B------:R4:W-:Y:S01]  /*6080*/  STS [R216+0x19000], R0 ;  /* 0x01900000d8007388 */ /* 0x0009e20000000800 */
[----:B-1----:R-:W-:Y:S02]  /*6090*/  F2FP.RELU.BF16.F32.PACK_AB R6, R201, R202 ;  /* 0x000000cac906723e */ /* 0x002fe400000018ff */
[----:B--2---:R-:W-:Y:S02]  /*60a0*/  F2FP.RELU.BF16.F32.PACK_AB R5, R185, R186 ;  /* 0x000000bab905723e */ /* 0x004fe400000018ff */
[----:B---3--:R-:W-:Y:S03]  /*60b0*/  F2FP.RELU.BF16.F32.PACK_AB R4, R193, R195 ;  /* 0x000000c3c104723e */ /* 0x008fe600000018ff */
[----:B------:R-:W-:Y:S01]  /*60c0*/  STS [R216+0x19400], R5 ;  /* 0x01940005d8007388 */ /* 0x000fe20000000800 */
[----:B----4-:R-:W-:Y:S03]  /*60d0*/  F2FP.RELU.BF16.F32.PACK_AB R0, R189, R196 ;  /* 0x000000c4bd00723e */ /* 0x010fe600000018ff */
[----:B------:R-:W-:Y:S04]  /*60e0*/  STS [R217+0x1a000], R7 ;  /* 0x01a00007d9007388 */ /* 0x000fe80000000800 */
[----:B------:R-:W-:Y:S04]  /*60f0*/  STS [R217+0x1a400], R6 ;  /* 0x01a40006d9007388 */ /* 0x000fe80000000800 */
[----:B------:R-:W-:Y:S04]  /*6100*/  STS [R216+0x1a000], R4 ;  /* 0x01a00004d8007388 */ /* 0x000fe80000000800 */
[----:B------:R1:W-:Y:S04]  /*6110*/  STS [R216+0x1a400], R0 ;  /* 0x01a40000d8007388 */ /* 0x0003e80000000800 */
[----:B------:R-:W-:Y:S08]  /*6120*/  LDSM.16.M88.4 R32, [R175+UR4+0x6000] ;  /* 0x00600004af20783b */ /* 0x000ff00008000200 */
[----:B------:R-:W2:Y:S08]  /*6130*/  LDSM.16.M88.4 R16, [R172+UR4+0xf000] ;  /* 0x00f00004ac10783b */ /* 0x000eb00008000200 */
[----:B------:R-:W3:Y:S01]  /*6140*/  LDSM.16.M88.4 R28, [R175+UR4+0x6800] ;  /* 0x00680004af1c783b */ /* 0x000ee20008000200 */
[----:B-1----:R-:W-:Y:S07]  /*6150*/  IMAD.U32 R0, RZ, RZ, UR4 ;  /* 0x00000004ff007e24 */ /* 0x002fee000f8e00ff */
[----:B------:R-:W1:Y:S01]  /*6160*/  LDSM.16.M88.4 R132, [R172+UR4+0xf400] ;  /* 0x00f40004ac84783b */ /* 0x000e620008000200 */
[----:B------:R-:W-:Y:S05]  /*6170*/  IADD3 R0, R175, 0x6000, R0 ;  /* 0x00006000af007810 */ /* 0x000fea0007ffe000 */
[----:B------:R-:W-:Y:S02]  /*6180*/  IMAD.IADD R0, R0, 0x1, R180 ;  /* 0x0000000100007824 */ /* 0x000fe400078e02b4 */
[----:B------:R-:W-:Y:S08]  /*6190*/  LDSM.16.M88.4 R140, [R173+0x6000] ;  /* 0x00600000ad8c783b */ /* 0x000ff00000000200 */
[----:B------:R-:W4:Y:S01]  /*61a0*/  LDSM.16.M88.4 R136, [R0] ;  /* 0x000000000088783b */ /* 0x000f220000000200 */
[-C--:B--2---:R-:W-:Y:S07]  /*61b0*/  HMMA.16816.F32.BF16 R4, R32, R16.reuse, RZ ;  /* 0x000000102004723c */ /* 0x084fee00000418ff */
[----:B------:R-:W2:Y:S01]  /*61c0*/  LDSM.16.M88.4 R144, [R0+0x800] ;  /* 0x000800000090783b */ /* 0x000ea20000000200 */
[C---:B---3--:R-:W-:Y:S07]  /*61d0*/  HMMA.16816.F32.BF16 R8, R28.reuse, R16, RZ ;  /* 0x000000101c08723c */ /* 0x048fee00000418ff */
[----:B------:R-:W3:Y:S01]  /*61e0*/  LDSM.16.M88.4 R148, [R173+0x6400] ;  /* 0x00640000ad94783b */ /* 0x000ee20000000200 */
[-C--:B------:R-:W-:Y:S07]  /*61f0*/  HMMA.16816.F32.BF16 R12, R28, R18.reuse, RZ ;  /* 0x000000121c0c723c */ /* 0x080fee00000418ff */
[----:B------:R-:W-:Y:S01]  /*6200*/  LDSM.16.M88.4 R152, [R175+UR4+0x7000] ;  /* 0x00700004af98783b */ /* 0x000fe20008000200 */
[C---:B------:R-:W-:Y:S07]  /*6210*/  HMMA.16816.F32.BF16 R16, R32.reuse, R18, RZ ;  /* 0x000000122010723c */ /* 0x040fee00000418ff */
[----:B------:R-:W3:Y:S01]  /*6220*/  LDSM.16.M88.4 R156, [R172+UR4+0x11000] ;  /* 0x01100004ac9c783b */ /* 0x000ee20008000200 */
[-C--:B-1----:R-:W-:Y:S06]  /*6230*/  HMMA.16816.F32.BF16 R20, R32, R132.reuse, RZ ;  /* 0x000000842014723c */ /* 0x082fec00000418ff */
[C---:B------:R-:W-:Y:S01]  /*6240*/  HMMA.16816.F32.BF16 R24, R28.reuse, R132, RZ ;  /* 0x000000841c18723c */ /* 0x040fe200000418ff */
[----:B------:R-:W1:Y:S05]  /*6250*/  LDSM.16.M88.4 R160, [R175+UR4+0x7800] ;  /* 0x00780004afa0783b */ /* 0x000e6a0008000200 */
[-C--:B------:R-:W-:Y:S03]  /*6260*/  HMMA.16816.F32.BF16 R28, R28, R134.reuse, RZ ;  /* 0x000000861c1c723c */ /* 0x080fe600000418ff */
[----:B------:R-:W-:Y:S03]  /*6270*/  LDSM.16.M88.4 R164, [R0+0x1800] ;  /* 0x0018000000a4783b */ /* 0x000fe60000000200 */
[----:B------:R-:W-:Y:S05]  /*6280*/  HMMA.16816.F32.BF16 R32, R32, R134, RZ ;  /* 0x000000862020723c */ /* 0x000fea00000418ff */
[----:B------:R-:W1:Y:S01]  /*6290*/  LDSM.16.M88.4 R132, [R172+UR4+0x11400] ;  /* 0x01140004ac84783b */ /* 0x000e620008000200 */
[-C--:B----4-:R-:W-:Y:S06]  /*62a0*/  HMMA.16816.F32.BF16 R4, R136, R140.reuse, R4 ;  /* 0x0000008c8804723c */ /* 0x090fec0000041804 */
[C---:B--2---:R-:W-:Y:S06]  /*62b0*/  HMMA.16816.F32.BF16 R8, R144.reuse, R140, R8 ;  /* 0x0000008c9008723c */ /* 0x044fec0000041808 */
[-C--:B------:R-:W-:Y:S06]  /*62c0*/  HMMA.16816.F32.BF16 R12, R144, R142.reuse, R12 ;  /* 0x0000008e900c723c */ /* 0x080fec000004180c */
[C---:B------:R-:W-:Y:S01]  /*62d0*/  HMMA.16816.F32.BF16 R16, R136.reuse, R142, R16 ;  /* 0x0000008e8810723c */ /* 0x040fe20000041810 */
[----:B------:R-:W-:Y:S05]  /*62e0*/  LDSM.16.M88.4 R140, [R0+0x1000] ;  /* 0x00100000008c783b */ /* 0x000fea0000000200 */
[-C--:B---3--:R-:W-:Y:S06]  /*62f0*/  HMMA.16816.F32.BF16 R20, R136, R148.reuse, R20 ;  /* 0x000000948814723c */ /* 0x088fec0000041814 */
[C---:B------:R-:W-:Y:S06]  /*6300*/  HMMA.16816.F32.BF16 R24, R144.reuse, R148, R24 ;  /* 0x000000949018723c */ /* 0x040fec0000041818 */
[-C--:B------:R-:W-:Y:S01]  /*6310*/  HMMA.16816.F32.BF16 R28, R144, R150.reuse, R28 ;  /* 0x00000096901c723c */ /* 0x080fe2000004181c */
[----:B------:R-:W2:Y:S05]  /*6320*/  LDSM.16.M88.4 R144, [R173+0x8000] ;  /* 0x00800000ad90783b */ /* 0x000eaa0000000200 */
[----:B------:R-:W-:Y:S03]  /*6330*/  HMMA.16816.F32.BF16 R32, R136, R150, R32 ;  /* 0x000000968820723c */ /* 0x000fe60000041820 */
[----:B------:R-:W3:Y:S03]  /*6340*/  LDSM.16.M88.4 R136, [R173+0x8400] ;  /* 0x00840000ad88783b */ /* 0x000ee60000000200 */
[-C--:B------:R-:W-:Y:S05]  /*6350*/  HMMA.16816.F32.BF16 R4, R152, R156.reuse, R4 ;  /* 0x0000009c9804723c */ /* 0x080fea0000041804 */
[----:B------:R-:W-:Y:S01]  /*6360*/  LDSM.16.M88.4 R148, [R175+UR4+0x8000] ;  /* 0x00800004af94783b */ /* 0x000fe20008000200 */
[C---:B-1----:R-:W-:Y:S06]  /*6370*/  HMMA.16816.F32.BF16 R8, R160.reuse, R156, R8 ;  /* 0x0000009ca008723c */ /* 0x042fec0000041808 */
[-C--:B------:R-:W-:Y:S06]  /*6380*/  HMMA.16816.F32.BF16 R12, R160, R158.reuse, R12 ;  /* 0x0000009ea00c723c */ /* 0x080fec000004180c */
[C---:B------:R-:W-:Y:S01]  /*6390*/  HMMA.16816.F32.BF16 R16, R152.reuse, R158, R16 ;  /* 0x0000009e9810723c */ /* 0x040fe20000041810 */
[----:B------:R-:W1:Y:S05]  /*63a0*/  LDSM.16.M88.4 R156, [R172+UR4+0x13000] ;  /* 0x01300004ac9c783b */ /* 0x000e6a0008000200 */
[-C--:B------:R-:W-:Y:S06]  /*63b0*/  HMMA.16816.F32.BF16 R20, R152, R132.reuse, R20 ;  /* 0x000000849814723c */ /* 0x080fec0000041814 */
[C---:B------:R-:W-:Y:S06]  /*63c0*/  HMMA.16816.F32.BF16 R24, R160.reuse, R132, R24 ;  /* 0x00000084a018723c */ /* 0x040fec0000041818 */
[-C--:B------:R-:W-:Y:S01]  /*63d0*/  HMMA.16816.F32.BF16 R28, R160, R134.reuse, R28 ;  /* 0x00000086a01c723c */ /* 0x080fe2000004181c */
[----:B------:R-:W-:Y:S05]  /*63e0*/  LDSM.16.M88.4 R160, [R173+0xa000] ;  /* 0x00a00000ada0783b */ /* 0x000fea0000000200 */
[----:B------:R-:W-:Y:S03]  /*63f0*/  HMMA.16816.F32.BF16 R32, R152, R134, R32 ;  /* 0x000000869820723c */ /* 0x000fe60000041820 */
[----:B------:R-:W4:Y:S03]  /*6400*/  LDSM.16.M88.4 R132, [R175+UR4+0x8800] ;  /* 0x00880004af84783b */ /* 0x000f260008000200 */
[-C--:B--2---:R-:W-:Y:S05]  /*6410*/  HMMA.16816.F32.BF16 R4, R140, R144.reuse, R4 ;  /* 0x000000908c04723c */ /* 0x084fea0000041804 */
[----:B------:R-:W2:Y:S01]  /*6420*/  LDSM.16.M88.4 R152, [R172+UR4+0x13400] ;  /* 0x01340004ac98783b */ /* 0x000ea20008000200 */
[C---:B------:R-:W-:Y:S06]  /*6430*/  HMMA.16816.F32.BF16 R8, R164.reuse, R144, R8 ;  /* 0x00000090a408723c */ /* 0x040fec0000041808 */
[-C--:B------:R-:W-:Y:S06]  /*6440*/  HMMA.16816.F32.BF16 R12, R164, R146.reuse, R12 ;  /* 0x00000092a40c723c */ /* 0x080fec000004180c */
[C---:B------:R-:W-:Y:S01]  /*6450*/  HMMA.16816.F32.BF16 R16, R140.reuse, R146, R16 ;  /* 0x000000928c10723c */ /* 0x040fe20000041810 */
[----:B------:R-:W2:Y:S05]  /*6460*/  LDSM.16.M88.4 R144, [R0+0x2000] ;  /* 0x002000000090783b */ /* 0x000eaa0000000200 */
[-C--:B---3--:R-:W-:Y:S06]  /*6470*/  HMMA.16816.F32.BF16 R20, R140, R136.reuse, R20 ;  /* 0x000000888c14723c */ /* 0x088fec0000041814 */
[C---:B------:R-:W-:Y:S06]  /*6480*/  HMMA.16816.F32.BF16 R24, R164.reuse, R136, R24 ;  /* 0x00000088a418723c */ /* 0x040fec0000041818 */
[-C--:B------:R-:W-:Y:S06]  /*6490*/  HMMA.16816.F32.BF16 R28, R164, R138.reuse, R28 ;  /* 0x0000008aa41c723c */ /* 0x080fec000004181c */
[----:B------:R-:W-:Y:S01]  /*64a0*/  HMMA.16816.F32.BF16 R32, R140, R138, R32 ;  /* 0x0000008a8c20723c */ /* 0x000fe20000041820 */
[----:B------:R-:W3:Y:S05]  /*64b0*/  LDSM.16.M88.4 R136, [R0+0x2800] ;  /* 0x002800000088783b */ /* 0x000eea0000000200 */
[-C--:B-1----:R-:W-:Y:S03]  /*64c0*/  HMMA.16816.F32.BF16 R4, R148, R156.reuse, R4 ;  /* 0x0000009c9404723c */ /* 0x082fe60000041804 */
[----:B------:R-:W1:Y:S03]  /*64d0*/  LDSM.16.M88.4 R140, [R173+0xa400] ;  /* 0x00a40000ad8c783b */ /* 0x000e660000000200 */
[C---:B----4-:R-:W-:Y:S06]  /*64e0*/  HMMA.16816.F32.BF16 R8, R132.reuse, R156, R8 ;  /* 0x0000009c8408723c */ /* 0x050fec0000041808 */
[-C--:B------:R-:W-:Y:S06]  /*64f0*/  HMMA.16816.F32.BF16 R12, R132, R158.reuse, R12 ;  /* 0x0000009e840c723c */ /* 0x080fec000004180c */
[C---:B------:R-:W-:Y:S06]  /*6500*/  HMMA.16816.F32.BF16 R16, R148.reuse, R158, R16 ;  /* 0x0000009e9410723c */ /* 0x040fec0000041810 */
[-C--:B--2---:R-:W-:Y:S06]  /*6510*/  HMMA.16816.F32.BF16 R20, R148, R152.reuse, R20 ;  /* 0x000000989414723c */ /* 0x084fec0000041814 */
[C---:B------:R-:W-:Y:S06]  /*6520*/  HMMA.16816.F32.BF16 R24, R132.reuse, R152, R24 ;  /* 0x000000988418723c */ /* 0x040fec0000041818 */
[-C--:B------:R-:W-:Y:S06]  /*6530*/  HMMA.16816.F32.BF16 R28, R132, R154.reuse, R28 ;  /* 0x0000009a841c723c */ /* 0x080fec000004181c */
[----:B------:R-:W-:Y:S06]  /*6540*/  HMMA.16816.F32.BF16 R32, R148, R154, R32 ;  /* 0x0000009a9420723c */ /* 0x000fec0000041820 */
[-C--:B------:R-:W-:Y:S06]  /*6550*/  HMMA.16816.F32.BF16 R4, R144, R160.reuse, R4 ;  /* 0x000000a09004723c */ /* 0x080fec0000041804 */
[C---:B---3--:R-:W-:Y:S06]  /*6560*/  HMMA.16816.F32.BF16 R8, R136.reuse, R160, R8 ;  /* 0x000000a08808723c */ /* 0x048fec0000041808 */
[-C--:B------:R-:W-:Y:S06]  /*6570*/  HMMA.16816.F32.BF16 R12, R136, R162.reuse, R12 ;  /* 0x000000a2880c723c */ /* 0x080fec000004180c */
[C---:B------:R-:W-:Y:S06]  /*6580*/  HMMA.16816.F32.BF16 R16, R144.reuse, R162, R16 ;  /* 0x000000a29010723c */ /* 0x040fec0000041810 */
[-C--:B-1----:R-:W-:Y:S05]  /*6590*/  HMMA.16816.F32.BF16 R20, R144, R140.reuse, R20 ;  /* 0x0000008c9014723c */ /* 0x082fea0000041814 */
[----:B------:R-:W-:Y:S01]  /*65a0*/  FADD.FTZ R0, -R171, R4 ;  /* 0x00000004ab007221 */ /* 0x000fe20000010100 */
[C---:B------:R-:W-:Y:S05]  /*65b0*/  HMMA.16816.F32.BF16 R24, R136.reuse, R140, R24 ;  /* 0x0000008c8818723c */ /* 0x040fea0000041818 */
[-C--:B------:R-:W-:Y:S01]  /*65c0*/  FSEL R0, R0, R171.reuse, P0 ;  /* 0x000000ab00007208 */ /* 0x080fe20000000000 */
[-C--:B------:R-:W-:Y:S03]  /*65d0*/  HMMA.16816.F32.BF16 R28, R136, R142.reuse, R28 ;  /* 0x0000008e881c723c */ /* 0x080fe6000004181c */
[----:B------:R-:W-:Y:S02]  /*65e0*/  FSETP.GE.FTZ.AND P0, PT, R183, RZ, PT ;  /* 0x000000ffb700720b */ /* 0x000fe40003f16000 */
[----:B------:R-:W-:Y:S01]  /*65f0*/  FMUL.FTZ R133, R204, R0 ;  /* 0x00000000cc857220 */ /* 0x000fe20000410000 */
[----:B------:R-:W-:Y:S05]  /*6600*/  HMMA.16816.F32.BF16 R32, R144, R142, R32 ;  /* 0x0000008e9020723c */ /* 0x000fea0000041820 */
[C---:B------:R-:W-:Y:S01]  /*6610*/  FADD.FTZ R132, -R171.reuse, R5 ;  /* 0x00000005ab847221 */ /* 0x040fe20000010100 */
[C---:B------:R-:W-:Y:S01]  /*6620*/  FADD.FTZ R0, -R171.reuse, R21 ;  /* 0x00000015ab007221 */ /* 0x040fe20000010100 */
[C---:B------:R-:W-:Y:S01]  /*6630*/  FADD.FTZ R16, -R171.reuse, R16 ;  /* 0x00000010ab107221 */ /* 0x040fe20000010100 */
[C---:B------:R-:W-:Y:S03]  /*6640*/  FADD.FTZ R5, -R171.reuse, R17 ;  /* 0x00000011ab057221 */ /* 0x040fe60000010100 */
[-C--:B------:R-:W-:Y:S01]  /*6650*/  FSEL R0, R0, R171.reuse, P1 ;  /* 0x000000ab00007208 */ /* 0x080fe20000800000 */
[----:B------:R-:W-:Y:S01]  /*6660*/  FADD.FTZ R4, -R171, R20 ;  /* 0x00000014ab047221 */ /* 0x000fe20000010100 */
[----:B------:R-:W-:Y:S01]  /*6670*/  FSETP.GE.FTZ.AND P1, PT, R184, RZ, PT ;  /* 0x000000ffb800720b */ /* 0x000fe20003f36000 */
[----:B------:R-:W-:Y:S01]  /*6680*/  FADD.FTZ R6, -R170, R6 ;  /* 0x00000006aa067221 */ /* 0x000fe20000010100 */
[-C--:B------:R-:W-:Y:S01]  /*6690*/  FSEL R17, R132, R171.reuse, P5 ;  /* 0x000000ab84117208 */ /* 0x080fe20002800000 */
[----:B------:R-:W-:Y:S01]  /*66a0*/  FMUL.FTZ R0, R187, R0 ;  /* 0x00000000bb007220 */ /* 0x000fe20000410000 */
[-C--:B------:R-:W-:Y:S01]  /*66b0*/  FSEL R16, R16, R171.reuse, P4 ;  /* 0x000000ab10107208 */ /* 0x080fe20002000000 */
[----:B------:R-:W-:Y:S01]  /*66c0*/  FADD.FTZ R7, -R170, R7 ;  /* 0x00000007aa077221 */ /* 0x000fe20000010100 */
[----:B------:R-:W-:Y:S01]  /*66d0*/  FSEL R5, R5, R171, P3 ;  /* 0x000000ab05057208 */ /* 0x000fe20001800000 */
[----:B------:R-:W-:Y:S01]  /*66e0*/  FMUL.FTZ R20, R203, R17 ;  /* 0x00000011cb147220 */ /* 0x000fe20000410000 */
[----:B------:R-:W-:Y:S01]  /*66f0*/  FSEL R4, R4, R171, P2 ;  /* 0x000000ab04047208 */ /* 0x000fe20001000000 */
[----:B------:R-:W-:Y:S01]  /*6700*/  FMUL.FTZ R17, R192, R16 ;  /* 0x00000010c0117220 */ /* 0x000fe20000410000 */
[----:B------:R-:W-:Y:S01]  /*6710*/  FSETP.GE.FTZ.AND P2, PT, R208, RZ, PT ;  /* 0x000000ffd000720b */ /* 0x000fe20003f56000 */
[C---:B------:R-:W-:Y:S01]  /*6720*/  FADD.FTZ R32, -R171.reuse, R32 ;  /* 0x00000020ab207221 */ /* 0x040fe20000010100 */
[----:B------:R-:W-:Y:S01]  /*6730*/  FMUL.FTZ R5, R190, R5 ;  /* 0x00000005be057220 */ /* 0x000fe20000410000 */
[----:B------:R-:W-:Y:S01]  /*6740*/  FMUL.FTZ R16, R188, R4 ;  /* 0x00000004bc107220 */ /* 0x000fe20000410000 */
[----:B------:R-:W-:Y:S02]  /*6750*/  F2FP.BF16.F32.PACK_AB R4, R20, R133 ;  /* 0x000000851404723e */ /* 0x000fe400000010ff */
[----:B------:R-:W-:Y:S01]  /*6760*/  FSEL R32, R32, R171, P1 ;  /* 0x000000ab20207208 */ /* 0x000fe20000800000 */
[----:B------:R-:W-:Y:S01]  /*6770*/  @P0 FADD.FTZ R171, -R171, R33 ;  /* 0x00000021abab0221 */ /* 0x000fe20000010100 */
[----:B------:R-:W-:Y:S02]  /*6780*/  PLOP3.LUT P0, PT, PT, PT, UP3, 0x80, 0x0 ;  /* 0x000000000000781c */ /* 0x000fe40003f0f038 */
[----:B------:R-:W-:Y:S01]  /*6790*/  FSETP.GE.FTZ.AND P1, PT, R207, RZ, PT ;  /* 0x000000ffcf00720b */ /* 0x000fe20003f36000 */
[----:B------:R-:W-:Y:S01]  /*67a0*/  FMUL.FTZ R184, R184, R32 ;  /* 0x00000020b8b87220 */ /* 0x000fe20000410000 */
[----:B------:R-:W-:Y:S01]  /*67b0*/  F2FP.BF16.F32.PACK_AB R5, R5, R17 ;  /* 0x000000110505723e */ /* 0x000fe200000010ff */
[----:B------:R-:W-:Y:S01]  /*67c0*/  FMUL.FTZ R171, R183, R171 ;  /* 0x000000abb7ab7220 */ /* 0x000fe20000410000 */
[----:B------:R-:W-:Y:S02]  /*67d0*/  F2FP.BF16.F32.PACK_AB R132, R0, R16 ;  /* 0x000000100084723e */ /* 0x000fe400000010ff */
[-C--:B------:R-:W-:Y:S02]  /*67e0*/  FSEL R33, R6, R170.reuse, P2 ;  /* 0x000000aa06217208 */ /* 0x080fe40001000000 */
[----:B------:R-:W-:Y:S03]  /*67f0*/  FSEL R32, R7, R170, P1 ;  /* 0x000000aa07207208 */ /* 0x000fe60000800000 */
[----:B------:R-:W-:Y:S05]  /*6800*/  @!P0 BRA `(.L_x_430) ;  /* 0x0000000000c08947 */ /* 0x000fea0003800000 */
[----:B------:R-:W1:Y:S01]  /*6810*/  LDC R0, c[0x0][0x240] ;  /* 0x00009000ff007b82 */ /* 0x000e620000000800 */
[----:B------:R-:W-:Y:S01]  /*6820*/  ULOP3.LUT UR11, UR5, 0x1, URZ, 0xc0, !UPT ;  /* 0x00000001050b7892 */ /* 0x000fe2000f8ec03f */
[----:B------:R-:W-:Y:S02]  /*6830*/  ISETP.GE.AND P3, PT, R228, UR43, PT ;  /* 0x0000002be4007c0c */ /* 0x000fe4000bf66270 */
[----:B------:R-:W-:Y:S01]  /*6840*/  ISETP.GE.AND P2, PT, R234, UR43, PT ;  /* 0x0000002bea007c0c */ /* 0x000fe2000bf46270 */
        /* <DEDUP_REMOVED lines=44> */
.L_x_430:
[----:B------:R1:W-:Y:S01]  /*6b10*/  STS [R219+0x15000], R4 ;  /* 0x01500004db007388 */ /* 0x0003e20000000800 */
[----:B------:R-:W-:Y:S01]  /*6b20*/  FSETP.GE.FTZ.AND P4, PT, R198, RZ, PT ;  /* 0x000000ffc600720b */ /* 0x000fe20003f96000 */
[----:B------:R-:W-:Y:S01]  /*6b30*/  FMUL.FTZ R33, R208, R33 ;  /* 0x00000021d0217220 */ /* 0x000fe20000410000 */
[----:B------:R-:W-:Y:S01]  /*6b40*/  FMUL.FTZ R32, R207, R32 ;  /* 0x00000020cf207220 */ /* 0x000fe20000410000 */
[C---:B------:R-:W-:Y:S01]  /*6b50*/  FADD.FTZ R0, -R170.reuse, R18 ;  /* 0x00000012aa007221 */ /* 0x040fe20000010100 */
[----:B------:R-:W-:Y:S01]  /*6b60*/  FSETP.GE.FTZ.AND P1, PT, R199, RZ, PT ;  /* 0x000000ffc700720b */ /* 0x000fe20003f36000 */
[----:B------:R-:W-:Y:S01]  /*6b70*/  FADD.FTZ R22, -R170, R22 ;  /* 0x00000016aa167221 */ /* 0x000fe20000010100 */
[----:B------:R-:W-:Y:S01]  /*6b80*/  FSETP.GE.FTZ.AND P3, PT, R194, RZ, PT ;  /* 0x000000ffc200720b */ /* 0x000fe20003f76000 */
[----:B------:R-:W-:Y:S01]  /*6b90*/  FADD.FTZ R23, -R170, R23 ;  /* 0x00000017aa177221 */ /* 0x000fe20000010100 */
[----:B------:R-:W-:Y:S01]  /*6ba0*/  FSEL R0, R0, R170, P1 ;  /* 0x000000aa00007208 */ /* 0x000fe20000800000 */
[----:B------:R-:W-:Y:S01]  /*6bb0*/  FADD.FTZ R34, -R170, R34 ;  /* 0x00000022aa227221 */ /* 0x000fe20000010100 */
[----:B------:R-:W-:Y:S01]  /*6bc0*/  FSETP.GE.FTZ.AND P1, PT, R185, RZ, PT ;  /* 0x000000ffb900720b */ /* 0x000fe20003f36000 */
[----:B-----5:R-:W-:Y:S01]  /*6bd0*/  FADD.FTZ R13, -R169, R13 ;  /* 0x0000000da90d7221 */ /* 0x020fe20000010100 */
[----:B------:R-:W-:Y:S01]  /*6be0*/  FSETP.GE.FTZ.AND P2, PT, R191, RZ, PT ;  /* 0x000000ffbf00720b */ /* 0x000fe20003f56000 */
[----:B------:R-:W-:Y:S01]  /*6bf0*/  FMUL.FTZ R18, R199, R0 ;  /* 0x00000000c7127220 */ /* 0x000fe20000410000 */
[-C--:B------:R-:W-:Y:S01]  /*6c00*/  FSEL R0, R22, R170.reuse, P3 ;  /* 0x000000aa16007208 */ /* 0x080fe20001800000 */
[----:B------:R-:W-:Y:S01]  /*6c10*/  FADD.FTZ R28, -R169, R28 ;  /* 0x0000001ca91c7221 */ /* 0x000fe20000010100 */
[----:B------:R-:W-:Y:S01]  /*6c20*/  FSEL R23, R23, R170, P2 ;  /* 0x000000aa17177208 */ /* 0x000fe20001000000 */
[----:B------:R-:W-:Y:S01]  /*6c30*/  FADD.FTZ R24, -R169, R24 ;  /* 0x00000018a9187221 */ /* 0x000fe20000010100 */
[----:B------:R-:W-:Y:S01]  /*6c40*/  FSETP.GE.FTZ.AND P2, PT, R186, RZ, PT ;  /* 0x000000ffba00720b */ /* 0x000fe20003f56000 */
[----:B--2---:R-:W-:Y:S01]  /*6c50*/  FMUL.FTZ R6, R194, R0 ;  /* 0x00000000c2067220 */ /* 0x004fe20000410000 */
[----:B------:R-:W-:Y:S01]  /*6c60*/  FSETP.GE.FTZ.AND P3, PT, R212, RZ, PT ;  /* 0x000000ffd400720b */ /* 0x000fe20003f76000 */
[----:B------:R-:W-:Y:S01]  /*6c70*/  FMUL.FTZ R16, R191, R23 ;  /* 0x00000017bf107220 */ /* 0x000fe20000410000 */
[----:B------:R-:W-:Y:S01]  /*6c80*/  FSEL R34, R34, R170, P2 ;  /* 0x000000aa22227208 */ /* 0x000fe20001000000 */
[----:B------:R-:W-:Y:S01]  /*6c90*/  FADD.FTZ R25, -R169, R25 ;  /* 0x00000019a9197221 */ /* 0x000fe20000010100 */
[----:B-1----:R-:W-:Y:S01]  /*6ca0*/  FADD.FTZ R4, -R170, R19 ;  /* 0x00000013aa047221 */ /* 0x002fe20000010100 */
[----:B------:R-:W-:Y:S01]  /*6cb0*/  FSETP.GE.FTZ.AND P2, PT, R211, RZ, PT ;  /* 0x000000ffd300720b */ /* 0x000fe20003f56000 */
[----:B------:R-:W-:Y:S01]  /*6cc0*/  FADD.FTZ R10, -R168, R10 ;  /* 0x0000000aa80a7221 */ /* 0x000fe20000010100 */
[----:B------:R-:W-:Y:S01]  /*6cd0*/  F2FP.BF16.F32.PACK_AB R16, R16, R6 ;  /* 0x000000061010723e */ /* 0x000fe200000010ff */
[----:B------:R-:W-:Y:S01]  /*6ce0*/  FADD.FTZ R6, -R169, R9 ;  /* 0x00000009a9067221 */ /* 0x000fe20000010100 */
[----:B------:R-:W-:Y:S01]  /*6cf0*/  FSEL R4, R4, R170, P4 ;  /* 0x000000aa04047208 */ /* 0x000fe20002000000 */
[----:B------:R-:W-:Y:S01]  /*6d00*/  @P1 FADD.FTZ R170, -R170, R35 ;  /* 0x00000023aaaa1221 */ /* 0x000fe20000010100 */
[----:B------:R-:W-:Y:S01]  /*6d10*/  FSETP.GE.FTZ.AND P1, PT, R206, RZ, PT ;  /* 0x000000ffce00720b */ /* 0x000fe20003f36000 */
[----:B------:R-:W-:Y:S01]  /*6d20*/  FADD.FTZ R11, -R168, R11 ;  /* 0x0000000ba80b7221 */ /* 0x000fe20000010100 */
[----:B------:R-:W-:Y:S01]  /*6d30*/  FSEL R6, R6, R169, P2 ;  /* 0x000000a906067208 */ /* 0x000fe20001000000 */
[----:B------:R-:W-:Y:S01]  /*6d40*/  FMUL.FTZ R7, R198, R4 ;  /* 0x00000004c6077220 */ /* 0x000fe20000410000 */
[----:B------:R-:W-:Y:S01]  /*6d50*/  F2FP.BF16.F32.PACK_AB R4, R32, R33 ;  /* 0x000000212004723e */ /* 0x000fe200000010ff */
[C---:B------:R-:W-:Y:S01]  /*6d60*/  FADD.FTZ R15, -R168.reuse, R15 ;  /* 0x0000000fa80f7221 */ /* 0x040fe20000010100 */
[----:B------:R-:W-:Y:S01]  /*6d70*/  FSETP.GE.FTZ.AND P2, PT, R205, RZ, PT ;  /* 0x000000ffcd00720b */ /* 0x000fe20003f56000 */
[----:B------:R-:W-:Y:S01]  /*6d80*/  FADD.FTZ R26, -R168, R26 ;  /* 0x0000001aa81a7221 */ /* 0x000fe20000010100 */
[----:B------:R-:W-:Y:S01]  /*6d90*/  F2FP.BF16.F32.PACK_AB R0, R7, R18 ;  /* 0x000000120700723e */ /* 0x000fe200000010ff */
[----:B------:R1:W-:Y:S01]  /*6da0*/  STS [R219+0x15400], R4 ;  /* 0x01540004db007388 */ /* 0x0003e20000000800 */
[----:B------:R-:W-:Y:S01]  /*6db0*/  FADD.FTZ R7, -R169, R8 ;  /* 0x00000008a9077221 */ /* 0x000fe20000010100 */
[-C--:B------:R-:W-:Y:S01]  /*6dc0*/  FSEL R13, R13, R169.reuse, P2 ;  /* 0x000000a90d0d7208 */ /* 0x080fe20001000000 */
[----:B------:R-:W-:Y:S02]  /*6dd0*/  FMUL.FTZ R34, R186, R34 ;  /* 0x00000022ba227220 */ /* 0x000fe40000410000 */
[----:B------:R2:W-:Y:S01]  /*6de0*/  STS [R218+0x15400], R0 ;  /* 0x01540000da007388 */ /* 0x0005e20000000800 */
[----:B------:R-:W-:Y:S01]  /*6df0*/  FSETP.GE.FTZ.AND P2, PT, R195, RZ, PT ;  /* 0x000000ffc300720b */ /* 0x000fe20003f56000 */
[----:B------:R-:W-:Y:S01]  /*6e00*/  FMUL.FTZ R170, R185, R170 ;  /* 0x000000aab9aa7220 */ /* 0x000fe20000410000 */
[----:B------:R-:W-:Y:S02]  /*6e10*/  FSEL R7, R7, R169, P3 ;  /* 0x000000a907077208 */ /* 0x000fe40001800000 */
[----:B------:R3:W-:Y:S01]  /*6e20*/  STS [R218+0x15000], R5 ;  /* 0x01500005da007388 */ /* 0x0007e20000000800 */
[----:B------:R-:W-:Y:S01]  /*6e30*/  FSETP.GE.FTZ.AND P3, PT, R197, RZ, PT ;  /* 0x000000ffc500720b */ /* 0x000fe20003f76000 */
[----:B------:R-:W-:Y:S01]  /*6e40*/  FMUL.FTZ R8, R205, R13 ;  /* 0x0000000dcd087220 */ /* 0x000fe20000410000 */
[----:B------:R-:W-:Y:S01]  /*6e50*/  FSETP.GE.FTZ.AND P4, PT, R200, RZ, PT ;  /* 0x000000ffc800720b */ /* 0x000fe20003f96000 */
[----:B------:R-:W-:Y:S01]  /*6e60*/  FMUL.FTZ R7, R212, R7 ;  /* 0x00000007d4077220 */ /* 0x000fe20000410000 */
[-C--:B------:R-:W-:Y:S01]  /*6e70*/  FSEL R28, R28, R169.reuse, P2 ;  /* 0x000000a91c1c7208 */ /* 0x080fe20001000000 */
[----:B------:R-:W-:Y:S01]  /*6e80*/  IMAD.MOV.U32 R162, RZ, RZ, R225 ;  /* 0x000000ffffa27224 */ /* 0x000fe200078e00e1 */
[-C--:B------:R-:W-:Y:S01]  /*6e90*/  FSEL R25, R25, R169.reuse, P3 ;  /* 0x000000a919197208 */ /* 0x080fe20001800000 */
[----:B------:R-:W-:Y:S01]  /*6ea0*/  IMAD.MOV.U32 R163, RZ, RZ, R224 ;  /* 0x000000ffffa37224 */ /* 0x000fe200078e00e0 */
[-C--:B------:R-:W-:Y:S01]  /*6eb0*/  FSEL R24, R24, R169.reuse, P4 ;  /* 0x000000a918187208 */ /* 0x080fe20002000000 */
[----:B------:R-:W-:Y:S01]  /*6ec0*/  FMUL.FTZ R28, R195, R28 ;  /* 0x0000001cc31c7220 */ /* 0x000fe20000410000 */
[----:B------:R-:W-:Y:S02]  /*6ed0*/  FSETP.GE.FTZ.AND P2, PT, R214, RZ, PT ;  /* 0x000000ffd600720b */ /* 0x000fe40003f56000 */
[----:B------:R-:W-:Y:S01]  /*6ee0*/  FSETP.GE.FTZ.AND P5, PT, R209, RZ, PT ;  /* 0x000000ffd100720b */ /* 0x000fe20003fb6000 */
[----:B------:R-:W-:Y:S01]  /*6ef0*/  FMUL.FTZ R24, R200, R24 ;  /* 0x00000018c8187220 */ /* 0x000fe20000410000 */
[----:B------:R-:W-:Y:S01]  /*6f00*/  FSEL R10, R10, R168, P2 ;  /* 0x000000a80a0a7208 */ /* 0x000fe20001000000 */
[----:B-1----:R-:W-:Y:S01]  /*6f10*/  FADD.FTZ R4, -R169, R12 ;  /* 0x0000000ca9047221 */ /* 0x002fe20000010100 */
[----:B------:R-:W-:Y:S02]  /*6f20*/  FSETP.GE.FTZ.AND P2, PT, R210, RZ, PT ;  /* 0x000000ffd200720b */ /* 0x000fe40003f56000 */
[----:B------:R-:W-:Y:S01]  /*6f30*/  FSETP.GE.FTZ.AND P3, PT, R201, RZ, PT ;  /* 0x000000ffc900720b */ /* 0x000fe20003f76000 */
[----:B--2---:R-:W-:Y:S01]  /*6f40*/  FMUL.FTZ R0, R211, R6 ;  /* 0x00000006d3007220 */ /* 0x004fe20000410000 */
[----:B------:R-:W-:Y:S01]  /*6f50*/  FSEL R4, R4, R169, P1 ;  /* 0x000000a904047208 */ /* 0x000fe20000800000 */
[C---:B------:R-:W-:Y:S01]  /*6f60*/  FADD.FTZ R6, -R168.reuse, R14 ;  /* 0x0000000ea8067221 */ /* 0x040fe20000010100 */
[----:B------:R-:W-:Y:S01]  /*6f70*/  FSETP.GE.FTZ.AND P1, PT, R193, RZ, PT ;  /* 0x000000ffc100720b */ /* 0x000fe20003f36000 */
[----:B---3--:R-:W-:Y:S01]  /*6f80*/  FADD.FTZ R5, -R168, R27 ;  /* 0x0000001ba8057221 */ /* 0x008fe20000010100 */
[----:B------:R-:W-:Y:S01]  /*6f90*/  F2FP.BF16.F32.PACK_AB R0, R0, R7 ;  /* 0x000000070000723e */ /* 0x000fe200000010ff */
[----:B------:R-:W-:Y:S01]  /*6fa0*/  FMUL.FTZ R4, R206, R4 ;  /* 0x00000004ce047220 */ /* 0x000fe20000410000 */
[----:B------:R-:W-:Y:S01]  /*6fb0*/  FMUL.FTZ R19, R214, R10 ;  /* 0x0000000ad6137220 */ /* 0x000fe20000410000 */
[----:B------:R-:W-:Y:S01]  /*6fc0*/  FSEL R6, R6, R168, P2 ;  /* 0x000000a806067208 */ /* 0x000fe20001000000 */
[----:B------:R-:W-:Y:S01]  /*6fd0*/  FMUL.FTZ R7, R197, R25 ;  /* 0x00000019c5077220 */ /* 0x000fe20000410000 */
[----:B------:R1:W-:Y:S01]  /*6fe0*/  STS [R219+0x16000], R0 ;  /* 0x01600000db007388 */ /* 0x0003e20000000800 */
[----:B------:R-:W-:Y:S01]  /*6ff0*/  F2FP.BF16.F32.PACK_AB R8, R8, R4 ;  /* 0x000000040808723e */ /* 0x000fe200000010ff */
[----:B------:R-:W-:Y:S01]  /*7000*/  FADD.FTZ R4, -R168, R30 ;  /* 0x0000001ea8047221 */ /* 0x000fe20000010100 */
[----:B------:R-:W-:Y:S01]  /*7010*/  FSEL R10, R15, R168, P5 ;  /* 0x000000a80f0a7208 */ /* 0x000fe20002800000 */
[----:B------:R-:W-:Y:S01]  /*7020*/  FMUL.FTZ R15, R210, R6 ;  /* 0x00000006d20f7220 */ /* 0x000fe20000410000 */
[----:B------:R-:W-:Y:S01]  /*7030*/  FSEL R5, R5, R168, P3 ;  /* 0x000000a805057208 */ /* 0x000fe20001800000 */
[----:B------:R-:W-:Y:S01]  /*7040*/  @P1 FADD.FTZ R169, -R169, R29 ;  /* 0x0000001da9a91221 */ /* 0x000fe20000010100 */
[----:B------:R-:W-:Y:S01]  /*7050*/  FSETP.GE.FTZ.AND P1, PT, R213, RZ, PT ;  /* 0x000000ffd500720b */ /* 0x000fe20003f36000 */
[----:B------:R-:W-:Y:S01]  /*7060*/  FMUL.FTZ R14, R209, R10 ;  /* 0x0000000ad10e7220 */ /* 0x000fe20000410000 */
[----:B------:R-:W-:Y:S01]  /*7070*/  FSETP.GE.FTZ.AND P2, PT, R196, RZ, PT ;  /* 0x000000ffc400720b */ /* 0x000fe20003f56000 */
[----:B------:R-:W-:Y:S01]  /*7080*/  FMUL.FTZ R9, R193, R169 ;  /* 0x000000a9c1097220 */ /* 0x000fe20000410000 */
[-C--:B------:R-:W-:Y:S02]  /*7090*/  FSEL R11, R11, R168.reuse, P1 ;  /* 0x000000a80b0b7208 */ /* 0x080fe40000800000 */
[----:B------:R-:W-:Y:S02]  /*70a0*/  FSETP.GE.FTZ.AND P1, PT, R189, RZ, PT ;  /* 0x000000ffbd00720b */ /* 0x000fe40003f36000 */
[----:B------:R-:W-:Y:S01]  /*70b0*/  FSEL R4, R4, R168, P2 ;  /* 0x000000a804047208 */ /* 0x000fe20001000000 */
[----:B------:R-:W-:Y:S01]  /*70c0*/  FMUL.FTZ R18, R213, R11 ;  /* 0x0000000bd5127220 */ /* 0x000fe20000410000 */
[----:B------:R-:W-:Y:S01]  /*70d0*/  FMUL.FTZ R11, R201, R5 ;  /* 0x00000005c90b7220 */ /* 0x000fe20000410000 */
[----:B------:R-:W-:Y:S02]  /*70e0*/  FSETP.GE.FTZ.AND P4, PT, R202, RZ, PT ;  /* 0x000000ffca00720b */ /* 0x000fe40003f96000 */
[----:B------:R-:W-:Y:S01]  /*70f0*/  FMUL.FTZ R10, R196, R4 ;  /* 0x00000004c40a7220 */ /* 0x000fe20000410000 */
[----:B------:R-:W-:Y:S02]  /*7100*/  F2FP.BF16.F32.PACK_AB R5, R18, R19 ;  /* 0x000000131205723e */ /* 0x000fe400000010ff */
[----:B------:R-:W-:Y:S02]  /*7110*/  F2FP.BF16.F32.PACK_AB R4, R14, R15 ;  /* 0x0000000f0e04723e */ /* 0x000fe400000010ff */
[----:B------:R-:W-:Y:S01]  /*7120*/  FSEL R6, R26, R168, P4 ;  /* 0x000000a81a067208 */ /* 0x000fe20002000000 */
[----:B------:R-:W-:Y:S01]  /*7130*/  STS [R219+0x16400], R5 ;  /* 0x01640005db007388 */ /* 0x000fe20000000800 */
[----:B------:R-:W-:Y:S01]  /*7140*/  @P1 FADD.FTZ R168, -R168, R31 ;  /* 0x0000001fa8a81221 */ /* 0x000fe20000010100 */
[----:B------:R-:W-:Y:S03]  /*7150*/  F2FP.BF16.F32.PACK_AB R17, R171, R184 ;  /* 0x000000b8ab11723e */ /* 0x000fe600000010ff */
[----:B------:R-:W-:Y:S01]  /*7160*/  STS [R218+0x16000], R8 ;  /* 0x01600008da007388 */ /* 0x000fe20000000800 */
[----:B------:R-:W-:Y:S01]  /*7170*/  FMUL.FTZ R13, R202, R6 ;  /* 0x00000006ca0d7220 */ /* 0x000fe20000410000 */
[----:B------:R-:W-:Y:S01]  /*7180*/  F2FP.BF16.F32.PACK_AB R12, R170, R34 ;  /* 0x00000022aa0c723e */ /* 0x000fe200000010ff */
[----:B------:R-:W-:Y:S02]  /*7190*/  FMUL.FTZ R6, R189, R168 ;  /* 0x000000a8bd067220 */ /* 0x000fe40000410000 */
[----:B------:R-:W-:Y:S01]  /*71a0*/  STS [R218+0x16400], R4 ;  /* 0x01640004da007388 */ /* 0x000fe20000000800 */
[----:B------:R-:W-:Y:S02]  /*71b0*/  F2FP.BF16.F32.PACK_AB R7, R7, R24 ;  /* 0x000000180707723e */ /* 0x000fe400000010ff */
[----:B-1----:R-:W-:Y:S02]  /*71c0*/  F2FP.BF16.F32.PACK_AB R0, R11, R13 ;  /* 0x0000000d0b00723e */ /* 0x002fe400000010ff */
[----:B------:R-:W-:Y:S01]  /*71d0*/  STS [R217+0x15000], R132 ;  /* 0x01500084d9007388 */ /* 0x000fe20000000800 */
[----:B------:R-:W-:Y:S02]  /*71e0*/  F2FP.BF16.F32.PACK_AB R9, R9, R28 ;  /* 0x0000001c0909723e */ /* 0x000fe400000010ff */
[----:B------:R-:W-:Y:S02]  /*71f0*/  F2FP.BF16.F32.PACK_AB R6, R6, R10 ;  /* 0x0000000a0606723e */ /* 0x000fe400000010ff */
[----:B------:R-:W-:Y:S01]  /*7200*/  STS [R217+0x15400], R16 ;  /* 0x01540010d9007388 */ /* 0x000fe20000000800 */
[----:B------:R-:W-:Y:S04]  /*7210*/  LEA R160, R243, UR4, 0x1 ;  /* 0x00000004f3a07c11 */ /* 0x000fe8000f8e08ff */
        /* <DEDUP_REMOVED lines=91> */
[----:B------:R-:W-:Y:S01]  /*77d0*/  @!P3 IMAD.MOV.U32 R8, RZ, RZ, R223 ;  /* 0x000000ffff08b224 */ /* 0x000fe200078e00df */
        /* <DEDUP_REMOVED lines=20> */
.L_x_431:
[----:B------:R-:W-:Y:S01]  /*7920*/  LDSM.16.M88.4 R24, [R176] ;  /* 0x00000000b018783b */ /* 0x000fe20000000200 */
[C---:B------:R-:W-:Y:S01]  /*7930*/  LEA R225, P1, R238.reuse, R162, 0x2 ;  /* 0x000000a2eee17211 */ /* 0x040fe200078210ff */
[----:B------:R-:W-:Y:S02]  /*7940*/  ULOP3.LUT UR11, UR5, 0x1, URZ, 0xc0, !UPT ;  /* 0x00000001050b7892 */ /* 0x000fe4000f8ec03f */
[----:B--2---:R-:W1:Y:S01]  /*7950*/  LDSM.16.MT88.4 R8, [R0+0x9000] ;  /* 0x009000000008783b */ /* 0x004e620000004200 */
[----:B------:R-:W-:Y:S01]  /*7960*/  LEA.HI.X.SX32 R224, R238, R163, 0x2, P1 ;  /* 0x000000a3eee07211 */ /* 0x000fe200008f16ff */
[----:B------:R-:W-:Y:S02]  /*7970*/  UISETP.NE.U32.AND UP0, UPT, UR11, 0x1, UPT ;  /* 0x000000010b00788c */ /* 0x000fe4000bf05070 */
[----:B------:R-:W2:Y:S01]  /*7980*/  LDSM.16.MT88.4 R16, [R0+0xb000] ;  /* 0x00b000000010783b */ /* 0x000ea20000004200 */
[----:B------:R-:W-:Y:S02]  /*7990*/  UISETP.GT.AND UP2, UPT, UR5, UR35, UPT ;  /* 0x000000230500728c */ /* 0x000fe4000bf44270 */
        /* <DEDUP_REMOVED lines=87> */
[C---:B------:R-:W-:Y:S02]  /*7f10*/  HMMA.16816.F32.BF16 R16, R140.reuse, R138, R16 ;  /* 0x0000008a8c10723c */ /* 0x040fe40000041810 */
        /* <DEDUP_REMOVED lines=19> */
[----:B-1----:R-:W-:Y:S02]  /*8050*/  IMAD.U32 R30, RZ, RZ, UR41 ;  /* 0x00000029ff1e7e24 */ /* 0x002fe4000f8e00ff */
[----:B------:R-:W-:Y:S03]  /*8060*/  IMAD.U32 R31, RZ, RZ, UR42 ;  /* 0x0000002aff1f7e24 */ /* 0x000fe6000f8e00ff */
[-C--:B------:R-:W-:Y:S01]  /*8070*/  LEA R30, P1, R30, R28.reuse, 0x2 ;  /* 0x0000001c1e1e7211 */ /* 0x080fe200078210ff */
[----:B--2---:R-:W-:Y:S01]  /*8080*/  IMAD.U32 R4, RZ, RZ, UR40 ;  /* 0x00000028ff047e24 */ /* 0x004fe2000f8e00ff */
[-C--:B------:R-:W-:Y:S04]  /*8090*/  LEA.HI.X.SX32 R33, R31, R29.reuse, 0x2, P2 ;  /* 0x0000001d1f217211 */ /* 0x080fe800010f16ff */
[-C--:B------:R-:W-:Y:S01]  /*80a0*/  LEA R4, P0, R4, R28.reuse, 0x2 ;  /* 0x0000001c04047211 */ /* 0x080fe200078010ff */
[----:B------:R1:W-:Y:S01]  /*80b0*/  REDG.E.ADD.F32.FTZ.RN.STRONG.GPU desc[UR6][R32.64], R7 ;  /* 0x00000007200079a6 */ /* 0x0003e2000c10f386 */
[----:B---3--:R-:W-:Y:S03]  /*80c0*/  IMAD.U32 R5, RZ, RZ, UR41 ;  /* 0x00000029ff057e24 */ /* 0x008fe6000f8e00ff */
[----:B------:R-:W-:Y:S02]  /*80d0*/  LDSM.16.MT88.4 R32, [R2+0x15800] ;  /* 0x015800000220783b */ /* 0x000fe40000004200 */
[-C--:B------:R-:W-:Y:S02]  /*80e0*/  LEA.HI.X.SX32 R31, R5, R29.reuse, 0x2, P1 ;  /* 0x0000001d051f7211 */ /* 0x080fe400008f16ff */
[-C--:B------:R-:W-:Y:S01]  /*80f0*/  LEA.HI.X.SX32 R5, R0, R29.reuse, 0x2, P0 ;  /* 0x0000001d00057211 */ /* 0x080fe200000f16ff */
[----:B------:R-:W-:Y:S02]  /*8100*/  IMAD.U32 R0, RZ, RZ, UR39 ;  /* 0x00000027ff007e24 */ /* 0x000fe4000f8e00ff */
[----:B------:R2:W-:Y:S01]  /*8110*/  REDG.E.ADD.F32.FTZ.RN.STRONG.GPU desc[UR6][R30.64], R8 ;  /* 0x000000081e0079a6 */ /* 0x0005e2000c10f386 */
[----:B----4-:R-:W-:Y:S03]  /*8120*/  IMAD.U32 R6, RZ, RZ, UR32 ;  /* 0x00000020ff067e24 */ /* 0x010fe6000f8e00ff */
[----:B------:R3:W-:Y:S01]  /*8130*/  REDG.E.ADD.F32.FTZ.RN.STRONG.GPU desc[UR6][R4.64], R9 ;  /* 0x00000009040079a6 */ /* 0x0007e2000c10f386 */
[----:B-1----:R-:W-:Y:S01]  /*8140*/  IMAD.U32 R7, RZ, RZ, UR31 ;  /* 0x0000001fff077e24 */ /* 0x002fe2000f8e00ff */
[----:B--2---:R-:W-:Y:S01]  /*8150*/  MOV R8, UR38 ;  /* 0x0000002600087c02 */ /* 0x004fe20008000f00 */
[----:B------:R-:W-:Y:S02]  /*8160*/  IMAD.U32 R30, RZ, RZ, UR32 ;  /* 0x00000020ff1e7e24 */ /* 0x000fe4000f8e00ff */
[----:B---3--:R-:W-:Y:S01]  /*8170*/  IMAD.U32 R5, RZ, RZ, UR39 ;  /* 0x00000027ff057e24 */ /* 0x008fe2000f8e00ff */
        /* <DEDUP_REMOVED lines=142> */
[----:B------:R-:W-:Y:S01]  /*8a60*/  BAR.SYNC.DEFER_BLOCKING 0x0 ;  /* 0x0000000000007b1d */ /* 0x000fe20000010000 */
[----:B------:R-:W-:-:S05]  /*8a70*/  UISETP.NE.AND UP0, UPT, UR45, -0x1, UPT ;  /* 0xffffffff2d00788c */ /* 0x000fca000bf05270 */
[----:B------:R-:W-:Y:S01]  /*8a80*/  ULDC UR9, c[0x0][0x38c] ;  /* 0x0000e30000097ab9 */ /* 0x000fe20000000800 */
[----:B------:R-:W-:Y:S01]  /*8a90*/  ULDC UR5, c[0x0][0x390] ;  /* 0x0000e40000057ab9 */ /* 0x000fe20000000800 */
        /* <DEDUP_REMOVED lines=68> */
[----:B------:R-:W-:Y:S01]  /*8ee0*/  STS [R239], R46 ;  /* 0x0000002eef007388 */ /* 0x000fe20000000800 */
[----:B------:R-:W-:Y:S01]  /*8ef0*/  F2FP.BF16.F32.PACK_AB R33, R33, R114 ;  /* 0x000000722121723e */ /* 0x000fe200000010ff */
[----:B------:R-:W-:Y:S01]  /*8f00*/  FMUL.FTZ R124, R124, UR5 ;  /* 0x000000057c7c7c20 */ /* 0x000fe20008410000 */
[----:B------:R-:W-:Y:S01]  /*8f10*/  FMUL.FTZ R125, R125, UR5 ;  /* 0x000000057d7d7c20 */ /* 0x000fe20008410000 */
[----:B------:R-:W-:Y:S01]  /*8f20*/  STS [R239+0x200], R45 ;  /* 0x0002002def007388 */ /* 0x000fe20000000800 */
[----:B------:R-:W-:Y:S01]  /*8f30*/  FMUL.FTZ R126, R126, UR5 ;  /* 0x000000057e7e7c20 */ /* 0x000fe20008410000 */
[----:B------:R-:W-:Y:S01]  /*8f40*/  FMUL.FTZ R127, R127, UR5 ;  /* 0x000000057f7f7c20 */ /* 0x000fe20008410000 */
[----:B------:R-:W-:Y:S01]  /*8f50*/  F2FP.BF16.F32.PACK_AB R36, R36, R104 ;  /* 0x000000682424723e */ /* 0x000fe200000010ff */
[----:B------:R-:W-:Y:S01]  /*8f60*/  STS [R240], R42 ;  /* 0x0000002af0007388 */ /* 0x000fe20000000800 */
[----:B------:R-:W-:Y:S01]  /*8f70*/  F2FP.BF16.F32.PACK_AB R35, R35, R106 ;  /* 0x0000006a2323723e */ /* 0x000fe200000010ff */
[----:B------:R-:W-:Y:S01]  /*8f80*/  FMUL.FTZ R50, R50, UR9 ;  /* 0x0000000932327c20 */ /* 0x000fe20008410000 */
[----:B------:R-:W-:Y:S01]  /*8f90*/  F2FP.BF16.F32.PACK_AB R32, R32, R108 ;  /* 0x0000006c2020723e */ /* 0x000fe200000010ff */
[----:B------:R-:W-:Y:S01]  /*8fa0*/  STS [R240+0x200], R41 ;  /* 0x00020029f0007388 */ /* 0x000fe20000000800 */
        /* <DEDUP_REMOVED lines=14> */
[----:B------:R-:W-:Y:S01]  /*9090*/  FMUL.FTZ R54, R54, UR9 ;  /* 0x0000000936367c20 */ /* 0x000fe20008410000 */
[----:B------:R-:W-:Y:S01]  /*90a0*/  STS [R240+0x1200], R39 ;  /* 0x00120027f0007388 */ /* 0x000fe20000000800 */
[----:B------:R-:W-:Y:S01]  /*90b0*/  FMUL.FTZ R16, R55, UR9 ;  /* 0x0000000937107c20 */ /* 0x000fe20008410000 */
[----:B------:R-:W-:Y:S01]  /*90c0*/  F2FP.BF16.F32.PACK_AB R124, R125, R124 ;  /* 0x0000007c7d7c723e */ /* 0x000fe200000010ff */
[----:B------:R-:W-:Y:S01]  /*90d0*/  FMUL.FTZ R64, R64, UR9 ;  /* 0x0000000940407c20 */ /* 0x000fe20008410000 */
        /* <DEDUP_REMOVED lines=55> */
[----:B------:R-:W-:Y:S01]  /*9450*/  @UP0 UIADD3 UR5, UR44, UR45, URZ ;  /* 0x0000002d2c050290 */ /* 0x000fe2000fffe03f */
[----:B------:R-:W-:Y:S01]  /*9460*/  STS [R240+0x5000], R124 ;  /* 0x0050007cf0007388 */ /* 0x000fe20000000800 */
[----:B------:R-:W-:Y:S01]  /*9470*/  F2FP.BF16.F32.PACK_AB R14, R14, R58 ;  /* 0x0000003a0e0e723e */ /* 0x000fe200000010ff */
[----:B------:R-:W-:Y:S01]  /*9480*/  @UP0 ULDC.64 UR10, c[0x0][0x450] ;  /* 0x00011400000a0ab9 */ /* 0x000fe20000000a00 */
[----:B------:R-:W-:Y:S01]  /*9490*/  F2FP.BF16.F32.PACK_AB R11, R11, R60 ;  /* 0x0000003c0b0b723e */ /* 0x000fe200000010ff */
[----:B------:R-:W-:Y:S01]  /*94a0*/  STS [R240+0x5200], R126 ;  /* 0x0052007ef0007388 */ /* 0x000fe20000000800 */
[----:B------:R-:W-:Y:S01]  /*94b0*/  F2FP.BF16.F32.PACK_AB R10, R10, R62 ;  /* 0x0000003e0a0a723e */ /* 0x000fe200000010ff */
[----:B------:R-:W-:Y:S01]  /*94c0*/  @UP0 UIMAD.WIDE.U32 UR12, UR5, UR10, URZ ;  /* 0x0000000a050c02a5 */ /* 0x000fe2000f8e003f */
[----:B------:R-:W-:Y:S01]  /*94d0*/  F2FP.BF16.F32.PACK_AB R9, R9, R68 ;  /* 0x000000440909723e */ /* 0x000fe200000010ff */
[----:B------:R-:W-:Y:S01]  /*94e0*/  STS [R239+0x6000], R25 ;  /* 0x00600019ef007388 */ /* 0x000fe20000000800 */
[----:B------:R-:W-:Y:S01]  /*94f0*/  F2FP.BF16.F32.PACK_AB R8, R8, R70 ;  /* 0x000000460808723e */ /* 0x000fe200000010ff */
[----:B------:R-:W-:Y:S01]  /*9500*/  @UP0 UIMAD UR5, UR5, UR11, URZ ;  /* 0x0000000b050502a4 */ /* 0x000fe2000f8e023f */
[----:B------:R-:W-:Y:S01]  /*9510*/  F2FP.BF16.F32.PACK_AB R5, R5, R80 ;  /* 0x000000500505723e */ /* 0x000fe200000010ff */
[----:B------:R-:W-:Y:S01]  /*9520*/  STS [R239+0x6200], R24 ;  /* 0x00620018ef007388 */ /* 0x000fe20000000800 */
[----:B------:R-:W-:Y:S01]  /*9530*/  F2FP.BF16.F32.PACK_AB R4, R4, R82 ;  /* 0x000000520404723e */ /* 0x000fe200000010ff */
[----:B------:R-:W-:Y:S01]  /*9540*/  @UP0 UIADD3 UR21, UR13, UR5, URZ ;  /* 0x000000050d150290 */ /* 0x000fe2000fffe03f */
[----:B------:R-:W-:Y:S01]  /*9550*/  F2FP.BF16.F32.PACK_AB R7, R7, R72 ;  /* 0x000000480707723e */ /* 0x000fe200000010ff */
[----:B------:R-:W-:Y:S01]  /*9560*/  STS [R240+0x6000], R21 ;  /* 0x00600015f0007388 */ /* 0x000fe20000000800 */
[----:B------:R-:W-:Y:S01]  /*9570*/  F2FP.BF16.F32.PACK_AB R6, R6, R74 ;  /* 0x0000004a0606723e */ /* 0x000fe200000010ff */
[----:B------:R-:W-:Y:S01]  /*9580*/  @UP0 UMOV UR20, UR12 ;  /* 0x0000000c00140c82 */ /* 0x000fe20008000000 */
[----:B------:R-:W-:Y:S01]  /*9590*/  F2FP.BF16.F32.PACK_AB R3, R3, R76 ;  /* 0x0000004c0303723e */ /* 0x000fe200000010ff */
[----:B------:R-:W-:Y:S01]  /*95a0*/  STS [R240+0x6200], R20 ;  /* 0x00620014f0007388 */ /* 0x000fe20000000800 */
[----:B------:R-:W-:-:S02]  /*95b0*/  F2FP.BF16.F32.PACK_AB R0, R0, R78 ;  /* 0x0000004e0000723e */ /* 0x000fc400000010ff */
[----:B------:R-:W-:Y:S01]  /*95c0*/  PLOP3.LUT P0, PT, PT, PT, UP0, 0x80, 0x0 ;  /* 0x000000000000781c */ /* 0x000fe20003f0f008 */
        /* <DEDUP_REMOVED lines=35> */
.L_x_433:
        /* <DEDUP_REMOVED lines=19> */
.L_x_434:
        /* <DEDUP_REMOVED lines=35> */
[----:B------:R-:W2:Y:S01]  /*9b60*/  LDS.128 R20, [R160+0xb000] ;  /* 0x00b00000a0147984 */ /* 0x000ea20000000c00 */
[----:B------:R-:W-:Y:S01]  /*9b70*/  ISETP.GE.AND P2, PT, R228, UR15, PT ;  /* 0x0000000fe4007c0c */ /* 0x000fe2000bf46270 */
[----:B------:R-:W-:Y:S01]  /*9b80*/  IMAD R3, R25, UR10, RZ ;  /* 0x0000000a19037c24 */ /* 0x000fe2000f8e02ff */
[----:B------:R-:W-:Y:S01]  /*9b90*/  MOV R5, R24 ;  /* 0x0000001800057202 */ /* 0x000fe20000000f00 */
[----:B------:R-:W3:Y:S01]  /*9ba0*/  LDS.128 R16, [R160+0xd000] ;  /* 0x00d00000a0107984 */ /* 0x000ee20000000c00 */
[----:B------:R-:W-:Y:S01]  /*9bb0*/  IMAD.MOV.U32 R4, RZ, RZ, R8 ;  /* 0x000000ffff047224 */ /* 0x000fe200078e0008 */
[----:B------:R-:W-:Y:S01]  /*9bc0*/  ISETP.GE.AND P1, PT, R234, UR15, PT ;  /* 0x0000000fea007c0c */ /* 0x000fe2000bf26270 */
[C---:B------:R-:W-:Y:S01]  /*9bd0*/  IMAD R3, R0.reuse, UR11, R3 ;  /* 0x0000000b00037c24 */ /* 0x040fe2000f8e0203 */
[----:B------:R-:W-:Y:S01]  /*9be0*/  ISETP.GE.AND P0, PT, R235, UR15, PT ;  /* 0x0000000feb007c0c */ /* 0x000fe2000bf06270 */
[----:B------:R-:W-:Y:S01]  /*9bf0*/  IMAD.WIDE.U32 R10, R0, UR10, R4 ;  /* 0x0000000a000a7c25 */ /* 0x000fe2000f8e0004 */
[----:B------:R-:W-:-:S03]  /*9c00*/  ULDC.64 UR18, c[0x0][0x3f0] ;  /* 0x0000fc0000127ab9 */ /* 0x000fc60000000a00 */
[----:B------:R-:W-:Y:S01]  /*9c10*/  IMAD.IADD R3, R3, 0x1, R11 ;  /* 0x0000000103037824 */ /* 0x000fe200078e020b */
[----:B------:R-:W4:Y:S01]  /*9c20*/  @!P2 LDS.128 R12, [R160+0x9000] ;  /* 0x00900000a00ca984 */ /* 0x000f220000000c00 */
[----:B------:R-:W-:-:S04]  /*9c30*/  LEA R4, P5, R10, UR18, 0x1 ;  /* 0x000000120a047c11 */ /* 0x000fc8000f8a08ff */
[----:B------:R-:W-:-:S05]  /*9c40*/  LEA.HI.X R5, R10, UR19, R3, 0x1, P5 ;  /* 0x000000130a057c11 */ /* 0x000fca000a8f0c03 */
[----:B--2---:R2:W-:Y:S04]  /*9c50*/  @!P1 STG.E.128 desc[UR6][R4.64+0x40], R20 ;  /* 0x0000401404009986 */ /* 0x0045e8000c101d06 */
[----:B---3--:R2:W-:Y:S04]  /*9c60*/  @!P0 STG.E.128 desc[UR6][R4.64+0x80], R16 ;  /* 0x0000801004008986 */ /* 0x0085e8000c101d06 */
[----:B----4-:R2:W-:Y:S02]  /*9c70*/  @!P2 STG.E.128 desc[UR6][R4.64], R12 ;  /* 0x0000000c0400a986 */ /* 0x0105e4000c101d06 */
.L_x_436:
[----:B------:R-:W-:Y:S05]  /*9c80*/  BSYNC B0 ;  /* 0x0000000000007941 */ /* 0x000fea0003800000 */
.L_x_435:
        /* <DEDUP_REMOVED lines=20> */
.L_x_438:
[----:B------:R-:W-:Y:S05]  /*9dd0*/  BSYNC B0 ;  /* 0x0000000000007941 */ /* 0x000fea0003800000 */
.L_x_437:
[----:B--2---:R2:W2:Y:S01]  /*9de0*/  LDS.128 R16, [R160+0xf000] ;  /* 0x00f00000a0107984 */ /* 0x0044a20000000c00 */
[----:B------:R-:W-:Y:S01]  /*9df0*/  IMAD.U32 R3, RZ, RZ, UR12 ;  /* 0x0000000cff037e24 */ /* 0x000fe2000f8e00ff */
[----:B------:R-:W-:Y:S01]  /*9e00*/  UIMAD UR9, UR9, UR12, URZ ;  /* 0x0000000c090972a4 */ /* 0x000fe2000f8e023f */
[----:B------:R-:W-:Y:S01]  /*9e10*/  BSSY B0, `(.L_x_439) ;  /* 0x0000020000007945 */ /* 0x000fe20003800000 */
[----:B------:R2:W2:Y:S01]  /*9e20*/  LDS.128 R12, [R160+0x11000] ;  /* 0x01100000a00c7984 */ /* 0x0004a20000000c00 */
[----:B------:R-:W-:Y:S01]  /*9e30*/  IMAD.WIDE.U32 R6, R3, UR5, R6 ;  /* 0x0000000503067c25 */ /* 0x000fe2000f8e0006 */
[----:B------:R-:W-:Y:S02]  /*9e40*/  UIMAD UR5, UR5, UR13, UR9 ;  /* 0x0000000d050572a4 */ /* 0x000fe4000f8e0209 */
[----:B-1----:R-:W1:Y:S01]  /*9e50*/  LDS.128 R160, [R160+0x13000] ;  /* 0x01300000a0a07984 */ /* 0x002e620000000c00 */
        /* <DEDUP_REMOVED lines=24> */
[----:B--2---:R2:W-:Y:S04]  /*9fe0*/  @!P2 STG.E.128 desc[UR6][R4.64], R16 ;  /* 0x000000100400a986 */ /* 0x0045e8000c101d06 */
[----:B------:R2:W-:Y:S04]  /*9ff0*/  @!P1 STG.E.128 desc[UR6][R4.64+0x40], R12 ;  /* 0x0000400c04009986 */ /* 0x0005e8000c101d06 */
[----:B-1----:R2:W-:Y:S02]  /*a000*/  @!P0 STG.E.128 desc[UR6][R4.64+0x80], R160 ;  /* 0x000080a004008986 */ /* 0x0025e4000c101d06 */
.L_x_440:
[----:B------:R-:W-:Y:S05]  /*a010*/  BSYNC B0 ;  /* 0x0000000000007941 */ /* 0x000fea0003800000 */
.L_x_439:
[----:B------:R-:W-:Y:S05]  /*a020*/  @P3 BRA `(.L_x_416) ;  /* 0x0000000000443947 */ /* 0x000fea0003800000 */
[----:B------:R-:W-:Y:S01]  /*a030*/  IADD3 R0, P0, R0, 0x40, RZ ;  /* 0x0000004000007810 */ /* 0x000fe20007f1e0ff */
[----:B------:R-:W-:Y:S01]  /*a040*/  IMAD.MOV.U32 R7, RZ, RZ, R3 ;  /* 0x000000ffff077224 */ /* 0x000fe200078e0003 */
[----:B------:R-:W-:Y:S01]  /*a050*/  ULDC UR5, c[0x0][0x2d0] ;  /* 0x0000b40000057ab9 */ /* 0x000fe20000000800 */
[----:B------:R-:W-:Y:S01]  /*a060*/  ULDC.64 UR8, c[0x0][0x3f8] ;  /* 0x0000fe0000087ab9 */ /* 0x000fe20000000a00 */
[----:B------:R-:W-:Y:S01]  /*a070*/  ISETP.GE.AND P1, PT, R234, UR5, PT ;  /* 0x00000005ea007c0c */ /* 0x000fe2000bf26270 */
[----:B--2---:R-:W-:Y:S01]  /*a080*/  IMAD.X R4, RZ, RZ, R25, P0 ;  /* 0x000000ffff047224 */ /* 0x004fe200000e0619 */
        /* <DEDUP_REMOVED lines=11> */
.L_x_416:
[----:B------:R-:W-:Y:S05]  /*a140*/  BSYNC B1 ;  /* 0x0000000000017941 */ /* 0x000fea0003800000 */
.L_x_402:
[----:B------:R-:W-:Y:S01]  /*a150*/  R2UR UR8, R246 ;  /* 0x00000000f60872ca */ /* 0x000fe200000e0000 */
[----:B------:R-:W-:Y:S02]  /*a160*/  ULDC UR5, c[0x0][0xc] ;  /* 0x0000030000057ab9 */ /* 0x000fe40000000800 */
[----:B------:R-:W-:-:S10]  /*a170*/  UIADD3 UR17, UR5, UR17, URZ ;  /* 0x0000001105117290 */ /* 0x000fd4000fffe03f */
[----:B------:R-:W-:-:S06]  /*a180*/  UISETP.GE.AND UP0, UPT, UR17, UR8, UPT ;  /* 0x000000081100728c */ /* 0x000fcc000bf06270 */
[----:B------:R-:W-:-:S13]  /*a190*/  PLOP3.LUT P0, PT, PT, PT, UP0, 0x80, 0x0 ;  /* 0x000000000000781c */ /* 0x000fda0003f0f008 */
[----:B------:R-:W-:Y:S05]  /*a1a0*/  @P0 BRA `(.L_x_441) ;  /* 0x0000000000040947 */ /* 0x000fea0003800000 */
[----:B------:R-:W-:Y:S05]  /*a1b0*/  BRA `(.L_x_442) ;  /* 0xffffff6800787947 */ /* 0x000fea000383ffff */
.L_x_441:
[----:B------:R-:W-:Y:S05]  /*a1c0*/  EXIT ;  /* 0x000000000000794d */ /* 0x000fea0003800000 */
.L_x_443:
        /* <DEDUP_REMOVED lines=11> */
.L_x_684:


//--------------------- .text._ZN5flash44flash_bwd_dq_dk_dv_loop_seqk_parallel_kernelI23Flash_bwd_kernel_traitsILi96ELi64ELi128ELi8ELi2ELi4ELi4ELb0ELb0EN7cutlass10bfloat16_tE19Flash_kernel_traitsILi96ELi64ELi128ELi8ES3_EELb0ELb1ELb0ELb0ELb0ELb0ELb1EEEvNS_16Flash_bwd_paramsE --------------------------
	.section	.text._ZN5flash44flash_bwd_dq_dk_dv_loop_seqk_parallel_kernelI23Flash_bwd_kernel_traitsILi96ELi64ELi128ELi8ELi2ELi4ELi4ELb0ELb0EN7cutlass10bfloat16_tE19Flash_kernel_traitsILi96ELi64ELi128ELi8ES3_EELb0ELb1ELb0ELb0ELb0ELb0ELb1EEEvNS_16Flash_bwd_paramsE,"ax",@progbits
	.align	128
        .global         _ZN5flash44flash_bwd_dq_dk_dv_loop_seqk_parallel_kernelI23Flash_bwd_kernel_traitsILi96ELi64ELi128ELi8ELi2ELi4ELi4ELb0ELb0EN7cutlass10bfloat16_tE19Flash_kernel_traitsILi96ELi64ELi128ELi8ES3_EELb0ELb1ELb0ELb0ELb0ELb0ELb1EEEvNS_16Flash_bwd_paramsE
        .type           _ZN5flash44flash_bwd_dq_dk_dv_loop_seqk_parallel_kernelI23Flash_bwd_kernel_traitsILi96ELi64ELi128ELi8ELi2ELi4ELi4ELb0ELb0EN7cutlass10bfloat16_tE19Flash_kernel_traitsILi96ELi64ELi128ELi8ES3_EELb0ELb1ELb0ELb0ELb0ELb0ELb1EEEvNS_16Flash_bwd_paramsE,@function
        .size           _ZN5flash44flash_bwd_dq_dk_dv_loop_seqk_parallel_kernelI23Flash_bwd_kernel_traitsILi96ELi64ELi128ELi8ELi2ELi4ELi4ELb0ELb0EN7cutlass10bfloat16_tE19Flash_kernel_traitsILi96ELi64ELi128ELi8ES3_EELb0ELb1ELb0ELb0ELb0ELb0ELb1EEEvNS_16Flash_bwd_paramsE,(.L_x_685 - _ZN5flash44flash_bwd_dq_dk_dv_loop_seqk_parallel_kernelI23Flash_bwd_kernel_traitsILi96ELi64ELi128ELi8ELi2ELi4ELi4ELb0ELb0EN7cutlass10bfloat16_tE19Flash_kernel_traitsILi96ELi64ELi128ELi8ES3_EELb0ELb1ELb0ELb0ELb0ELb0ELb1EEEvNS_16Flash_bwd_paramsE)
        .other          _ZN5flash44flash_bwd_dq_dk_dv_loop_seqk_parallel_kernelI23Flash_bwd_kernel_traitsILi96ELi64ELi128ELi8ELi2ELi4ELi4ELb0ELb0EN7cutlass10bfloat16_tE19Flash_kernel_traitsILi96ELi64ELi128ELi8ES3_EELb0ELb1ELb0ELb0ELb0ELb0ELb1EEEvNS_16Flash_bwd_paramsE,@"STO_CUDA_ENTRY STV_DEFAULT"
_ZN5flash44flash_bwd_dq_dk_dv_loop_seqk_parallel_kernelI23Flash_bwd_kernel_traitsILi96ELi64ELi128ELi8ELi2ELi4ELi4ELb0ELb0EN7cutlass10bfloat16_tE19Flash_kernel_traitsILi96ELi64ELi128ELi8ES3_EELb0ELb1ELb0ELb0ELb0ELb0ELb1EEEvNS_16Flash_bwd_paramsE:
.text._ZN5flash44flash_bwd_dq_dk_dv_loop_seqk_parallel_kernelI23Flash_bwd_kernel_traitsILi96ELi64ELi128ELi8ELi2ELi4ELi4ELb0ELb0EN7cutlass10bfloat16_tE19Flash_kernel_traitsILi96ELi64ELi128ELi8ES3_EELb0ELb1ELb0ELb0ELb0ELb0ELb1EEEvNS_16Flash_bwd_paramsE:
        /* <DEDUP_REMOVED lines=10> */
[----:B------:R1:W-:Y:S02]  /*00a0*/  STL [R1], R0 ;  /* 0x0000000001007387 */ /* 0x0003e40000100800 */
        /* <DEDUP_REMOVED lines=12> */
[----:B------:R-:W-:Y:S01]  /*0170*/  IMAD.SHL.U32 R251, R21, 0x2, RZ ;  /* 0x0000000215fb7824 */ /* 0x000fe200078e00ff */
[----:B----4-:R-:W-:-:S02]  /*0180*/  USHF.R.S32.HI UR6, URZ, 0x1f, UR60 ;  /* 0x0000001f3f067899 */ /* 0x010fc4000801143c */
[CC--:B------:R-:W-:Y:S02]  /*0190*/  LEA.HI R8, R20.reuse, R21.reuse, RZ, 0x4 ;  /* 0x0000001514087211 */ /* 0x0c0fe400078f20ff */
[CC--:B------:R-:W-:Y:S02]  /*01a0*/  LEA.HI R16, R20.reuse, R21.reuse, RZ, 0x3 ;  /* 0x0000001514107211 */ /* 0x0c0fe400078f18ff */
[----:B------:R-:W-:Y:S01]  /*01b0*/  SHF.R.S32.HI R2, RZ, 0x4, R8 ;  /* 0x00000004ff027819 */ /* 0x000fe20000011408 */
[----:B-----5:R-:W-:Y:S01]  /*01c0*/  USHF.L.U32 UR5, UR50, 0x7, URZ ;  /* 0x0000000732057899 */ /* 0x020fe2000800063f */
[----:B------:R-:W-:Y:S02]  /*01d0*/  LEA.HI R5, R20, R21, RZ, 0x2 ;  /* 0x0000001514057211 */ /* 0x000fe400078f10ff */
[----:B-1----:R-:W-:Y:S02]  /*01e0*/  LEA.HI R0, R8, R2, RZ, 0x1 ;  /* 0x0000000208007211 */ /* 0x002fe400078f08ff */
[----:B------:R-:W-:-:S02]  /*01f0*/  SHF.R.S32.HI R3, RZ, 0x3, R16 ;  /* 0x00000003ff037819 */ /* 0x000fc40000011410 */
[----:B------:R-:W-:Y:S02]  /*0200*/  LOP3.LUT R0, R0, 0xfffffffe, RZ, 0xc0, !PT ;  /* 0xfffffffe00007812 */ /* 0x000fe400078ec0ff */
[----:B------:R-:W-:Y:S01]  /*0210*/  LOP3.LUT R4, R5, 0xfffffffc, RZ, 0xc0, !PT ;  /* 0xfffffffc05047812 */ /* 0x000fe200078ec0ff */
[----:B------:R-:W-:Y:S01]  /*0220*/  IMAD.SHL.U32 R6, R3, 0x40, RZ ;  /* 0x0000004003067824 */ /* 0x000fe200078e00ff */
[----:B------:R-:W-:Y:S01]  /*0230*/  LEA.HI R9, R20, R21, RZ, 0x5 ;  /* 0x0000001514097211 */ /* 0x000fe200078f28ff */
[----:B------:R-:W-:Y:S01]  /*0240*/  IMAD.IADD R17, R2, 0x1, -R0 ;  /* 0x0000000102117824 */ /* 0x000fe200078e0a00 */
[--C-:B------:R-:W-:Y:S01]  /*0250*/  SHF.R.S32.HI R0, RZ, 0x2, R5.reuse ;  /* 0x00000002ff007819 */ /* 0x100fe20000011405 */
[----:B------:R-:W-:Y:S01]  /*0260*/  IMAD.IADD R18, R21, 0x1, -R4 ;  /* 0x0000000115127824 */ /* 0x000fe200078e0a04 */
[----:B------:R-:W-:Y:S02]  /*0270*/  SHF.R.S32.HI R2, RZ, 0x1f, R5 ;  /* 0x0000001fff027819 */ /* 0x000fe40000011405 */
[-C--:B------:R-:W-:Y:S01]  /*0280*/  LEA.HI R3, R5, R0.reuse, RZ, 0x1 ;  /* 0x0000000005037211 */ /* 0x080fe200078f08ff */
[----:B------:R-:W-:Y:S01]  /*0290*/  IMAD.SHL.U32 R234, R18, 0x8, RZ ;  /* 0x0000000812ea7824 */ /* 0x000fe200078e00ff */
[----:B------:R-:W-:-:S02]  /*02a0*/  LEA.HI R2, R2, R0, RZ, 0x3 ;  /* 0x0000000002027211 */ /* 0x000fc400078f18ff */
[----:B------:R-:W-:Y:S02]  /*02b0*/  LOP3.LUT R7, R9, 0xffffffe0, RZ, 0xc0, !PT ;  /* 0xffffffe009077812 */ /* 0x000fe400078ec0ff */
[----:B------:R-:W-:Y:S02]  /*02c0*/  LOP3.LUT R5, R3, 0x7fffffe, RZ, 0xc0, !PT ;  /* 0x07fffffe03057812 */ /* 0x000fe400078ec0ff */
[----:B------:R-:W-:Y:S01]  /*02d0*/  LOP3.LUT R3, R2, 0xfffffff8, RZ, 0xc0, !PT ;  /* 0xfffffff802037812 */ /* 0x000fe200078ec0ff */
[----:B------:R-:W-:Y:S01]  /*02e0*/  IMAD.IADD R4, R21, 0x1, -R7 ;  /* 0x0000000115047824 */ /* 0x000fe200078e0a07 */
[----:B------:R-:W-:Y:S01]  /*02f0*/  LOP3.LUT R2, R6, 0xc0, RZ, 0xc0, !PT ;  /* 0x000000c006027812 */ /* 0x000fe200078ec0ff */
[----:B------:R-:W-:Y:S01]  /*0300*/  IMAD.IADD R7, R0, 0x1, -R5 ;  /* 0x0000000100077824 */ /* 0x000fe200078e0a05 */
[----:B------:R-:W-:Y:S01]  /*0310*/  LEA.HI R11, R20, R21, RZ, 0x6 ;  /* 0x00000015140b7211 */ /* 0x000fe200078f30ff */
[----:B------:R-:W-:Y:S01]  /*0320*/  IMAD.IADD R10, R0, 0x1, -R3 ;  /* 0x00000001000a7824 */ /* 0x000fe200078e0a03 */
[----:B------:R-:W-:-:S02]  /*0330*/  SHF.R.U32.HI R5, RZ, 0x3, R2 ;  /* 0x00000003ff057819 */ /* 0x000fc40000011602 */
[----:B------:R-:W-:Y:S02]  /*0340*/  LOP3.LUT R3, R2, 0x18, R234, 0xf8, !PT ;  /* 0x0000001802037812 */ /* 0x000fe400078ef8ea */
[----:B------:R-:W-:Y:S02]  /*0350*/  SHF.R.S32.HI R6, RZ, 0x1f, R4 ;  /* 0x0000001fff067819 */ /* 0x000fe40000011404 */
[--C-:B------:R-:W-:Y:S02]  /*0360*/  SHF.R.S32.HI R2, RZ, 0x5, R9.reuse ;  /* 0x00000005ff027819 */ /* 0x100fe40000011409 */
[----:B------:R-:W-:Y:S02]  /*0370*/  SHF.R.S32.HI R0, RZ, 0x1f, R9 ;  /* 0x0000001fff007819 */ /* 0x000fe40000011409 */
[----:B------:R-:W-:Y:S01]  /*0380*/  LOP3.LUT R243, R3, R5, RZ, 0x3c, !PT ;  /* 0x0000000503f37212 */ /* 0x000fe200078e3cff */
[----:B------:R-:W-:Y:S01]  /*0390*/  IMAD R7, R2, 0x8, R7 ;  /* 0x0000000802077824 */ /* 0x000fe200078e0207 */
[----:B------:R-:W-:-:S02]  /*03a0*/  LEA.HI R23, R6, R4, RZ, 0x2 ;  /* 0x0000000406177211 */ /* 0x000fc400078f10ff */
[-C--:B------:R-:W-:Y:S01]  /*03b0*/  LEA.HI R0, R0, R2.reuse, RZ, 0x2 ;  /* 0x0000000200007211 */ /* 0x080fe200078f10ff */
[----:B------:R-:W-:Y:S01]  /*03c0*/  IMAD.U32 R243, R7, 0x20, R243 ;  /* 0x0000002007f37824 */ /* 0x000fe200078e00f3 */
[----:B------:R-:W-:Y:S02]  /*03d0*/  LOP3.LUT R3, R8, 0xfffffff0, RZ, 0xc0, !PT ;  /* 0xfffffff008037812 */ /* 0x000fe400078ec0ff */
[----:B------:R-:W-:Y:S02]  /*03e0*/  LEA.HI R4, R9, R2, RZ, 0x1 ;  /* 0x0000000209047211 */ /* 0x000fe400078f08ff */
[----:B------:R-:W-:Y:S02]  /*03f0*/  LOP3.LUT R8, R16, 0xfffffff8, RZ, 0xc0, !PT ;  /* 0xfffffff810087812 */ /* 0x000fe400078ec0ff */
[----:B------:R-:W-:Y:S01]  /*0400*/  LOP3.LUT R5, R0, 0xfffffffc, RZ, 0xc0, !PT ;  /* 0xfffffffc00057812 */ /* 0x000fe200078ec0ff */
[C---:B------:R-:W-:Y:S01]  /*0410*/  IMAD.IADD R0, R21.reuse, 0x1, -R3 ;  /* 0x0000000115007824 */ /* 0x040fe200078e0a03 */
[----:B------:R-:W-:Y:S01]  /*0420*/  LOP3.LUT R6, R4, 0xfffffffe, RZ, 0xc0, !PT ;  /* 0xfffffffe04067812 */ /* 0x000fe200078ec0ff */
[----:B------:R-:W-:Y:S01]  /*0430*/  IMAD.IADD R4, R21, 0x1, -R8 ;  /* 0x0000000115047824 */ /* 0x000fe200078e0a08 */
[----:B------:R-:W-:Y:S01]  /*0440*/  SHF.R.S32.HI R11, RZ, 0x6, R11 ;  /* 0x00000006ff0b7819 */ /* 0x000fe2000001140b */
[C---:B------:R-:W-:Y:S01]  /*0450*/  IMAD.IADD R12, R2.reuse, 0x1, -R5 ;  /* 0x00000001020c7824 */ /* 0x040fe200078e0a05 */
[----:B------:R-:W-:Y:S01]  /*0460*/  SHF.R.S32.HI R5, RZ, 0x1f, R0 ;  /* 0x0000001fff057819 */ /* 0x000fe20000011400 */
[----:B------:R-:W-:Y:S01]  /*0470*/  IMAD.IADD R182, R2, 0x1, -R6 ;  /* 0x0000000102b67824 */ /* 0x000fe200078e0a06 */
[----:B------:R-:W-:-:S02]  /*0480*/  LEA.HI R2, R4, R4, RZ, 0x1 ;  /* 0x0000000404027211 */ /* 0x000fc400078f08ff */
[-C--:B------:R-:W-:Y:S02]  /*0490*/  LEA.HI R13, R5, R0.reuse, RZ, 0x3 ;  /* 0x00000000050d7211 */ /* 0x080fe400078f18ff */
[----:B------:R-:W-:Y:S02]  /*04a0*/  LEA.HI R3, R0, R0, RZ, 0x1 ;  /* 0x0000000000037211 */ /* 0x000fe400078f08ff */
[----:B------:R-:W-:Y:S02]  /*04b0*/  LOP3.LUT R5, R2, 0x3fffffe, RZ, 0xc0, !PT ;  /* 0x03fffffe02057812 */ /* 0x000fe400078ec0ff */
[----:B------:R-:W-:Y:S02]  /*04c0*/  LOP3.LUT R9, R3, 0x7fffffe, RZ, 0xc0, !PT ;  /* 0x07fffffe03097812 */ /* 0x000fe400078ec0ff */
[----:B------:R-:W-:Y:S01]  /*04d0*/  LOP3.LUT R8, R13, 0xfffffff8, RZ, 0xc0, !PT ;  /* 0xfffffff80d087812 */ /* 0x000fe200078ec0ff */
[----:B------:R-:W-:Y:S01]  /*04e0*/  IMAD.IADD R6, R4, 0x1, -R5 ;  /* 0x0000000104067824 */ /* 0x000fe200078e0a05 */
[----:B------:R-:W-:Y:S01]  /*04f0*/  LOP3.LUT P2, RZ, R10, 0x2, RZ, 0xc0, !PT ;  /* 0x000000020aff7812 */ /* 0x000fe2000784c0ff */
[----:B------:R-:W-:-:S02]  /*0500*/  IMAD R5, R11, 0x4, R17 ;  /* 0x000000040b057824 */ /* 0x000fc400078e0211 */
[----:B------:R-:W-:Y:S01]  /*0510*/  IMAD.IADD R19, R0, 0x1, -R9 ;  /* 0x0000000100137824 */ /* 0x000fe200078e0a09 */
[----:B------:R-:W-:Y:S01]  /*0520*/  LEA.HI R9, R10, R10, RZ, 0x1 ;  /* 0x0000000a0a097211 */ /* 0x000fe200078f08ff */
[----:B------:R-:W-:Y:S01]  /*0530*/  IMAD.IADD R15, R0, 0x1, -R8 ;  /* 0x00000001000f7824 */ /* 0x000fe200078e0a08 */
[----:B------:R-:W-:Y:S01]  /*0540*/  SHF.R.S32.HI R0, RZ, 0x1, R2 ;  /* 0x00000001ff007819 */ /* 0x000fe20000011402 */
[----:B------:R-:W-:Y:S01]  /*0550*/  IMAD R22, R5, 0x8, R6 ;  /* 0x0000000805167824 */ /* 0x000fe200078e0206 */
[--C-:B------:R-:W-:Y:S01]  /*0560*/  SHF.R.S32.HI R5, RZ, 0x1, R3.reuse ;  /* 0x00000001ff057819 */ /* 0x100fe20000011403 */
[----:B------:R-:W-:Y:S01]  /*0570*/  IMAD.SHL.U32 R4, R4, 0x40, RZ ;  /* 0x0000004004047824 */ /* 0x000fe200078e00ff */
[----:B------:R-:W-:Y:S02]  /*0580*/  SHF.R.S32.HI R2, RZ, 0x1f, R3 ;  /* 0x0000001fff027819 */ /* 0x000fe40000011403 */
[C---:B------:R-:W-:Y:S01]  /*0590*/  LOP3.LUT P4, RZ, R0.reuse, 0x2, RZ, 0xc0, !PT ;  /* 0x0000000200ff7812 */ /* 0x040fe2000788c0ff */
[----:B------:R-:W-:Y:S01]  /*05a0*/  IMAD.SHL.U32 R0, R0, 0x40, RZ ;  /* 0x0000004000007824 */ /* 0x000fe200078e00ff */
[----:B------:R-:W-:Y:S01]  /*05b0*/  LEA.HI R3, R2, R5, RZ, 0x2 ;  /* 0x0000000502037211 */ /* 0x000fe200078f10ff */
[----:B------:R-:W-:Y:S01]  /*05c0*/  IMAD.SHL.U32 R2, R12, 0x10, RZ ;  /* 0x000000100c027824 */ /* 0x000fe200078e00ff */
[----:B------:R-:W-:-:S02]  /*05d0*/  LOP3.LUT R7, R4, 0x1c0, RZ, 0xc0, !PT ;  /* 0x000001c004077812 */ /* 0x000fc400078ec0ff */
[----:B------:R-:W-:Y:S02]  /*05e0*/  LOP3.LUT R0, R0, 0xc0, RZ, 0xc0, !PT ;  /* 0x000000c000007812 */ /* 0x000fe400078ec0ff */
[----:B------:R-:W-:Y:S02]  /*05f0*/  LOP3.LUT R2, R7, 0x30, R2, 0xf8, !PT ;  /* 0x0000003007027812 */ /* 0x000fe400078ef802 */
[----:B------:R-:W-:Y:S02]  /*0600*/  LOP3.LUT R4, R3, 0xfffffffc, RZ, 0xc0, !PT ;  /* 0xfffffffc03047812 */ /* 0x000fe400078ec0ff */
[--C-:B------:R-:W-:Y:S02]  /*0610*/  LOP3.LUT R3, R0, 0x8, R16.reuse, 0xf8, !PT ;  /* 0x0000000800037812 */ /* 0x100fe400078ef810 */
[----:B------:R-:W-:Y:S01]  /*0620*/  LOP3.LUT R16, R2, 0x8, R16, 0xf8, !PT ;  /* 0x0000000802107812 */ /* 0x000fe200078ef810 */
[----:B------:R-:W-:Y:S01]  /*0630*/  IMAD.IADD R14, R5, 0x1, -R4 ;  /* 0x00000001050e7824 */ /* 0x000fe200078e0a04 */
[----:B------:R-:W-:Y:S01]  /*0640*/  LOP3.LUT R2, R9, 0x3fffffe, RZ, 0xc0, !PT ;  /* 0x03fffffe09027812 */ /* 0x000fe200078ec0ff */
[----:B------:R-:W-:Y:S01]  /*0650*/  IMAD.SHL.U32 R4, R11, 0x20, RZ ;  /* 0x000000200b047824 */ /* 0x000fe200078e00ff */
[----:B------:R-:W-:-:S02]  /*0660*/  SHF.R.U32.HI R0, RZ, 0x3, R0 ;  /* 0x00000003ff007819 */ /* 0x000fc40000011600 */
[C---:B------:R-:W-:Y:S01]  /*0670*/  LOP3.LUT R6, R10.reuse, 0x1, RZ, 0xc0, !PT ;  /* 0x000000010a067812 */ /* 0x040fe200078ec0ff */
[C---:B------:R-:W-:Y:S01]  /*0680*/  IMAD.IADD R11, R10.reuse, 0x1, -R2 ;  /* 0x000000010a0b7824 */ /* 0x040fe200078e0a02 */
[----:B------:R-:W-:Y:S01]  /*0690*/  LOP3.LUT R172, R3, R0, RZ, 0x3c, !PT ;  /* 0x0000000003ac7212 */ /* 0x000fe200078e3cff */
[----:B------:R-:W-:Y:S01]  /*06a0*/  IMAD.SHL.U32 R2, R10, 0x40, RZ ;  /* 0x000000400a027824 */ /* 0x000fe200078e00ff */
[----:B------:R-:W-:Y:S02]  /*06b0*/  LEA.HI R0, R20, R21, RZ, 0x7 ;  /* 0x0000001514007211 */ /* 0x000fe400078f38ff */
[----:B------:R-:W-:Y:S01]  /*06c0*/  SHF.R.S32.HI R5, RZ, 0x2, R23 ;  /* 0x00000002ff057819 */ /* 0x000fe20000011417 */
[----:B------:R-:W-:Y:S01]  /*06d0*/  IMAD.U32 R172, R22, 0x20, R172 ;  /* 0x0000002016ac7824 */ /* 0x000fe200078e00ac */
[----:B------:R-:W-:Y:S02]  /*06e0*/  SHF.R.S32.HI R3, RZ, 0x3, R13 ;  /* 0x00000003ff037819 */ /* 0x000fe4000001140d */
[----:B------:R-:W-:Y:S01]  /*06f0*/  ISETP.NE.U32.AND P3, PT, R6, 0x1, PT ;  /* 0x000000010600780c */ /* 0x000fe20003f65070 */
[----:B------:R-:W-:Y:S01]  /*0700*/  IMAD R252, R182, 0x10, R5 ;  /* 0x00000010b6fc7824 */ /* 0x000fe200078e0205 */
[----:B------:R-:W-:Y:S01]  /*0710*/  SHF.R.S32.HI R6, RZ, 0x7, R0 ;  /* 0x00000007ff067819 */ /* 0x000fe20000011400 */
[----:B------:R-:W-:Y:S01]  /*0720*/  IMAD.SHL.U32 R0, R18, 0x2, RZ ;  /* 0x0000000212007824 */ /* 0x000fe200078e00ff */
[----:B------:R-:W-:Y:S01]  /*0730*/  LOP3.LUT R2, R2, 0x1c0, RZ, 0xc0, !PT ;  /* 0x000001c002027812 */ /* 0x000fe200078ec0ff */
[----:B------:R-:W-:Y:S01]  /*0740*/  IMAD R19, R3, 0x8, R19 ;  /* 0x0000000803137824 */ /* 0x000fe200078e0213 */
[----:B------:R-:W-:Y:S01]  /*0750*/  LOP3.LUT R251, R4, 0x6, R251, 0xf8, !PT ;  /* 0x0000000604fb7812 */ /* 0x000fe200078ef8fb */
[----:B------:R-:W-:Y:S01]  /*0760*/  IMAD R10, R12, 0x2, R3 ;  /* 0x000000020c0a7824 */ /* 0x000fe200078e0203 */
[----:B------:R-:W-:Y:S01]  /*0770*/  LOP3.LUT R4, R2, 0x20, R4, 0xf8, !PT ;  /* 0x0000002002047812 */ /* 0x000fe200078ef804 */
[----:B------:R-:W-:Y:S01]  /*0780*/  IMAD R8, R12, 0x200, R0 ;  /* 0x000002000c087824 */ /* 0x000fe200078e0200 */
[----:B------:R-:W-:Y:S01]  /*0790*/  SHF.R.U32.HI R3, RZ, 0x3, R2 ;  /* 0x00000003ff037819 */ /* 0x000fe20000011602 */
[----:B------:R-:W-:Y:S01]  /*07a0*/  IMAD R2, R6, 0x1000, R0 ;  /* 0x0000100006027824 */ /* 0x000fe200078e0200 */
[----:B------:R-:W-:Y:S01]  /*07b0*/  SHF.R.U32.HI R7, RZ, 0x3, R7 ;  /* 0x00000003ff077819 */ /* 0x000fe20000011607 */
[----:B------:R-:W-:Y:S01]  /*07c0*/  VIADD R0, R252, 0xffffffc0 ;  /* 0xffffffc0fc007836 */ /* 0x000fe20000000000 */
[----:B------:R-:W-:Y:S01]  /*07d0*/  LOP3.LUT R4, R4, R3, RZ, 0x3c, !PT ;  /* 0x0000000304047212 */ /* 0x000fe200078e3cff */
[----:B------:R-:W-:Y:S01]  /*07e0*/  IMAD R3, R182, 0x400, R2 ;  /* 0x00000400b6037824 */ /* 0x000fe200078e0202 */
[----:B------:R-:W-:Y:S01]  /*07f0*/  LOP3.LUT R5, R16, R7, RZ, 0x3c, !PT ;  /* 0x0000000710057212 */ /* 0x000fe200078e3cff */
[----:B------:R-:W-:Y:S01]  /*0800*/  IMAD R11, R11, 0x20, R8 ;  /* 0x000000200b0b7824 */ /* 0x000fe200078e0208 */
[----:B------:R-:W-:Y:S01]  /*0810*/  SHF.R.S32.HI R2, RZ, 0x1f, R0 ;  /* 0x0000001fff027819 */ /* 0x000fe20000011400 */
[----:B------:R-:W-:Y:S01]  /*0820*/  IMAD.IADD R196, R4, 0x1, R3 ;  /* 0x0000000104c47824 */ /* 0x000fe200078e0203 */
[C---:B------:R-:W-:Y:S01]  /*0830*/  LOP3.LUT P5, RZ, R15.reuse, 0x2, RZ, 0xc0, !PT ;  /* 0x000000020fff7812 */ /* 0x040fe200078ac0ff */
[C---:B------:R-:W-:Y:S01]  /*0840*/  IMAD.SHL.U32 R4, R15.reuse, 0x40, RZ ;  /* 0x000000400f047824 */ /* 0x040fe200078e00ff */
[----:B------:R-:W-:Y:S01]  /*0850*/  SHF.L.U64.HI R250, R0, 0x2, R2 ;  /* 0x0000000200fa7819 */ /* 0x000fe20000010202 */
[----:B------:R-:W-:Y:S01]  /*0860*/  IMAD.SHL.U32 R0, R6, 0x8, RZ ;  /* 0x0000000806007824 */ /* 0x000fe200078e00ff */
[----:B------:R-:W-:Y:S01]  /*0870*/  LOP3.LUT P6, RZ, R15, 0x4, RZ, 0xc0, !PT ;  /* 0x000000040fff7812 */ /* 0x000fe200078cc0ff */
[----:B------:R-:W-:Y:S01]  /*0880*/  IMAD.SHL.U32 R2, R14, 0x40, RZ ;  /* 0x000000400e027824 */ /* 0x000fe200078e00ff */
[----:B------:R-:W-:Y:S01]  /*0890*/  LOP3.LUT R4, R4, 0x1c0, RZ, 0xc0, !PT ;  /* 0x000001c004047812 */ /* 0x000fe200078ec0ff */
[C---:B------:R-:W-:Y:S01]  /*08a0*/  IMAD.SHL.U32 R6, R17.reuse, 0x8, RZ ;  /* 0x0000000811067824 */ /* 0x040fe200078e00ff */
[----:B------:R-:W-:Y:S01]  /*08b0*/  LOP3.LUT R7, R0, 0x8, RZ, 0xc0, !PT ;  /* 0x0000000800077812 */ /* 0x000fe200078ec0ff */
[C---:B------:R-:W-:Y:S01]  /*08c0*/  IMAD R3, R17.reuse, 0x200, R5 ;  /* 0x0000020011037824 */ /* 0x040fe200078e0205 */
[----:B------:R-:W-:Y:S01]  /*08d0*/  SHF.R.S32.HI R0, RZ, 0x1, R9 ;  /* 0x00000001ff007819 */ /* 0x000fe20000011409 */
[----:B------:R-:W-:Y:S01]  /*08e0*/  IMAD.SHL.U32 R9, R17, 0x10, RZ ;  /* 0x0000001011097824 */ /* 0x000fe200078e00ff */
[----:B------:R-:W-:-:S02]  /*08f0*/  LOP3.LUT R2, R2, 0xc0, RZ, 0xc0, !PT ;  /* 0x000000c002027812 */ /* 0x000fc400078ec0ff */
[C---:B------:R-:W-:Y:S01]  /*0900*/  LOP3.LUT P1, RZ, R0.reuse, 0x2, RZ, 0xc0, !PT ;  /* 0x0000000200ff7812 */ /* 0x040fe2000782c0ff */
[----:B------:R-:W-:Y:S01]  /*0910*/  IMAD.SHL.U32 R0, R0, 0x40, RZ ;  /* 0x0000004000007824 */ /* 0x000fe200078e00ff */
[----:B------:R-:W-:Y:S02]  /*0920*/  LOP3.LUT R6, R6, 0x8, RZ, 0xc0, !PT ;  /* 0x0000000806067812 */ /* 0x000fe400078ec0ff */
[----:B------:R-:W-:Y:S02]  /*0930*/  SHF.R.U32.HI R176, RZ, 0x3, R4 ;  /* 0x00000003ffb07819 */ /* 0x000fe40000011604 */
[----:B------:R-:W-:Y:S02]  /*0940*/  LOP3.LUT R0, R0, 0xc0, RZ, 0xc0, !PT ;  /* 0x000000c000007812 */ /* 0x000fe400078ec0ff */
[----:B------:R-:W-:Y:S02]  /*0950*/  SHF.R.U32.HI R5, RZ, 0x3, R2 ;  /* 0x00000003ff057819 */ /* 0x000fe40000011602 */
        /* <DEDUP_REMOVED lines=8> */
[----:B------:R-:W-:Y:S01]  /*09e0*/  LEA R196, R196, UR4, 0x1 ;  /* 0x00000004c4c47c11 */ /* 0x000fe2000f8e08ff */
        /* <DEDUP_REMOVED lines=9> */
[----:B------:R-:W-:Y:S01]  /*0a80*/  SEL R178, R178, 0x40, P6 ;  /* 0x00000040b2b27807 */ /* 0x000fe20003000000 */
[----:B------:R-:W-:Y:S01]  /*0a90*/  VIADD R194, R196, 0x20 ;  /* 0x00000020c4c27836 */ /* 0x000fe20000000000 */
[----:B------:R-:W-:Y:S01]  /*0aa0*/  SEL R173, R180, 0xffffffe0, !P4 ;  /* 0xffffffe0b4ad7807 */ /* 0x000fe20006000000 */
[----:B------:R-:W-:Y:S01]  /*0ab0*/  IMAD.U32 R0, RZ, RZ, UR6 ;  /* 0x00000006ff007e24 */ /* 0x000fe2000f8e00ff */
[----:B------:R-:W-:Y:S01]  /*0ac0*/  UIADD3 UR6, UR4, 0x9000, URZ ;  /* 0x0000900004067890 */ /* 0x000fe2000fffe03f */
[----:B------:R-:W-:Y:S01]  /*0ad0*/  IMAD.U32 R0, RZ, RZ, UR5 ;  /* 0x00000005ff007e24 */ /* 0x000fe2000f8e00ff */
[----:B------:R-:W-:Y:S01]  /*0ae0*/  UIADD3 UR5, UR4, 0x15000, URZ ;  /* 0x0001500004057890 */ /* 0x000fe2000fffe03f */
[----:B------:R-:W-:Y:S01]  /*0af0*/  LEA R172, R172, UR4, 0x1 ;  /* 0x00000004acac7c11 */ /* 0x000fe2000f8e08ff */
[----:B------:R-:W-:Y:S01]  /*0b00*/  @P2 VIADD R194, R196, 0xffffffe0 ;  /* 0xffffffe0c4c22836 */ /* 0x000fe20000000000 */
[----:B------:R-:W-:Y:S01]  /*0b10*/  LOP3.LUT P0, RZ, R14, 0x2, RZ, 0xc0, !PT ;  /* 0x000000020eff7812 */ /* 0x000fe2000780c0ff */
[----:B------:R-:W-:Y:S01]  /*0b20*/  IMAD.IADD R195, R196, 0x1, R193 ;  /* 0x00000001c4c37824 */ /* 0x000fe200078e02c1 */
[----:B------:R-:W-:Y:S01]  /*0b30*/  LEA R244, R8, UR6, 0x1 ;  /* 0x0000000608f47c11 */ /* 0x000fe2000f8e08ff */
[----:B------:R-:W-:Y:S01]  /*0b40*/  IMAD.IADD R182, R182, 0x1, R6 ;  /* 0x00000001b6b67824 */ /* 0x000fe200078e0206 */
[----:B------:R-:W-:Y:S01]  /*0b50*/  LEA R176, R176, UR5, 0x1 ;  /* 0x00000005b0b07c11 */ /* 0x000fe2000f8e08ff */
[----:B------:R-:W-:Y:S01]  /*0b60*/  IMAD.IADD R173, R173, 0x1, R172 ;  /* 0x00000001adad7824 */ /* 0x000fe200078e02ac */
[----:B------:R-:W-:Y:S01]  /*0b70*/  SEL R180, R180, 0xffffffe0, !P0 ;  /* 0xffffffe0b4b47807 */ /* 0x000fe20004000000 */
[----:B------:R-:W-:Y:S01]  /*0b80*/  VIADD R245, R244, 0x20 ;  /* 0x00000020f4f57836 */ /* 0x000fe20000000000 */
[----:B------:R-:W-:Y:S01]  /*0b90*/  LEA R2, R3, UR4, 0x1 ;  /* 0x0000000403027c11 */ /* 0x000fe2000f8e08ff */
[C---:B------:R-:W-:Y:S01]  /*0ba0*/  IMAD.IADD R177, R176.reuse, 0x1, R177 ;  /* 0x00000001b0b17824 */ /* 0x040fe200078e02b1 */
[----:B------:R-:W-:Y:S01]  /*0bb0*/  ULDC.64 UR6, c[0x0][0x208] ;  /* 0x0000820000067ab9 */ /* 0x000fe20000000a00 */
[----:B------:R-:W-:-:S02]  /*0bc0*/  IMAD.IADD R179, R176, 0x1, R178 ;  /* 0x00000001b0b37824 */ /* 0x000fc400078e02b2 */
[----:B------:R-:W-:Y:S02]  /*0bd0*/  IMAD.IADD R193, R193, 0x1, R194 ;  /* 0x00000001c1c17824 */ /* 0x000fe400078e02c2 */
[----:B------:R-:W-:Y:S02]  /*0be0*/  IMAD.IADD R178, R177, 0x1, R178 ;  /* 0x00000001b1b27824 */ /* 0x000fe400078e02b2 */
[----:B------:R-:W-:-:S07]  /*0bf0*/  @P1 VIADD R245, R244, 0xffffffe0 ;  /* 0xffffffe0f4f51836 */ /* 0x000fce0000000000 */
.L_x_485:
        /* <DEDUP_REMOVED lines=67> */
.L_x_444:
        /* <DEDUP_REMOVED lines=29> */
[----:B------:R-:W-:-:S02]  /*1200*/  UISETP.NE.AND UP3, UPT, UR20, URZ, UPT ;  /* 0x0000003f1400728c */ /* 0x000fc4000bf65270 */
[----:B------:R-:W-:Y:S02]  /*1210*/  USHF.L.U64.HI UR18, UR50, 0x7, UR61 ;  /* 0x0000000732127899 */ /* 0x000fe4000801023d */
        /* <DEDUP_REMOVED lines=42> */
[----:B------:R-:W-:Y:S02]  /*14c0*/  UIMAD UR9, UR9, UR5, URZ ;  /* 0x00000005090972a4 */ /* 0x000fe4000f8e023f */
[----:B------:R-:W-:Y:S02]  /*14d0*/  UIMAD.WIDE.U32 UR42, UR8, UR5, URZ ;  /* 0x00000005082a72a5 */ /* 0x000fe4000f8e003f */
        /* <DEDUP_REMOVED lines=9> */
[----:B------:R-:W-:Y:S01]  /*1570*/  UIMAD UR52, UR60, UR22, URZ ;  /* 0x000000163c3472a4 */ /* 0x000fe2000f8e023f */
[----:B------:R-:W-:Y:S02]  /*1580*/  @UP0 ULDC.64 UR20, c[0x0][0x248] ;  /* 0x0000920000140ab9 */ /* 0x000fe40000000a00 */
[----:B------:R-:W-:Y:S01]  /*1590*/  @!P1 IMAD.IADD R3, R3, 0x1, -R6 ;  /* 0x0000000103039824 */ /* 0x000fe200078e0a06 */
[----:B------:R-:W-:Y:S01]  /*15a0*/  @UP3 USEL UR8, UR5, UR11, !UP1 ;  /* 0x0000000b05083287 */ /* 0x000fe2000c800000 */
[----:B------:R-:W-:Y:S01]  /*15b0*/  @!P1 VIADD R0, R0, 0x1 ;  /* 0x0000000100009836 */ /* 0x000fe20000000000 */
[----:B------:R-:W-:Y:S01]  /*15c0*/  PLOP3.LUT P1, PT, PT, PT, UP0, 0x80, 0x0 ;  /* 0x000000000000781c */ /* 0x000fe20003f2f008 */
[----:B------:R-:W-:Y:S01]  /*15d0*/  @UP0 ULDC.64 UR22, c[0x0][0x250] ;  /* 0x0000940000160ab9 */ /* 0x000fe20000000a00 */
[----:B------:R-:W-:Y:S01]  /*15e0*/  ISETP.GE.U32.AND P0, PT, R3, R6, PT ;  /* 0x000000060300720c */ /* 0x000fe20003f06070 */
[----:B------:R-:W-:Y:S01]  /*15f0*/  @UP1 UIADD3 UR38, UR13, UR15, URZ ;  /* 0x0000000f0d261290 */ /* 0x000fe2000fffe03f */
[----:B------:R-:W-:Y:S01]  /*1600*/  LOP3.LUT R3, R7, UR60, RZ, 0x3c, !PT ;  /* 0x0000003c07037c12 */ /* 0x000fe2000f8e3cff */
[----:B------:R-:W-:Y:S01]  /*1610*/  @UP0 UIMAD.WIDE.U32 UR14, UR24, UR20, URZ ;  /* 0x00000014180e02a5 */ /* 0x000fe2000f8e003f */
[----:B------:R-:W-:-:S02]  /*1620*/  @UP3 ULDC UR5, c[0x0][0x2e4] ;  /* 0x0000b90000053ab9 */ /* 0x000fc40000000800 */
[----:B------:R-:W-:Y:S01]  /*1630*/  ISETP.GE.AND P2, PT, R3, RZ, PT ;  /* 0x000000ff0300720c */ /* 0x000fe20003f46270 */
[----:B------:R-:W-:Y:S02]  /*1640*/  @UP0 UIMAD UR24, UR24, UR21, URZ ;  /* 0x00000015181802a4 */ /* 0x000fe4000f8e023f */
[----:B------:R-:W-:Y:S02]  /*1650*/  @UP0 UIMAD.WIDE.U32 UR12, UR27, UR22, URZ ;  /* 0x000000161b0c02a5 */ /* 0x000fe4000f8e003f */
[----:B------:R-:W-:Y:S02]  /*1660*/  @UP3 UIMAD UR34, UR60, UR5, UR8 ;  /* 0x000000053c2232a4 */ /* 0x000fe4000f8e0208 */
[----:B------:R-:W-:Y:S01]  /*1670*/  @P0 IADD3 R0, R0, 0x1, RZ ;  /* 0x0000000100000810 */ /* 0x000fe20007ffe0ff */
[----:B------:R-:W-:Y:S01]  /*1680*/  @!UP3 UIMAD UR5, UR50, UR36, UR60 ;  /* 0x000000243205b2a4 */ /* 0x000fe2000f8e023c */
[----:B------:R-:W-:Y:S01]  /*1690*/  PLOP3.LUT P0, PT, PT, PT, UP3, 0x80, 0x0 ;  /* 0x000000000000781c */ /* 0x000fe20003f0f038 */
[----:B------:R-:W-:-:S02]  /*16a0*/  @UP0 UIMAD UR9, UR27, UR23, URZ ;  /* 0x000000171b0902a4 */ /* 0x000fc4000f8e023f */
[----:B------:R-:W-:Y:S01]  /*16b0*/  IMAD.MOV.U32 R15, RZ, RZ, R0 ;  /* 0x000000ffff0f7224 */ /* 0x000fe200078e0000 */
[----:B------:R-:W-:Y:S02]  /*16c0*/  @!UP3 UIMAD UR34, UR5, UR54, URZ ;  /* 0x000000360522b2a4 */ /* 0x000fe4000f8e023f */
[----:B------:R-:W-:Y:S02]  /*16d0*/  @UP0 UIADD3 UR25, UR15, UR24, URZ ;  /* 0x000000180f190290 */ /* 0x000fe4000fffe03f */
[----:B------:R-:W-:Y:S01]  /*16e0*/  USHF.R.S32.HI UR33, URZ, 0x1f, UR37 ;  /* 0x0000001f3f217899 */ /* 0x000fe20008011425 */
[----:B------:R-:W-:Y:S01]  /*16f0*/  @!P2 IADD3 R15, -R15, RZ, RZ ;  /* 0x000000ff0f0fa210 */ /* 0x000fe20007ffe1ff */
[----:B------:R-:W-:Y:S01]  /*1700*/  @!UP1 UIADD3 UR51, UR45, UR32, URZ ;  /* 0x000000202d339290 */ /* 0x000fe2000fffe03f */
[----:B------:R-:W-:Y:S01]  /*1710*/  @!P3 LOP3.LUT R15, RZ, R7, RZ, 0x33, !PT ;  /* 0x00000007ff0fb212 */ /* 0x000fe200078e33ff */
[----:B------:R-:W-:Y:S02]  /*1720*/  USHF.R.S32.HI UR57, URZ, 0x1f, UR52 ;  /* 0x0000001f3f397899 */ /* 0x000fe40008011434 */
[----:B------:R-:W-:-:S02]  /*1730*/  USEL UR56, UR28, URZ, UP4 ;  /* 0x0000003f1c387287 */ /* 0x000fc4000a000000 */
[----:B------:R-:W-:Y:S02]  /*1740*/  USHF.R.S32.HI UR36, URZ, 0x6, UR19 ;  /* 0x000000063f247899 */ /* 0x000fe40008011413 */
[----:B------:R-:W-:Y:S02]  /*1750*/  @UP0 UIADD3 UR30, UR13, UR9, URZ ;  /* 0x000000090d1e0290 */ /* 0x000fe4000fffe03f */
[----:B------:R-:W-:Y:S02]  /*1760*/  USEL UR55, UR35, URZ, UP4 ;  /* 0x0000003f23377287 */ /* 0x000fe4000a000000 */
        /* <DEDUP_REMOVED lines=16> */
.L_x_446:
        /* <DEDUP_REMOVED lines=13> */
.L_x_447:
        /* <DEDUP_REMOVED lines=12> */
.L_x_448:
[----:B------:R-:W-:Y:S01]  /*1a00*/  ULDC UR5, c[0x0][0x270] ;  /* 0x00009c0000057ab9 */ /* 0x000fe20000000800 */
[----:B------:R-:W-:Y:S01]  /*1a10*/  ULDC UR9, c[0x0][0x2d4] ;  /* 0x0000b50000097ab9 */ /* 0x000fe20000000800 */
[----:B------:R-:W-:-:S04]  /*1a20*/  UIMAD UR5, UR50, UR5, UR60 ;  /* 0x00000005320572a4 */ /* 0x000fc8000f8e023c */
[----:B------:R-:W-:-:S12]  /*1a30*/  UIMAD UR5, UR5, UR9, URZ ;  /* 0x00000009050572a4 */ /* 0x000fd8000f8e023f */
.L_x_449:
[----:B------:R-:W1:Y:S01]  /*1a40*/  S2R R8, SR_TID.X ;  /* 0x0000000000087919 */ /* 0x000e620000002100 */
[----:B------:R-:W-:Y:S01]  /*1a50*/  ULDC UR9, c[0x0][0x2dc] ;  /* 0x0000b70000097ab9 */ /* 0x000fe20000000800 */
[----:B------:R-:W-:Y:S01]  /*1a60*/  ULDC UR11, c[0x0][0x270] ;  /* 0x00009c00000b7ab9 */ /* 0x000fe20000000800 */
[----:B------:R-:W-:Y:S01]  /*1a70*/  SHF.R.S32.HI R235, RZ, 0x1f, R234 ;  /* 0x0000001fffeb7819 */ /* 0x000fe200000114ea */
[----:B------:R-:W-:Y:S01]  /*1a80*/  UIMAD UR32, UR9, UR11, URZ ;  /* 0x0000000b092072a4 */ /* 0x000fe2000f8e023f */
[C---:B------:R-:W-:Y:S01]  /*1a90*/  IADD3 R4, P0, R234.reuse, UR8, RZ ;  /* 0x00000008ea047c10 */ /* 0x040fe2000ff1e0ff */
[----:B------:R-:W-:Y:S01]  /*1aa0*/  USHF.R.S32.HI UR19, URZ, 0x1f, UR60 ;  /* 0x0000001f3f137899 */ /* 0x000fe2000801143c */
[----:B------:R-:W-:Y:S01]  /*1ab0*/  BSSY B1, `(.L_x_445) ;  /* 0x0000800000017945 */ /* 0x000fe20003800000 */
[----:B------:R-:W-:Y:S01]  /*1ac0*/  ULDC.64 UR8, c[0x0][0x420] ;  /* 0x0001080000087ab9 */ /* 0x000fe20000000a00 */
[----:B------:R-:W-:Y:S01]  /*1ad0*/  IADD3.X R5, R235, UR51, RZ, P0, !PT ;  /* 0x00000033eb057c10 */ /* 0x000fe200087fe4ff */
[----:B------:R-:W-:Y:S01]  /*1ae0*/  UIMAD UR11, UR18, UR8, URZ ;  /* 0x00000008120b72a4 */ /* 0x000fe2000f8e023f */
[----:B------:R-:W-:Y:S01]  /*1af0*/  IMAD.U32 R7, RZ, RZ, UR8 ;  /* 0x00000008ff077e24 */ /* 0x000fe2000f8e00ff */
[----:B------:R-:W-:Y:S01]  /*1b00*/  ULDC.64 UR12, c[0x0][0x428] ;  /* 0x00010a00000c7ab9 */ /* 0x000fe20000000a00 */
[----:B------:R-:W-:Y:S01]  /*1b10*/  UIADD3 UR35, UR16, UR5, URZ ;  /* 0x0000000510237290 */ /* 0x000fe2000fffe03f */
[----:B------:R-:W-:Y:S01]  /*1b20*/  VIADD R16, R234, 0x20 ;  /* 0x00000020ea107836 */ /* 0x000fe20000000000 */
[----:B------:R-:W-:Y:S01]  /*1b30*/  UIMAD UR5, UR19, UR12, URZ ;  /* 0x0000000c130572a4 */ /* 0x000fe2000f8e023f */
[----:B------:R-:W-:Y:S01]  /*1b40*/  IMAD.WIDE.U32 R4, R7, UR16, R4 ;  /* 0x0000001007047c25 */ /* 0x000fe2000f8e0004 */
[----:B------:R-:W-:-:S02]  /*1b50*/  UIMAD UR11, UR16, UR9, UR11 ;  /* 0x00000009100b72a4 */ /* 0x000fc4000f8e020b */
[----:B------:R-:W-:Y:S01]  /*1b60*/  UIADD3 UR14, -UR10, UR26, UR37 ;  /* 0x0000001a0a0e7290 */ /* 0x000fe2000fffe125 */
[----:B------:R-:W-:Y:S01]  /*1b70*/  VIADD R17, R234, 0x40 ;  /* 0x00000040ea117836 */ /* 0x000fe20000000000 */
[----:B------:R-:W-:Y:S01]  /*1b80*/  ULDC UR17, c[0x0][0x398] ;  /* 0x0000e60000117ab9 */ /* 0x000fe20000000800 */
[----:B------:R-:W-:Y:S01]  /*1b90*/  UIMAD UR15, UR60, UR13, UR5 ;  /* 0x0000000d3c0f72a4 */ /* 0x000fe2000f8e0205 */
[----:B------:R-:W-:Y:S01]  /*1ba0*/  VIADD R5, R5, UR11 ;  /* 0x0000000b05057c36 */ /* 0x000fe20008000000 */
[----:B------:R-:W-:Y:S02]  /*1bb0*/  UIADD3 UR5, UR14, -UR17, URZ ;  /* 0x800000110e057290 */ /* 0x000fe4000fffe03f */
[----:B------:R-:W-:Y:S01]  /*1bc0*/  UIADD3 UR34, UR16, UR34, URZ ;  /* 0x0000002210227290 */ /* 0x000fe2000fffe03f */
[----:B------:R-:W-:Y:S01]  /*1bd0*/  ULDC.64 UR28, c[0x0][0x3e0] ;  /* 0x0000f800001c7ab9 */ /* 0x000fe20000000a00 */
[----:B------:R-:W-:Y:S01]  /*1be0*/  ULDC.64 UR44, c[0x0][0x478] ;  /* 0x00011e00002c7ab9 */ /* 0x000fe20000000a00 */
[----:B------:R-:W-:Y:S01]  /*1bf0*/  ULDC.64 UR46, c[0x0][0x2b0] ;  /* 0x0000ac00002e7ab9 */ /* 0x000fe20000000a00 */
[----:B-1----:R-:W-:-:S04]  /*1c00*/  SHF.R.S32.HI R10, RZ, 0x1f, R8 ;  /* 0x0000001fff0a7819 */ /* 0x002fc80000011408 */
[CC--:B------:R-:W-:Y:S02]  /*1c10*/  LEA.HI R3, R10.reuse, R8.reuse, RZ, 0x2 ;  /* 0x000000080a037211 */ /* 0x0c0fe400078f10ff */
[----:B------:R-:W-:Y:S02]  /*1c20*/  LEA.HI R10, R10, R8, RZ, 0x5 ;  /* 0x000000080a0a7211 */ /* 0x000fe400078f28ff */
[----:B------:R-:W-:Y:S02]  /*1c30*/  SHF.R.S32.HI R3, RZ, 0x2, R3 ;  /* 0x00000002ff037819 */ /* 0x000fe40000011403 */
[----:B------:R-:W-:Y:S02]  /*1c40*/  LOP3.LUT R9, R10, 0xffffffe0, RZ, 0xc0, !PT ;  /* 0xffffffe00a097812 */ /* 0x000fe400078ec0ff */
[----:B------:R-:W-:Y:S02]  /*1c50*/  SHF.R.S32.HI R28, RZ, 0x1f, R3 ;  /* 0x0000001fff1c7819 */ /* 0x000fe40000011403 */
[----:B------:R-:W-:Y:S01]  /*1c60*/  IADD3 R6, P2, R3, UR16, RZ ;  /* 0x0000001003067c10 */ /* 0x000fe2000ff5e0ff */
[----:B------:R-:W-:Y:S01]  /*1c70*/  IMAD.IADD R9, R8, 0x1, -R9 ;  /* 0x0000000108097824 */ /* 0x000fe200078e0a09 */
[----:B------:R-:W-:Y:S01]  /*1c80*/  SHF.R.S32.HI R10, RZ, 0x5, R10 ;  /* 0x00000005ff0a7819 */ /* 0x000fe2000001140a */
[----:B------:R-:W-:Y:S01]  /*1c90*/  IMAD.U32 R8, RZ, RZ, UR12 ;  /* 0x0000000cff087e24 */ /* 0x000fe2000f8e00ff */
[----:B------:R-:W-:Y:S01]  /*1ca0*/  IADD3.X R0, R28, UR18, RZ, P2, !PT ;  /* 0x000000121c007c10 */ /* 0x000fe200097fe4ff */
[----:B------:R-:W-:Y:S01]  /*1cb0*/  ULDC.64 UR12, c[0x0][0x258] ;  /* 0x00009600000c7ab9 */ /* 0x000fe20000000a00 */
[----:B------:R-:W-:Y:S01]  /*1cc0*/  USHF.L.U32 UR18, UR32, 0x6, URZ ;  /* 0x0000000620127899 */ /* 0x000fe2000800063f */
[----:B------:R-:W-:Y:S01]  /*1cd0*/  IMAD.WIDE.U32 R4, R8, UR60, R4 ;  /* 0x0000003c08047c25 */ /* 0x000fe2000f8e0004 */
[----:B------:R-:W-:-:S02]  /*1ce0*/  UIMAD UR11, UR19, UR12, URZ ;  /* 0x0000000c130b72a4 */ /* 0x000fc4000f8e023f */
[----:B------:R-:W-:Y:S01]  /*1cf0*/  USHF.R.S32.HI UR19, URZ, 0x1f, UR5 ;  /* 0x0000001f3f137899 */ /* 0x000fe20008011405 */
[----:B------:R-:W-:Y:S01]  /*1d00*/  IMAD R0, R0, UR48, RZ ;  /* 0x0000003000007c24 */ /* 0x000fe2000f8e02ff */
[----:B------:R-:W-:Y:S01]  /*1d10*/  UIMAD UR31, UR60, UR13, UR11 ;  /* 0x0000000d3c1f72a4 */ /* 0x000fe2000f8e020b */
[----:B------:R-:W-:Y:S01]  /*1d20*/  IMAD R10, R10, UR32, R9 ;  /* 0x000000200a0a7c24 */ /* 0x000fe2000f8e0209 */
[----:B------:R-:W-:Y:S01]  /*1d30*/  UIADD3 UR14, UP2, UP1, UR42, UR18, UR52 ;  /* 0x000000122a0e7290 */ /* 0x000fe2000f95e034 */
[C---:B------:R-:W-:Y:S01]  /*1d40*/  IMAD R0, R6.reuse, UR49, R0 ;  /* 0x0000003106007c24 */ /* 0x040fe2000f8e0200 */
[----:B------:R-:W-:Y:S01]  /*1d50*/  USHF.R.S32.HI UR11, URZ, 0x1f, UR18 ;  /* 0x0000001f3f0b7899 */ /* 0x000fe20008011412 */
[----:B------:R-:W-:Y:S01]  /*1d60*/  IMAD.WIDE.U32 R6, R6, UR48, R234 ;  /* 0x0000003006067c25 */ /* 0x000fe2000f8e00ea */
[----:B------:R-:W-:Y:S02]  /*1d70*/  ULEA.HI UR19, UR19, UR5, URZ, 0x6 ;  /* 0x0000000513137291 */ /* 0x000fe4000f8f303f */
[----:B------:R-:W-:Y:S01]  /*1d80*/  UIADD3.X UR13, UR54, UR11, UR57, UP2, UP1 ;  /* 0x0000000b360d7290 */ /* 0x000fe200097e2439 */
[----:B------:R-:W-:Y:S01]  /*1d90*/  VIADD R5, R5, UR15 ;  /* 0x0000000f05057c36 */ /* 0x000fe20008000000 */
[----:B------:R-:W-:Y:S01]  /*1da0*/  IADD3 R8, P0, R6, UR59, RZ ;  /* 0x0000003b06087c10 */ /* 0x000fe2000ff1e0ff */
[----:B------:R-:W-:Y:S01]  /*1db0*/  UIADD3 UR11, UP2, UP1, UR56, UR14, UR58 ;  /* 0x0000000e380b7290 */ /* 0x000fe2000f95e03a */
[----:B------:R-:W-:Y:S01]  /*1dc0*/  IMAD.U32 R11, RZ, RZ, UR12 ;  /* 0x0000000cff0b7e24 */ /* 0x000fe2000f8e00ff */
[----:B------:R-:W-:Y:S01]  /*1dd0*/  USHF.R.S32.HI UR19, URZ, 0x6, UR19 ;  /* 0x000000063f137899 */ /* 0x000fe20008011413 */
[----:B------:R-:W-:Y:S01]  /*1de0*/  IADD3.X R9, R7, UR53, R0, P0, !PT ;  /* 0x0000003507097c10 */ /* 0x000fe200087fe400 */
[----:B------:R-:W-:Y:S01]  /*1df0*/  IMAD R0, R28, UR8, RZ ;  /* 0x000000081c007c24 */ /* 0x000fe2000f8e02ff */
[----:B------:R-:W-:Y:S01]  /*1e00*/  UIADD3.X UR5, UR55, UR13, UR38, UP2, UP1 ;  /* 0x0000000d37057290 */ /* 0x000fe200097e2426 */
[----:B------:R-:W-:Y:S01]  /*1e10*/  IMAD.WIDE.U32 R6, R3, UR8, R4 ;  /* 0x0000000803067c25 */ /* 0x000fe2000f8e0004 */
[----:B------:R-:W-:Y:S01]  /*1e20*/  UISETP.LT.AND UP1, UPT, URZ, UR19, UPT ;  /* 0x000000133f00728c */ /* 0x000fe2000bf21270 */
[----:B------:R-:W-:-:S02]  /*1e30*/  ULDC.64 UR16, c[0x0][0x400] ;  /* 0x0001000000107ab9 */ /* 0x000fc40000000a00 */
[----:B------:R-:W-:Y:S01]  /*1e40*/  IMAD R12, R3, UR9, R0 ;  /* 0x00000009030c7c24 */ /* 0x000fe2000f8e0200 */
[----:B------:R-:W-:Y:S01]  /*1e50*/  IADD3 R0, P0, R10, UR11, RZ ;  /* 0x0000000b0a007c10 */ /* 0x000fe2000ff1e0ff */
[----:B------:R-:W-:Y:S01]  /*1e60*/  USEL UR19, URZ, UR19, !UP1 ;  /* 0x000000133f137287 */ /* 0x000fe2000c800000 */
[----:B------:R-:W-:Y:S01]  /*1e70*/  IMAD.WIDE.U32 R4, R11, UR60, R8 ;  /* 0x0000003c0b047c25 */ /* 0x000fe2000f8e0008 */
[----:B------:R-:W-:Y:S01]  /*1e80*/  LEA R211, P2, R6, UR28, 0x1 ;  /* 0x0000001c06d37c11 */ /* 0x000fe2000f8408ff */
[----:B------:R-:W-:Y:S01]  /*1e90*/  UIMAD.WIDE UR12, UR35, 0x4, UR44 ;  /* 0x00000004230c78a5 */ /* 0x000fe2000f8e022c */
[----:B------:R-:W-:Y:S01]  /*1ea0*/  LEA.HI.X.SX32 R10, R10, UR5, 0x1, P0 ;  /* 0x000000050a0a7c11 */ /* 0x000fe200080f0eff */
[----:B------:R-:W-:Y:S01]  /*1eb0*/  UISETP.GT.AND UP1, UPT, UR36, UR19, UPT ;  /* 0x000000132400728c */ /* 0x000fe2000bf24270 */
[----:B------:R-:W-:Y:S01]  /*1ec0*/  LEA R217, P0, R0, UR16, 0x2 ;  /* 0x0000001000d97c11 */ /* 0x000fe2000f8010ff */
[----:B------:R-:W-:Y:S01]  /*1ed0*/  IMAD.IADD R7, R7, 0x1, R12 ;  /* 0x0000000107077824 */ /* 0x000fe200078e020c */
[----:B------:R-:W-:-:S02]  /*1ee0*/  ULDC.64 UR8, c[0x0][0x210] ;  /* 0x0000840000087ab9 */ /* 0x000fc40000000a00 */
[----:B------:R-:W-:Y:S01]  /*1ef0*/  LEA.HI.X R216, R0, UR17, R10, 0x2, P0 ;  /* 0x0000001100d87c11 */ /* 0x000fe200080f140a */
[----:B------:R-:W-:Y:S01]  /*1f00*/  UIMAD.WIDE UR16, UR34, 0x4, UR46 ;  /* 0x00000004221078a5 */ /* 0x000fe2000f8e022e */
[----:B------:R-:W-:Y:S01]  /*1f10*/  PLOP3.LUT P0, PT, PT, PT, UP1, 0x80, 0x0 ;  /* 0x000000000000781c */ /* 0x000fe20003f0f018 */
[----:B------:R-:W-:Y:S01]  /*1f20*/  VIADD R0, R5, UR31 ;  /* 0x0000001f05007c36 */ /* 0x000fe20008000000 */
[----:B------:R-:W-:Y:S01]  /*1f30*/  LEA.HI.X R209, R6, UR29, R7, 0x1, P2 ;  /* 0x0000001d06d17c11 */ /* 0x000fe200090f0c07 */
[----:B------:R-:W-:Y:S01]  /*1f40*/  UMOV UR15, UR12 ;  /* 0x0000000c000f7c82 */ /* 0x000fe20008000000 */
[C---:B------:R-:W-:Y:S01]  /*1f50*/  LEA R208, P2, R4.reuse, UR8, 0x1 ;  /* 0x0000000804d07c11 */ /* 0x040fe2000f8408ff */
[----:B------:R-:W-:Y:S01]  /*1f60*/  UMOV UR14, UR13 ;  /* 0x0000000d000e7c82 */ /* 0x000fe20008000000 */
[----:B------:R-:W-:Y:S02]  /*1f70*/  UIADD3 UR8, UR36, -0x1, URZ ;  /* 0xffffffff24087890 */ /* 0x000fe4000fffe03f */
[----:B------:R-:W-:Y:S01]  /*1f80*/  LEA.HI.X R207, R4, UR9, R0, 0x1, P2 ;  /* 0x0000000904cf7c11 */ /* 0x000fe200090f0c00 */
[----:B------:R-:W-:Y:S01]  /*1f90*/  UMOV UR13, UR16 ;  /* 0x00000010000d7c82 */ /* 0x000fe20008000000 */
[----:B------:R-:W-:-:S03]  /*1fa0*/  UMOV UR12, UR17 ;  /* 0x00000011000c7c82 */ /* 0x000fc60008000000 */
        /* <DEDUP_REMOVED lines=20> */
.L_x_451:
        /* <DEDUP_REMOVED lines=19> */
.L_x_452:
        /* <DEDUP_REMOVED lines=36> */
.L_x_454:
[----:B------:R-:W-:Y:S05]  /*2460*/  BSYNC B0 ;  /* 0x0000000000007941 */ /* 0x000fea0003800000 */
.L_x_453:
        /* <DEDUP_REMOVED lines=19> */
.L_x_456:
[----:B------:R-:W-:Y:S05]  /*25a0*/  BSYNC B0 ;  /* 0x0000000000007941 */ /* 0x000fea0003800000 */
.L_x_455:
        /* <DEDUP_REMOVED lines=32> */
.L_x_458:
[----:B------:R-:W-:Y:S05]  /*27b0*/  BSYNC B0 ;  /* 0x0000000000007941 */ /* 0x000fea0003800000 */
.L_x_457:
        /* <DEDUP_REMOVED lines=20> */
.L_x_450:
        /* <DEDUP_REMOVED lines=47> */
.L_x_461:
[----:B------:R-:W-:Y:S05]  /*2bf0*/  BSYNC B0 ;  /* 0x0000000000007941 */ /* 0x000fea0003800000 */
.L_x_460:
        /* <DEDUP_REMOVED lines=16> */
.L_x_463:
        /* <DEDUP_REMOVED lines=35> */
.L_x_464:
[----:B------:R-:W-:Y:S05]  /*2f30*/  BSYNC B0 ;  /* 0x0000000000007941 */ /* 0x000fea0003800000 */
.L_x_462:
[----:B------:R-:W-:Y:S01]  /*2f40*/  UIMAD UR9, UR33, UR20, URZ ;  /* 0x00000014210972a4 */ /* 0x000fe2000f8e023f */
[----:B--23--:R-:W-:Y:S01]  /*2f50*/  IMAD.U32 R4, RZ, RZ, UR20 ;  /* 0x00000014ff047e24 */ /* 0x00cfe2000f8e00ff */
[----:B------:R-:W-:Y:S01]  /*2f60*/  ULDC.64 UR16, c[0x0][0x260] ;  /* 0x0000980000107ab9 */ /* 0x000fe20000000a00 */
[----:B------:R-:W-:Y:S01]  /*2f70*/  VIADD R6, R252, 0x8 ;  /* 0x00000008fc067836 */ /* 0x000fe20000000000 */
[----:B------:R-:W-:Y:S01]  /*2f80*/  UIMAD UR9, UR37, UR21, UR9 ;  /* 0x00000015250972a4 */ /* 0x000fe2000f8e0209 */
[----:B------:R-:W-:Y:S01]  /*2f90*/  IMAD.WIDE.U32 R4, R4, UR37, R234 ;  /* 0x0000002504047c25 */ /* 0x000fe2000f8e00ea */
[----:B------:R-:W-:Y:S01]  /*2fa0*/  SHF.R.S32.HI R27, RZ, 0x1f, R252 ;  /* 0x0000001fff1b7819 */ /* 0x000fe200000114fc */
[----:B------:R-:W-:Y:S01]  /*2fb0*/  BSSY B0, `(.L_x_465) ;  /* 0x0000044000007945 */ /* 0x000fe20003800000 */
[----:B------:R-:W-:Y:S01]  /*2fc0*/  ISETP.GE.AND P2, PT, R6, UR5, PT ;  /* 0x0000000506007c0c */ /* 0x000fe2000bf46270 */
[----:B------:R-:W-:Y:S01]  /*2fd0*/  VIADD R6, R252, 0x28 ;  /* 0x00000028fc067836 */ /* 0x000fe20000000000 */
[----:B------:R-:W-:Y:S01]  /*2fe0*/  IADD3 R8, P1, R4, UR24, RZ ;  /* 0x0000001804087c10 */ /* 0x000fe2000ff3e0ff */
[----:B------:R-:W-:Y:S01]  /*2ff0*/  IMAD.U32 R7, RZ, RZ, UR9 ;  /* 0x00000009ff077e24 */ /* 0x000fe2000f8e00ff */
[----:B------:R-:W-:Y:S01]  /*3000*/  UIMAD UR9, UR39, -0x80, UR10 ;  /* 0xffffff80270978a4 */ /* 0x000fe2000f8e020a */
[----:B------:R-:W-:Y:S01]  /*3010*/  VIADD R4, R252, 0x20 ;  /* 0x00000020fc047836 */ /* 0x000fe20000000000 */
[----:B------:R-:W-:-:S02]  /*3020*/  ISETP.GE.AND P6, PT, R6, UR5, PT ;  /* 0x0000000506007c0c */ /* 0x000fc4000bfc6270 */
[----:B------:R-:W-:Y:S02]  /*3030*/  P2R R26, PR, RZ, 0x4 ;  /* 0x00000004ff1a7803 */ /* 0x000fe40000000000 */
[----:B------:R-:W-:Y:S02]  /*3040*/  ISETP.GE.AND P5, PT, R3, UR9, PT ;  /* 0x0000000903007c0c */ /* 0x000fe4000bfa6270 */
[----:B------:R-:W-:Y:S01]  /*3050*/  IADD3.X R9, R5, UR25, R7, P1, !PT ;  /* 0x0000001905097c10 */ /* 0x000fe20008ffe407 */
[----:B------:R-:W-:Y:S01]  /*3060*/  IMAD.SHL.U32 R7, R252, 0x4, RZ ;  /* 0x00000004fc077824 */ /* 0x000fe200078e00ff */
[----:B------:R-:W-:Y:S01]  /*3070*/  ISETP.GE.AND P2, PT, R4, UR5, PT ;  /* 0x0000000504007c0c */ /* 0x000fe2000bf46270 */
[----:B------:R-:W-:Y:S01]  /*3080*/  IMAD R5, R21, UR16, RZ ;  /* 0x0000001015057c24 */ /* 0x000fe2000f8e02ff */
[----:B------:R-:W-:Y:S01]  /*3090*/  SHF.L.U64.HI R4, R252, 0x2, R27 ;  /* 0x00000002fc047819 */ /* 0x000fe2000001021b */
[----:B------:R-:W-:Y:S01]  /*30a0*/  IMAD.WIDE.U32 R8, R15, UR16, R8 ;  /* 0x000000100f087c25 */ /* 0x000fe2000f8e0008 */
[----:B------:R-:W-:-:S02]  /*30b0*/  P2R R25, PR, RZ, 0x4 ;  /* 0x00000004ff197803 */ /* 0x000fc40000000000 */
[----:B------:R-:W-:Y:S01]  /*30c0*/  IADD3 R18, P1, R7, UR13, RZ ;  /* 0x0000000d07127c10 */ /* 0x000fe2000ff3e0ff */
[----:B------:R-:W-:Y:S01]  /*30d0*/  IMAD R5, R15, UR17, R5 ;  /* 0x000000110f057c24 */ /* 0x000fe2000f8e0205 */
[----:B------:R-:W-:Y:S01]  /*30e0*/  ISETP.GE.AND P2, PT, R252, UR5, PT ;  /* 0x00000005fc007c0c */ /* 0x000fe2000bf46270 */
[----:B------:R2:W-:Y:S01]  /*30f0*/  @P5 STS [R0+0x9000], RZ ;  /* 0x009000ff00005388 */ /* 0x0005e20000000800 */
[----:B------:R-:W-:Y:S01]  /*3100*/  IADD3.X R19, R4, UR12, RZ, P1, !PT ;  /* 0x0000000c04137c10 */ /* 0x000fe20008ffe4ff */
[----:B------:R-:W-:Y:S01]  /*3110*/  IMAD.IADD R14, R9, 0x1, R5 ;  /* 0x00000001090e7824 */ /* 0x000fe200078e0205 */
[----:B------:R-:W-:Y:S01]  /*3120*/  @!P6 LEA R22, P4, R6, UR13, 0x2 ;  /* 0x0000000d0616ec11 */ /* 0x000fe2000f8810ff */
[----:B------:R2:W-:Y:S01]  /*3130*/  @P5 STS [R0+0x9004], RZ ;  /* 0x009004ff00005388 */ /* 0x0005e20000000800 */
[----:B------:R-:W-:Y:S02]  /*3140*/  P2R R24, PR, RZ, 0x4 ;  /* 0x00000004ff187803 */ /* 0x000fe40000000000 */
[----:B------:R-:W-:Y:S01]  /*3150*/  SHF.R.S32.HI R20, RZ, 0x1f, R6 ;  /* 0x0000001fff147819 */ /* 0x000fe20000011406 */
        /* <DEDUP_REMOVED lines=41> */
.L_x_466:
[----:B------:R-:W-:Y:S05]  /*33f0*/  BSYNC B0 ;  /* 0x0000000000007941 */ /* 0x000fea0003800000 */
.L_x_465:
[----:B------:R-:W-:Y:S01]  /*3400*/  VIADD R4, R3, 0x40 ;  /* 0x0000004003047836 */ /* 0x000fe20000000000 */
[----:B------:R-:W-:Y:S01]  /*3410*/  @!P6 LEA.HI.X R23, R6, UR12, R20, 0x2, P4 ;  /* 0x0000000c0617ec11 */ /* 0x000fe2000a0f1414 */
        /* <DEDUP_REMOVED lines=12> */
[----:B------:R-:W-:Y:S02]  /*34e0*/  IMAD R7, R4, UR20, RZ ;  /* 0x0000001404077c24 */ /* 0x000fe4000f8e02ff */
[----:B------:R-:W-:-:S04]  /*34f0*/  IMAD.MOV.U32 R4, RZ, RZ, R8 ;  /* 0x000000ffff047224 */ /* 0x000fc800078e0008 */
[C---:B------:R-:W-:Y:S01]  /*3500*/  IMAD.WIDE.U32 R4, R6.reuse, UR20, R4 ;  /* 0x0000001406047c25 */ /* 0x040fe2000f8e0004 */
[----:B-1----:R-:W1:Y:S01]  /*3510*/  @!P3 LDC.64 R12, c[0x0][0x218] ;  /* 0x00008600ff0cbb82 */ /* 0x002e620000000a00 */
[----:B------:R1:W-:Y:S02]  /*3520*/  @P3 STS.128 [R0+0xa000], RZ ;  /* 0x00a000ff00003388 */ /* 0x0003e40000000c00 */
[----:B------:R-:W-:-:S04]  /*3530*/  IMAD R6, R6, UR21, R7 ;  /* 0x0000001506067c24 */ /* 0x000fc8000f8e0207 */
[----:B---3--:R-:W-:Y:S02]  /*3540*/  IMAD.IADD R10, R5, 0x1, R6 ;  /* 0x00000001050a7824 */ /* 0x008fe400078e0206 */
[----:B------:R-:W3:Y:S01]  /*3550*/  @!P2 LDC.64 R6, c[0x0][0x218] ;  /* 0x00008600ff06ab82 */ /* 0x000ee20000000a00 */
[----:B-1----:R-:W-:-:S04]  /*3560*/  @!P3 LEA R8, P1, R4, R12, 0x1 ;  /* 0x0000000c0408b211 */ /* 0x002fc800078208ff */
[C---:B------:R-:W-:Y:S02]  /*3570*/  @!P3 LEA.HI.X R9, R4.reuse, R13, R10, 0x1, P1 ;  /* 0x0000000d0409b211 */ /* 0x040fe400008f0c0a */
[----:B---3--:R-:W-:-:S03]  /*3580*/  @!P2 LEA R6, P1, R4, R6, 0x1 ;  /* 0x000000060406a211 */ /* 0x008fc600078208ff */
        /* <DEDUP_REMOVED lines=20> */
.L_x_468:
[----:B------:R-:W-:Y:S05]  /*36d0*/  BSYNC B0 ;  /* 0x0000000000007941 */ /* 0x000fea0003800000 */
.L_x_467:
        /* <DEDUP_REMOVED lines=9> */
[----:B-1----:R-:W-:Y:S02]  /*3770*/  MOV R7, UR5 ;  /* 0x0000000500077c02 */ /* 0x002fe40008000f00 */
        /* <DEDUP_REMOVED lines=18> */
[----:B---3--:R-:W1:Y:S01]  /*38a0*/  @!P3 LDC.64 R10, c[0x0][0x220] ;  /* 0x00008800ff0abb82 */ /* 0x008e620000000a00 */
        /* <DEDUP_REMOVED lines=27> */
.L_x_470:
[----:B------:R-:W-:Y:S05]  /*3a60*/  BSYNC B0 ;  /* 0x0000000000007941 */ /* 0x000fea0003800000 */
.L_x_469:
        /* <DEDUP_REMOVED lines=8> */
[----:B------:R-:W-:-:S03]  /*3af0*/  ISETP.GE.AND P1, PT, R234, UR5, PT ;  /* 0x00000005ea007c0c */ /* 0x000fc6000bf26270 */
[----:B------:R-:W-:Y:S02]  /*3b00*/  IMAD.X R4, RZ, RZ, R28, P2 ;  /* 0x000000ffff047224 */ /* 0x000fe400010e061c */
[----:B------:R-:W-:-:S04]  /*3b10*/  IMAD.WIDE.U32 R6, R3, UR22, R6 ;  /* 0x0000001603067c25 */ /* 0x000fc8000f8e0006 */
[----:B------:R-:W-:-:S04]  /*3b20*/  IMAD R4, R4, UR22, RZ ;  /* 0x0000001604047c24 */ /* 0x000fc8000f8e02ff */
[----:B-1-3--:R-:W1:Y:S01]  /*3b30*/  @!P1 LDC.64 R8, c[0x0][0x220] ;  /* 0x00008800ff089b82 */ /* 0x00ae620000000a00 */
[----:B------:R-:W-:Y:S01]  /*3b40*/  IMAD R3, R3, UR23, R4 ;  /* 0x0000001703037c24 */ /* 0x000fe2000f8e0204 */
[----:B------:R3:W-:Y:S03]  /*3b50*/  @P1 STS.128 [R0+0x10000], RZ ;  /* 0x010000ff00001388 */ /* 0x0007e60000000c00 */
[----:B------:R-:W-:Y:S01]  /*3b60*/  IMAD.IADD R3, R7, 0x1, R3 ;  /* 0x0000000107037824 */ /* 0x000fe200078e0203 */
[----:B-1----:R-:W-:-:S04]  /*3b70*/  @!P1 LEA R4, P2, R6, R8, 0x1 ;  /* 0x0000000806049211 */ /* 0x002fc800078408ff */
[----:B------:R-:W-:Y:S02]  /*3b80*/  @!P1 LEA.HI.X R5, R6, R9, R3, 0x1, P2 ;  /* 0x0000000906059211 */ /* 0x000fe400010f0c03 */
[----:B------:R-:W-:-:S03]  /*3b90*/  ISETP.GE.AND P2, PT, R16, UR5, PT ;  /* 0x0000000510007c0c */ /* 0x000fc6000bf46270 */
[----:B------:R-:W-:Y:S01]  /*3ba0*/  @!PT LDS RZ, [RZ] ;  /* 0x00000000fffff984 */ /* 0x000fe20000000800 */
[----:B------:R-:W-:Y:S01]  /*3bb0*/  @!PT LDS RZ, [RZ] ;  /* 0x00000000fffff984 */ /* 0x000fe20000000800 */
[----:B------:R-:W-:Y:S01]  /*3bc0*/  @!PT LDS RZ, [RZ] ;  /* 0x00000000fffff984 */ /* 0x000fe20000000800 */
[----:B------:R1:W-:Y:S10]  /*3bd0*/  @!P1 LDGSTS.E.BYPASS.LTC128B.128 [R0+0x10000], desc[UR6][R4.64] ;  /* 0x1000000004009fae */ /* 0x0003f4000b901d46 */
[----:B------:R-:W1:Y:S01]  /*3be0*/  @!P2 LDC.64 R8, c[0x0][0x220] ;  /* 0x00008800ff08ab82 */ /* 0x000e620000000a00 */
[----:B------:R3:W-:Y:S01]  /*3bf0*/  @P2 STS.128 [R0+0x12000], RZ ;  /* 0x012000ff00002388 */ /* 0x0007e20000000c00 */
[----:B-1----:R-:W-:-:S04]  /*3c00*/  @!P2 LEA R4, P1, R6, R8, 0x1 ;  /* 0x000000080604a211 */ /* 0x002fc800078208ff */
[----:B------:R-:W-:Y:S02]  /*3c10*/  @!P2 LEA.HI.X R5, R6, R9, R3, 0x1, P1 ;  /* 0x000000090605a211 */ /* 0x000fe400008f0c03 */
        /* <DEDUP_REMOVED lines=14> */
.L_x_472:
[----:B------:R-:W-:Y:S05]  /*3d00*/  BSYNC B0 ;  /* 0x0000000000007941 */ /* 0x000fea0003800000 */
.L_x_471:
[----:B------:R-:W-:Y:S01]  /*3d10*/  ISETP.NE.AND P3, PT, R24, RZ, PT ;  /* 0x000000ff1800720c */ /* 0x000fe20003f65270 */
[----:B------:R-:W-:Y:S01]  /*3d20*/  IMAD.MOV.U32 R238, RZ, RZ, 0x7f800000 ;  /* 0x7f800000ffee7424 */ /* 0x000fe200078e00ff */
[----:B------:R-:W-:Y:S01]  /*3d30*/  ISETP.NE.AND P2, PT, R26, RZ, PT ;  /* 0x000000ff1a00720c */ /* 0x000fe20003f45270 */
[----:B------:R-:W-:Y:S01]  /*3d40*/  IMAD.MOV.U32 R239, RZ, RZ, 0x7f800000 ;  /* 0x7f800000ffef7424 */ /* 0x000fe200078e00ff */
[----:B------:R-:W-:Y:S01]  /*3d50*/  ISETP.NE.AND P1, PT, R25, RZ, PT ;  /* 0x000000ff1900720c */ /* 0x000fe20003f25270 */
[----:B------:R-:W-:Y:S01]  /*3d60*/  IMAD.MOV.U32 R236, RZ, RZ, 0x7f800000 ;  /* 0x7f800000ffec7424 */ /* 0x000fe200078e00ff */
[----:B------:R-:W0:Y:S01]  /*3d70*/  LDGDEPBAR ;  /* 0x00000000000079af */ /* 0x000e220000000000 */
[----:B------:R-:W-:Y:S01]  /*3d80*/  IMAD.MOV.U32 R237, RZ, RZ, 0x7f800000 ;  /* 0x7f800000ffed7424 */ /* 0x000fe200078e00ff */
[----:B------:R-:W-:Y:S01]  /*3d90*/  ULDC UR38, c[0x0][0x2d0] ;  /* 0x0000b40000267ab9 */ /* 0x000fe20000000800 */
[----:B------:R-:W-:Y:S01]  /*3da0*/  IMAD R242, RZ, RZ, -UR18 ;  /* 0x80000012fff27e24 */ /* 0x000fe2000f8e02ff */
[----:B------:R-:W-:Y:S01]  /*3db0*/  USHF.L.U32 UR17, UR32, 0x3, URZ ;  /* 0x0000000320117899 */ /* 0x000fe2000800063f */
[----:B------:R-:W-:-:S02]  /*3dc0*/  VIADD R3, R252, 0x1 ;  /* 0x00000001fc037836 */ /* 0x000fc40000000000 */
[----:B-123--:R-:W-:Y:S01]  /*3dd0*/  IMAD.U32 R0, RZ, RZ, UR26 ;  /* 0x0000001aff007e24 */ /* 0x00efe2000f8e00ff */
[----:B------:R1:W5:Y:S01]  /*3de0*/  @!P3 LDG.E R238, desc[UR6][R18.64] ;  /* 0x0000000612eeb981 */ /* 0x000362000c1e1900 */
[----:B------:R-:W-:Y:S01]  /*3df0*/  UIADD3 UR37, UR26, 0x80, UR37 ;  /* 0x000000801a257890 */ /* 0x000fe2000fffe025 */
[C---:B------:R-:W-:Y:S01]  /*3e00*/  VIADD R4, R252.reuse, 0xffffffc0 ;  /* 0xffffffc0fc047836 */ /* 0x040fe20000000000 */
[----:B------:R-:W-:Y:S01]  /*3e10*/  CS2R R126, SRZ ;  /* 0x00000000007e7805 */ /* 0x000fe2000001ff00 */
[----:B------:R1:W5:Y:S01]  /*3e20*/  @!P2 LDG.E R239, desc[UR6][R18.64+0x20] ;  /* 0x0000200612efa981 */ /* 0x000362000c1e1900 */
[----:B------:R-:W-:Y:S01]  /*3e30*/  IMAD.MOV.U32 R232, RZ, RZ, R183 ;  /* 0x000000ffffe87224 */ /* 0x000fe200078e00b7 */
[----:B------:R-:W-:Y:S01]  /*3e40*/  CS2R R124, SRZ ;  /* 0x00000000007c7805 */ /* 0x000fe2000001ff00 */
[----:B------:R-:W-:Y:S01]  /*3e50*/  IMAD.SHL.U32 R248, R252, 0x4, RZ ;  /* 0x00000004fcf87824 */ /* 0x000fe200078e00ff */
[----:B------:R1:W5:Y:S01]  /*3e60*/  @!P1 LDG.E R236, desc[UR6][R18.64+0x80] ;  /* 0x0000800612ec9981 */ /* 0x000362000c1e1900 */
[----:B------:R-:W-:Y:S01]  /*3e70*/  IMAD.SHL.U32 R175, R182, 0x2, RZ ;  /* 0x00000002b6af7824 */ /* 0x000fe200078e00ff */
[----:B------:R-:W-:Y:S01]  /*3e80*/  CS2R R130, SRZ ;  /* 0x0000000000827805 */ /* 0x000fe2000001ff00 */
[----:B------:R-:W-:Y:S01]  /*3e90*/  VIADD R240, R234, 0x20 ;  /* 0x00000020eaf07836 */ /* 0x000fe20000000000 */
[----:B------:R1:W5:Y:S01]  /*3ea0*/  @!P6 LDG.E R237, desc[UR6][R22.64] ;  /* 0x0000000616ede981 */ /* 0x000362000c1e1900 */
[----:B------:R-:W-:Y:S01]  /*3eb0*/  USHF.L.U32 UR18, UR32, 0x4, URZ ;  /* 0x0000000420127899 */ /* 0x000fe2000800063f */
[----:B------:R-:W-:Y:S01]  /*3ec0*/  IADD3 R249, R3, UR10, -R0 ;  /* 0x0000000a03f97c10 */ /* 0x000fe2000fffe800 */
[----:B------:R-:W-:Y:S01]  /*3ed0*/  VIADD R3, R182, 0x1800 ;  /* 0x00001800b6037836 */ /* 0x000fe20000000000 */
[----:B------:R-:W-:Y:S01]  /*3ee0*/  CS2R R128, SRZ ;  /* 0x0000000000807805 */ /* 0x000fe2000001ff00 */
[----:B------:R-:W-:Y:S01]  /*3ef0*/  UIADD3 UR29, UR18, 0x20, URZ ;  /* 0x00000020121d7890 */ /* 0x000fe2000fffe03f */
[----:B------:R-:W-:Y:S01]  /*3f00*/  VIADD R0, R181, 0x1800 ;  /* 0x00001800b5007836 */ /* 0x000fe20000000000 */
[----:B------:R-:W-:Y:S01]  /*3f10*/  UIADD3 UR25, UR18, 0x40, URZ ;  /* 0x0000004012197890 */ /* 0x000fe2000fffe03f */
[----:B------:R-:W-:Y:S01]  /*3f20*/  SEL R3, R3, R182, !P0 ;  /* 0x000000b603037207 */ /* 0x000fe20004000000 */
[----:B------:R-:W-:Y:S01]  /*3f30*/  UIADD3 UR28, UR17, UR29, URZ ;  /* 0x0000001d111c7290 */ /* 0x000fe2000fffe03f */
[----:B------:R-:W-:Y:S01]  /*3f40*/  VIADD R241, R234, 0x40 ;  /* 0x00000040eaf17836 */ /* 0x000fe20000000000 */
[----:B------:R-:W-:Y:S01]  /*3f50*/  UIADD3 UR24, UR17, UR25, URZ ;  /* 0x0000001911187290 */ /* 0x000fe2000fffe03f */
[----:B------:R-:W-:Y:S01]  /*3f60*/  SEL R0, R0, R181, !P0 ;  /* 0x000000b500007207 */ /* 0x000fe20004000000 */
[----:B------:R-:W-:Y:S01]  /*3f70*/  UIADD3 UR27, UR17, UR28, URZ ;  /* 0x0000001c111b7290 */ /* 0x000fe2000fffe03f */
[----:B------:R-:W-:Y:S01]  /*3f80*/  LEA R174, R3, UR4, 0x1 ;  /* 0x0000000403ae7c11 */ /* 0x000fe2000f8e08ff */
[----:B------:R-:W-:Y:S01]  /*3f90*/  UIADD3 UR23, UR17, UR24, URZ ;  /* 0x0000001811177290 */ /* 0x000fe2000fffe03f */
[----:B------:R-:W-:Y:S01]  /*3fa0*/  CS2R R122, SRZ ;  /* 0x00000000007a7805 */ /* 0x000fe2000001ff00 */
[----:B------:R-:W-:Y:S01]  /*3fb0*/  UIADD3 UR26, UR17, UR27, URZ ;  /* 0x0000001b111a7290 */ /* 0x000fe2000fffe03f */
[----:B------:R-:W-:Y:S01]  /*3fc0*/  CS2R R120, SRZ ;  /* 0x0000000000787805 */ /* 0x000fe2000001ff00 */
[----:B------:R-:W-:Y:S01]  /*3fd0*/  UIADD3 UR22, UR17, UR23, URZ ;  /* 0x0000001711167290 */ /* 0x000fe2000fffe03f */
[----:B------:R-:W-:Y:S01]  /*3fe0*/  CS2R R118, SRZ ;  /* 0x0000000000767805 */ /* 0x000fe2000001ff00 */
[----:B------:R-:W-:Y:S01]  /*3ff0*/  UIADD3 UR20, UR17, UR26, URZ ;  /* 0x0000001a11147290 */ /* 0x000fe2000fffe03f */
[----:B------:R-:W-:Y:S01]  /*4000*/  CS2R R116, SRZ ;  /* 0x0000000000747805 */ /* 0x000fe2000001ff00 */
[----:B------:R-:W-:Y:S01]  /*4010*/  UIADD3 UR21, UR17, UR22, URZ ;  /* 0x0000001611157290 */ /* 0x000fe2000fffe03f */
        /* <DEDUP_REMOVED lines=40> */
[----:B------:R-:W-:Y:S01]  /*42a0*/  IMAD.SHL.U32 R247, R4, 0x4, RZ ;  /* 0x0000000404f77824 */ /* 0x000fe200078e00ff */
[----:B------:R-:W-:Y:S01]  /*42b0*/  SHF.L.U64.HI R246, R252, 0x2, R27 ;  /* 0x00000002fcf67819 */ /* 0x000fe2000001021b */
[----:B------:R-:W-:Y:S01]  /*42c0*/  UIMAD UR36, UR32, 0x18, URZ ;  /* 0x00000018202478a4 */ /* 0x000fe2000f8e023f */
[----:B------:R-:W-:Y:S01]  /*42d0*/  LEA R3, R0, UR4, 0x1 ;  /* 0x0000000400037c11 */ /* 0x000fe2000f8e08ff */
[----:B------:R-:W-:Y:S02]  /*42e0*/  USHF.L.U32 UR35, UR32, 0x5, URZ ;  /* 0x0000000520237899 */ /* 0x000fe4000800063f */
[----:B------:R-:W-:-:S02]  /*42f0*/  UIMAD UR34, UR32, 0x28, URZ ;  /* 0x00000028202278a4 */ /* 0x000fc4000f8e023f */
[----:B------:R-:W-:Y:S02]  /*4300*/  UIMAD UR33, UR32, 0x30, URZ ;  /* 0x00000030202178a4 */ /* 0x000fe4000f8e023f */
[----:B------:R-:W-:Y:S02]  /*4310*/  UIMAD UR32, UR32, 0x38, URZ ;  /* 0x00000038202078a4 */ /* 0x000fe4000f8e023f */
[----:B------:R-:W-:Y:S02]  /*4320*/  UIADD3 UR37, UR37, -UR10, URZ ;  /* 0x8000000a25257290 */ /* 0x000fe4000fffe03f */
[----:B------:R-:W-:Y:S02]  /*4330*/  UIADD3 UR31, UR17, UR21, URZ ;  /* 0x00000015111f7290 */ /* 0x000fe4000fffe03f */
[----:B------:R-:W-:Y:S01]  /*4340*/  UIADD3 UR30, UR17, UR20, URZ ;  /* 0x00000014111e7290 */ /* 0x000fe2000fffe03f */
[----:B------:R-:W-:Y:S01]  /*4350*/  ULDC UR5, c[0x0][0x39c] ;  /* 0x0000e70000057ab9 */ /* 0x000fe20000000800 */
[----:B-1----:R-:W-:-:S10]  /*4360*/  ULDC UR11, c[0x0][0x2ec] ;  /* 0x0000bb00000b7ab9 */ /* 0x002fd40000000800 */
.L_x_475:
[----:B------:R-:W0:Y:S01]  /*4370*/  LDGDEPBAR ;  /* 0x00000000000079af */ /* 0x000e220000000000 */
[----:B------:R-:W-:Y:S01]  /*4380*/  IADD3 R0, R180, R174, RZ ;  /* 0x000000aeb4007210 */ /* 0x000fe20007ffe0ff */
[----:B------:R-:W-:Y:S01]  /*4390*/  USHF.L.U32 UR9, UR8, 0x6, URZ ;  /* 0x0000000608097899 */ /* 0x000fe2000800063f */
[----:B-----5:R-:W-:Y:S01]  /*43a0*/  FSETP.NEU.FTZ.AND P2, PT, R238, -INF , PT ;  /* 0xff800000ee00780b */ /* 0x020fe20003f5d000 */
[----:B------:R-:W-:Y:S01]  /*43b0*/  USHF.L.U32 UR16, UR39, 0x7, URZ ;  /* 0x0000000727107899 */ /* 0x000fe2000800063f */
[----:B------:R-:W-:Y:S01]  /*43c0*/  MOV R184, 0x8 ;  /* 0x0000000800b87802 */ /* 0x000fe20000000f00 */
[----:B------:R-:W-:Y:S01]  /*43d0*/  UISETP.GE.AND UP0, UPT, UR9, UR37, UPT ;  /* 0x000000250900728c */ /* 0x000fe2000bf06270 */
[----:B------:R-:W-:Y:S01]  /*43e0*/  FSETP.NEU.FTZ.AND P1, PT, R239, -INF , PT ;  /* 0xff800000ef00780b */ /* 0x000fe20003f3d000 */
[----:B------:R-:W-:Y:S01]  /*43f0*/  UIADD3 UR16, UR16, 0x80, URZ ;  /* 0x0000008010107890 */ /* 0x000fe2000fffe03f */
[----:B------:R-:W-:Y:S01]  /*4400*/  MOV R185, 0x20 ;  /* 0x0000002000b97802 */ /* 0x000fe20000000f00 */
[----:B------:R-:W-:Y:S02]  /*4410*/  UISETP.GT.AND UP3, UPT, UR8, UR19, UPT ;  /* 0x000000130800728c */ /* 0x000fe4000bf64270 */
[----:B------:R-:W-:Y:S06]  /*4420*/  UISETP.LT.AND UP0, UPT, UR16, UR10, UP0 ;  /* 0x0000000a1000728c */ /* 0x000fec0008701270 */
[----:B------:R-:W-:Y:S01]  /*4430*/  PLOP3.LUT P0, PT, PT, PT, UP0, 0x80, 0x0 ;  /* 0x000000000000781c */ /* 0x000fe20003f0f008 */
[----:B------:R-:W-:Y:S04]  /*4440*/  DEPBAR.LE SB0, 0x0 ;  /* 0x000080000000791a */ /* 0x000fe80000000000 */
[----:B------:R-:W-:Y:S06]  /*4450*/  BAR.SYNC.DEFER_BLOCKING 0x0 ;  /* 0x0000000000007b1d */ /* 0x000fec0000010000 */
[----:B------:R-:W-:Y:S08]  /*4460*/  LDSM.16.M88.4 R32, [R174] ;  /* 0x00000000ae20783b */ /* 0x000ff00000000200 */
[----:B------:R-:W1:Y:S08]  /*4470*/  LDSM.16.M88.4 R16, [R172+0x9000] ;  /* 0x00900000ac10783b */ /* 0x000e700000000200 */
[----:B------:R-:W2:Y:S08]  /*4480*/  LDSM.16.M88.4 R28, [R174+0x800] ;  /* 0x00080000ae1c783b */ /* 0x000eb00000000200 */
[----:B------:R-:W3:Y:S08]  /*4490*/  LDSM.16.M88.4 R132, [R172+0x9400] ;  /* 0x00940000ac84783b */ /* 0x000ef00000000200 */
[----:B------:R-:W-:Y:S08]  /*44a0*/  LDSM.16.M88.4 R136, [R0] ;  /* 0x000000000088783b */ /* 0x000ff00000000200 */
[----:B------:R-:W4:Y:S01]  /*44b0*/  LDSM.16.M88.4 R140, [R173+0x9000] ;  /* 0x00900000ad8c783b */ /* 0x000f220000000200 */
        /* <DEDUP_REMOVED lines=8> */
[-C--:B---3--:R-:W-:Y:S06]  /*4540*/  HMMA.16816.F32.BF16 R20, R32, R132.reuse, RZ ;  /* 0x000000842014723c */ /* 0x088fec00000418ff */
[C---:B------:R-:W-:Y:S01]  /*4550*/  HMMA.16816.F32.BF16 R24, R28.reuse, R132, RZ ;  /* 0x000000841c18723c */ /* 0x040fe200000418ff */
[----:B------:R-:W-:Y:S05]  /*4560*/  LDSM.16.M88.4 R160, [R172+0xb400] ;  /* 0x00b40000aca0783b */ /* 0x000fea0000000200 */
[-C--:B------:R-:W-:Y:S03]  /*4570*/  HMMA.16816.F32.BF16 R28, R28, R134.reuse, RZ ;  /* 0x000000861c1c723c */ /* 0x080fe600000418ff */
[----:B------:R-:W-:Y:S03]  /*4580*/  LDSM.16.M88.4 R164, [R0+0x1000] ;  /* 0x0010000000a4783b */ /* 0x000fe60000000200 */
[----:B------:R-:W-:Y:S05]  /*4590*/  HMMA.16816.F32.BF16 R32, R32, R134, RZ ;  /* 0x000000862020723c */ /* 0x000fea00000418ff */
[----:B------:R-:W3:Y:S01]  /*45a0*/  LDSM.16.M88.4 R132, [R174+0x1800] ;  /* 0x00180000ae84783b */ /* 0x000ee20000000200 */
[-C--:B----4-:R-:W-:Y:S06]  /*45b0*/  HMMA.16816.F32.BF16 R4, R136, R140.reuse, R4 ;  /* 0x0000008c8804723c */ /* 0x090fec0000041804 */
        /* <DEDUP_REMOVED lines=12> */
[----:B------:R-:W4:Y:S01]  /*4680*/  LDSM.16.M88.4 R148, [R172+0xd000] ;  /* 0x00d00000ac94783b */ /* 0x000f220000000200 */
[C---:B---3--:R-:W-:Y:S06]  /*4690*/  HMMA.16816.F32.BF16 R8, R132.reuse, R156, R8 ;  /* 0x0000009c8408723c */ /* 0x048fec0000041808 */
[-C--:B------:R-:W-:Y:S06]  /*46a0*/  HMMA.16816.F32.BF16 R12, R132, R158.reuse, R12 ;  /* 0x0000009e840c723c */ /* 0x080fec000004180c */
[C---:B------:R-:W-:Y:S01]  /*46b0*/  HMMA.16816.F32.BF16 R16, R152.reuse, R158, R16 ;  /* 0x0000009e9810723c */ /* 0x040fe20000041810 */
[----:B------:R-:W-:Y:S05]  /*46c0*/  LDSM.16.M88.4 R156, [R0+0x2000] ;  /* 0x00200000009c783b */ /* 0x000fea0000000200 */
[-C--:B------:R-:W-:Y:S06]  /*46d0*/  HMMA.16816.F32.BF16 R20, R152, R160.reuse, R20 ;  /* 0x000000a09814723c */ /* 0x080fec0000041814 */
[C---:B------:R-:W-:Y:S06]  /*46e0*/  HMMA.16816.F32.BF16 R24, R132.reuse, R160, R24 ;  /* 0x000000a08418723c */ /* 0x040fec0000041818 */
[-C--:B------:R-:W-:Y:S01]  /*46f0*/  HMMA.16816.F32.BF16 R28, R132, R162.reuse, R28 ;  /* 0x000000a2841c723c */ /* 0x080fe2000004181c */
[----:B------:R-:W3:Y:S05]  /*4700*/  LDSM.16.M88.4 R132, [R174+0x2800] ;  /* 0x00280000ae84783b */ /* 0x000eea0000000200 */
[----:B------:R-:W-:Y:S03]  /*4710*/  HMMA.16816.F32.BF16 R32, R152, R162, R32 ;  /* 0x000000a29820723c */ /* 0x000fe60000041820 */
[----:B------:R-:W3:Y:S03]  /*4720*/  LDSM.16.M88.4 R152, [R172+0xd400] ;  /* 0x00d40000ac98783b */ /* 0x000ee60000000200 */
[-C--:B-1----:R-:W-:Y:S05]  /*4730*/  HMMA.16816.F32.BF16 R4, R164, R168.reuse, R4 ;  /* 0x000000a8a404723c */ /* 0x082fea0000041804 */
[----:B------:R-:W1:Y:S01]  /*4740*/  LDSM.16.M88.4 R160, [R173+0xd000] ;  /* 0x00d00000ada0783b */ /* 0x000e620000000200 */
[C---:B--2---:R-:W-:Y:S06]  /*4750*/  HMMA.16816.F32.BF16 R8, R136.reuse, R168, R8 ;  /* 0x000000a88808723c */ /* 0x044fec0000041808 */
[-C--:B------:R-:W-:Y:S06]  /*4760*/  HMMA.16816.F32.BF16 R12, R136, R170.reuse, R12 ;  /* 0x000000aa880c723c */ /* 0x080fec000004180c */
[C---:B------:R-:W-:Y:S06]  /*4770*/  HMMA.16816.F32.BF16 R16, R164.reuse, R170, R16 ;  /* 0x000000aaa410723c */ /* 0x040fec0000041810 */
[-C--:B------:R-:W-:Y:S06]  /*4780*/  HMMA.16816.F32.BF16 R20, R164, R140.reuse, R20 ;  /* 0x0000008ca414723c */ /* 0x080fec0000041814 */
[C---:B------:R-:W-:Y:S06]  /*4790*/  HMMA.16816.F32.BF16 R24, R136.reuse, R140, R24 ;  /* 0x0000008c8818723c */ /* 0x040fec0000041818 */
[-C--:B------:R-:W-:Y:S01]  /*47a0*/  HMMA.16816.F32.BF16 R28, R136, R142.reuse, R28 ;  /* 0x0000008e881c723c */ /* 0x080fe2000004181c */
[----:B------:R2:W1:Y:S05]  /*47b0*/  LDSM.16.M88.4 R136, [R0+0x2800] ;  /* 0x002800000088783b */ /* 0x00046a0000000200 */
[----:B------:R-:W-:Y:S06]  /*47c0*/  HMMA.16816.F32.BF16 R32, R164, R142, R32 ;  /* 0x0000008ea420723c */ /* 0x000fec0000041820 */
[-C--:B----4-:R-:W-:Y:S06]  /*47d0*/  HMMA.16816.F32.BF16 R4, R144, R148.reuse, R4 ;  /* 0x000000949004723c */ /* 0x090fec0000041804 */
[C---:B---3--:R-:W-:Y:S06]  /*47e0*/  HMMA.16816.F32.BF16 R8, R132.reuse, R148, R8 ;  /* 0x000000948408723c */ /* 0x048fec0000041808 */
[-C--:B------:R-:W-:Y:S01]  /*47f0*/  HMMA.16816.F32.BF16 R12, R132, R150.reuse, R12 ;  /* 0x00000096840c723c */ /* 0x080fe2000004180c */
[----:B--2---:R-:W-:Y:S04]  /*4800*/  MOV R0, UR39 ;  /* 0x0000002700007c02 */ /* 0x004fe80008000f00 */
[----:B------:R-:W-:Y:S01]  /*4810*/  @!P0 LEA R0, R0, R251, 0x7 ;  /* 0x000000fb00008211 */ /* 0x000fe200078e38ff */
[C---:B------:R-:W-:Y:S06]  /*4820*/  HMMA.16816.F32.BF16 R16, R144.reuse, R150, R16 ;  /* 0x000000969010723c */ /* 0x040fec0000041810 */
[-C--:B------:R-:W-:Y:S06]  /*4830*/  HMMA.16816.F32.BF16 R20, R144, R152.reuse, R20 ;  /* 0x000000989014723c */ /* 0x080fec0000041814 */
[C---:B------:R-:W-:Y:S06]  /*4840*/  HMMA.16816.F32.BF16 R24, R132.reuse, R152, R24 ;  /* 0x000000988418723c */ /* 0x040fec0000041818 */
[-C--:B------:R-:W-:Y:S06]  /*4850*/  HMMA.16816.F32.BF16 R28, R132, R154.reuse, R28 ;  /* 0x0000009a841c723c */ /* 0x080fec000004181c */
[----:B------:R-:W-:Y:S06]  /*4860*/  HMMA.16816.F32.BF16 R32, R144, R154, R32 ;  /* 0x0000009a9020723c */ /* 0x000fec0000041820 */
[-C--:B-1----:R-:W-:Y:S06]  /*4870*/  HMMA.16816.F32.BF16 R4, R156, R160.reuse, R4 ;  /* 0x000000a09c04723c */ /* 0x082fec0000041804 */
        /* <DEDUP_REMOVED lines=26> */
[----:B---3--:R-:W-:Y:S04]  /*4a20*/  @!P0 VIMNMX R13, R8, UR10, PT ;  /* 0x0000000a080d8c48 */ /* 0x008fe8000bfe0100 */
[----:B------:R-:W-:Y:S05]  /*4a30*/  @!P0 ISETP.GE.AND P3, PT, R0, R13, PT ;  /* 0x0000000d0000820c */ /* 0x000fea0003f66270 */
[----:B------:R3:W4:Y:S10]  /*4a40*/  MUFU.TANH R214, R7 ;  /* 0x0000000700d67308 */ /* 0x0007340000002400 */
[----:B------:R2:W-:Y:S01]  /*4a50*/  MUFU.TANH R168, R10 ;  /* 0x0000000a00a87308 */ /* 0x0005e20000002400 */
[----:B-1----:R-:W-:Y:S05]  /*4a60*/  FMUL.FTZ R11, R238, 1.4426950216293334961 ;  /* 0x3fb8aa3bee0b7820 */ /* 0x002fea0000410000 */
[----:B------:R-:W-:Y:S04]  /*4a70*/  FSEL R11, R11, RZ, P2 ;  /* 0x000000ff0b0b7208 */ /* 0x000fe80001000000 */
[----:B------:R-:W-:Y:S01]  /*4a80*/  MUFU.TANH R203, R17 ;  /* 0x0000001100cb7308 */ /* 0x000fe20000002400 */
[----:B---3--:R-:W1:Y:S09]  /*4a90*/  LDSM.16.M88.4 R4, [R173+0xd400] ;  /* 0x00d40000ad04783b */ /* 0x008e720000000200 */
[----:B------:R3:W-:Y:S01]  /*4aa0*/  MUFU.TANH R160, R12 ;  /* 0x0000000c00a07308 */ /* 0x0007e20000002400 */
[----:B--2---:R-:W-:Y:S05]  /*4ab0*/  FMUL.FTZ R10, R239, 1.4426950216293334961 ;  /* 0x3fb8aa3bef0a7820 */ /* 0x004fea0000410000 */
[----:B------:R-:W-:Y:S04]  /*4ac0*/  FSEL R10, R10, RZ, P1 ;  /* 0x000000ff0a0a7208 */ /* 0x000fe80000800000 */
[----:B------:R-:W-:Y:S10]  /*4ad0*/  MUFU.TANH R213, R18 ;  /* 0x0000001200d57308 */ /* 0x000ff40000002400 */
[----:B------:R2:W-:Y:S01]  /*4ae0*/  MUFU.TANH R166, R14 ;  /* 0x0000000e00a67308 */ /* 0x0005e20000002400 */
[----:B---3--:R-:W-:Y:S02]  /*4af0*/  @!P0 VIADDMNMX R12, R8, R184, UR10, PT ;  /* 0x0000000a080c8e46 */ /* 0x008fe4000b8001b8 */
[----:B------:R-:W-:Y:S02]  /*4b00*/  MOV R184, 0x28 ;  /* 0x0000002800b87802 */ /* 0x000fe40000000f00 */
[----:B------:R-:W-:Y:S05]  /*4b10*/  @!P0 ISETP.GE.AND P1, PT, R0, R12, PT ;  /* 0x0000000c0000820c */ /* 0x000fea0003f26270 */
[----:B------:R-:W-:Y:S10]  /*4b20*/  MUFU.TANH R212, R19 ;  /* 0x0000001300d47308 */ /* 0x000ff40000002400 */
[----:B------:R-:W3:Y:S01]  /*4b30*/  MUFU.TANH R164, R9 ;  /* 0x0000000900a47308 */ /* 0x000ee20000002400 */
[-C--:B-1----:R-:W-:Y:S03]  /*4b40*/  HMMA.16816.F32.BF16 R20, R156, R4.reuse, R20 ;  /* 0x000000049c14723c */ /* 0x082fe60000041814 */
[----:B--2---:R-:W-:Y:S03]  /*4b50*/  MOV R14, R152 ;  /* 0x00000098000e7202 */ /* 0x004fe60000000f00 */
[C---:B------:R-:W-:Y:S03]  /*4b60*/  HMMA.16816.F32.BF16 R24, R136.reuse, R4, R24 ;  /* 0x000000048818723c */ /* 0x040fe60000041818 */
[----:B------:R-:W1:Y:S03]  /*4b70*/  MUFU.TANH R163, R15 ;  /* 0x0000000f00a37308 */ /* 0x000e660000002400 */
[-C--:B------:R-:W-:Y:S07]  /*4b80*/  HMMA.16816.F32.BF16 R28, R136, R6.reuse, R28 ;  /* 0x00000006881c723c */ /* 0x080fee000004181c */
[----:B------:R2:W-:Y:S01]  /*4b90*/  MUFU.TANH R205, R16 ;  /* 0x0000001000cd7308 */ /* 0x0005e20000002400 */
[----:B------:R-:W-:Y:S01]  /*4ba0*/  MOV R5, R201 ;  /* 0x000000c900057202 */ /* 0x000fe20000000f00 */
[----:B------:R-:W-:Y:S04]  /*4bb0*/  HMMA.16816.F32.BF16 R32, R156, R6, R32 ;  /* 0x000000069c20723c */ /* 0x000fe80000041820 */
        /* <DEDUP_REMOVED lines=9> */
[----:B------:R-:W-:Y:S01]  /*4c50*/  FMUL.FTZ R24, R24, UR5 ;  /* 0x0000000518187c20 */ /* 0x000fe20008410000 */
[----:B------:R-:W-:Y:S01]  /*4c60*/  FMUL.FTZ R25, R25, UR5 ;  /* 0x0000000519197c20 */ /* 0x000fe20008410000 */
[----:B------:R-:W-:Y:S02]  /*4c70*/  @!P0 FSEL R14, R152, -INF , !P2 ;  /* 0xff800000980e8808 */ /* 0x000fe40005000000 */
[----:B------:R3:W-:Y:S01]  /*4c80*/  MUFU.EX2 R144, R5 ;  /* 0x0000000500907308 */ /* 0x0007e20000000800 */
[----:B------:R-:W-:Y:S01]  /*4c90*/  @!P0 ISETP.GE.AND P2, PT, R4, R12, PT ;  /* 0x0000000c0400820c */ /* 0x000fe20003f46270 */
[----:B--2---:R-:W-:Y:S01]  /*4ca0*/  FMUL.FTZ R16, R237, 1.4426950216293334961 ;  /* 0x3fb8aa3bed107820 */ /* 0x004fe20000410000 */
[----:B----4-:R-:W-:Y:S01]  /*4cb0*/  MOV R9, R214 ;  /* 0x000000d600097202 */ /* 0x010fe20000000f00 */
[----:B------:R-:W-:Y:S01]  /*4cc0*/  FFMA.FTZ R14, R14, UR11, -R11 ;  /* 0x0000000b0e0e7c23 */ /* 0x000fe2000801080b */
[----:B------:R-:W-:Y:S01]  /*4cd0*/  @!P0 FSEL R9, R214, -INF , !P2 ;  /* 0xff800000d6098808 */ /* 0x000fe20005000000 */
[----:B------:R-:W-:Y:S01]  /*4ce0*/  FMUL.FTZ R28, R28, UR5 ;  /* 0x000000051c1c7c20 */ /* 0x000fe20008410000 */
[----:B------:R-:W-:Y:S03]  /*4cf0*/  FMUL.FTZ R29, R29, UR5 ;  /* 0x000000051d1d7c20 */ /* 0x000fe60008410000 */
[----:B------:R-:W2:Y:S01]  /*4d00*/  MUFU.TANH R202, R21 ;  /* 0x0000001500ca7308 */ /* 0x000ea20000002400 */
[----:B------:R-:W-:Y:S01]  /*4d10*/  FMUL.FTZ R30, R30, UR5 ;  /* 0x000000051e1e7c20 */ /* 0x000fe20008410000 */
[----:B------:R-:W-:Y:S01]  /*4d20*/  FMUL.FTZ R32, R32, UR5 ;  /* 0x0000000520207c20 */ /* 0x000fe20008410000 */
[----:B------:R-:W-:Y:S01]  /*4d30*/  FMUL.FTZ R33, R33, UR5 ;  /* 0x0000000521217c20 */ /* 0x000fe20008410000 */
[----:B------:R-:W-:Y:S01]  /*4d40*/  FMUL.FTZ R34, R34, UR5 ;  /* 0x0000000522227c20 */ /* 0x000fe20008410000 */
[----:B------:R-:W-:Y:S01]  /*4d50*/  FMUL.FTZ R35, R35, UR5 ;  /* 0x0000000523237c20 */ /* 0x000fe20008410000 */
[----:B------:R-:W-:Y:S01]  /*4d60*/  FMUL.FTZ R31, R31, UR5 ;  /* 0x000000051f1f7c20 */ /* 0x000fe20008410000 */
[----:B------:R-:W-:Y:S03]  /*4d70*/  FMUL.FTZ R26, R26, UR5 ;  /* 0x000000051a1a7c20 */ /* 0x000fe60008410000 */
[----:B------:R4:W-:Y:S01]  /*4d80*/  MUFU.EX2 R226, R14 ;  /* 0x0000000e00e27308 */ /* 0x0009e20000000800 */
[----:B---3--:R-:W-:Y:S01]  /*4d90*/  MOV R5, R215 ;  /* 0x000000d700057202 */ /* 0x008fe20000000f00 */
[----:B------:R-:W-:Y:S01]  /*4da0*/  FMUL.FTZ R27, R27, UR5 ;  /* 0x000000051b1b7c20 */ /* 0x000fe20008410000 */
[----:B------:R-:W-:Y:S02]  /*4db0*/  @!P0 FSEL R5, R215, -INF , !P1 ;  /* 0xff800000d7058808 */ /* 0x000fe40004800000 */
[----:B------:R-:W-:Y:S02]  /*4dc0*/  FSETP.NEU.FTZ.AND P1, PT, R236, -INF , PT ;  /* 0xff800000ec00780b */ /* 0x000fe40003f3d000 */
[----:B------:R-:W-:Y:S03]  /*4dd0*/  MOV R15, R165 ;  /* 0x000000a5000f7202 */ /* 0x000fe60000000f00 */
[----:B------:R-:W3:Y:S01]  /*4de0*/  MUFU.TANH R210, R22 ;  /* 0x0000001600d27308 */ /* 0x000ee20000002400 */
[--C-:B------:R-:W-:Y:S01]  /*4df0*/  FFMA.FTZ R5, R5, UR11, -R10.reuse ;  /* 0x0000000b05057c23 */ /* 0x100fe2000801080a */
[----:B------:R-:W-:Y:S08]  /*4e00*/  MOV R6, R155 ;  /* 0x0000009b00067202 */ /* 0x000ff00000000f00 */
[----:B------:R1:W-:Y:S01]  /*4e10*/  MUFU.EX2 R227, R5 ;  /* 0x0000000500e37308 */ /* 0x0003e20000000800 */
[----:B----4-:R-:W-:Y:S09]  /*4e20*/  MOV R14, R164 ;  /* 0x000000a4000e7202 */ /* 0x010ff20000000f00 */
[----:B------:R-:W4:Y:S10]  /*4e30*/  MUFU.TANH R206, R23 ;  /* 0x0000001700ce7308 */ /* 0x000f340000002400 */
[----:B------:R-:W4:Y:S01]  /*4e40*/  MUFU.TANH R151, R24 ;  /* 0x0000001800977308 */ /* 0x000f220000002400 */
[----:B-1----:R-:W-:Y:S01]  /*4e50*/  FFMA.FTZ R5, R9, UR11, -R10 ;  /* 0x0000000b09057c23 */ /* 0x002fe2000801080a */
[C---:B------:R-:W-:Y:S02]  /*4e60*/  @!P0 VIADDMNMX R9, R8.reuse, R185, UR10, PT ;  /* 0x0000000a08098e46 */ /* 0x040fe4000b8001b9 */
[----:B------:R-:W-:Y:S02]  /*4e70*/  @!P0 VIADDMNMX R8, R8, R184, UR10, PT ;  /* 0x0000000a08088e46 */ /* 0x000fe4000b8001b8 */
[-C--:B------:R-:W-:Y:S04]  /*4e80*/  @!P0 ISETP.GE.AND P3, PT, R0, R9.reuse, PT ;  /* 0x000000090000820c */ /* 0x080fe80003f66270 */
[----:B------:R1:W-:Y:S01]  /*4e90*/  MUFU.EX2 R233, R5 ;  /* 0x0000000500e97308 */ /* 0x0003e20000000800 */
[C---:B------:R-:W-:Y:S02]  /*4ea0*/  @!P0 ISETP.GE.AND P4, PT, R4.reuse, R9, PT ;  /* 0x000000090400820c */ /* 0x040fe40003f86270 */
[----:B------:R-:W-:Y:S02]  /*4eb0*/  @!P0 FSEL R15, R165, -INF , !P3 ;  /* 0xff800000a50f8808 */ /* 0x000fe40005800000 */
[-C--:B------:R-:W-:Y:S02]  /*4ec0*/  @!P0 ISETP.GE.AND P2, PT, R4, R8.reuse, PT ;  /* 0x000000080400820c */ /* 0x080fe40003f46270 */
[----:B------:R-:W-:Y:S03]  /*4ed0*/  @!P0 FSEL R14, R164, -INF , !P4 ;  /* 0xff800000a40e8808 */ /* 0x000fe60006000000 */
[----:B------:R-:W4:Y:S01]  /*4ee0*/  MUFU.TANH R150, R25 ;  /* 0x0000001900967308 */ /* 0x000f220000002400 */
[----:B------:R-:W-:Y:S09]  /*4ef0*/  @!P0 ISETP.GE.AND P3, PT, R0, R8, PT ;  /* 0x000000080000820c */ /* 0x000ff20003f66270 */
[----:B------:R-:W4:Y:S01]  /*4f00*/  MUFU.TANH R162, R26 ;  /* 0x0000001a00a27308 */ /* 0x000f220000002400 */
[----:B-1----:R-:W-:Y:S05]  /*4f10*/  FMUL.FTZ R5, R236, 1.4426950216293334961 ;  /* 0x3fb8aa3bec057820 */ /* 0x002fea0000410000 */
[----:B------:R-:W-:Y:S04]  /*4f20*/  FSEL R5, R5, RZ, P1 ;  /* 0x000000ff05057208 */ /* 0x000fe80000800000 */
[----:B------:R-:W-:Y:S01]  /*4f30*/  MUFU.TANH R161, R27 ;  /* 0x0000001b00a17308 */ /* 0x000fe20000002400 */
[----:B------:R-:W-:Y:S01]  /*4f40*/  FSETP.NEU.FTZ.AND P1, PT, R237, -INF , PT ;  /* 0xff800000ed00780b */ /* 0x000fe20003f3d000 */
[--C-:B------:R-:W-:Y:S01]  /*4f50*/  FFMA.FTZ R4, R15, UR11, -R5.reuse ;  /* 0x0000000b0f047c23 */ /* 0x100fe20008010805 */
[--C-:B------:R-:W-:Y:S01]  /*4f60*/  FFMA.FTZ R14, R14, UR11, -R5.reuse ;  /* 0x0000000b0e0e7c23 */ /* 0x100fe20008010805 */
[----:B------:R-:W-:Y:S02]  /*4f70*/  MOV R15, R168 ;  /* 0x000000a8000f7202 */ /* 0x000fe40000000f00 */
[----:B------:R-:W-:Y:S04]  /*4f80*/  @!P0 FSEL R15, R168, -INF , !P3 ;  /* 0xff800000a80f8808 */ /* 0x000fe80005800000 */
[----:B------:R1:W-:Y:S10]  /*4f90*/  MUFU.EX2 R188, R4 ;  /* 0x0000000400bc7308 */ /* 0x0003f40000000800 */
[----:B------:R2:W-:Y:S10]  /*4fa0*/  MUFU.EX2 R187, R14 ;  /* 0x0000000e00bb7308 */ /* 0x0005f40000000800 */
[----:B------:R-:W4:Y:S01]  /*4fb0*/  MUFU.TANH R149, R28 ;  /* 0x0000001c00957308 */ /* 0x000f220000002400 */
[----:B-1----:R-:W-:Y:S02]  /*4fc0*/  FSEL R4, R16, RZ, P1 ;  /* 0x000000ff10047208 */ /* 0x002fe40000800000 */
[----:B------:R-:W-:Y:S02]  /*4fd0*/  MOV R16, R167 ;  /* 0x000000a700107202 */ /* 0x000fe40000000f00 */
[----:B------:R-:W-:Y:S05]  /*4fe0*/  @!P0 FSEL R16, R167, -INF , !P2 ;  /* 0xff800000a7108808 */ /* 0x000fea0005000000 */
[----:B------:R-:W1:Y:S01]  /*4ff0*/  MUFU.TANH R148, R29 ;  /* 0x0000001d00947308 */ /* 0x000e620000002400 */
[--C-:B--2---:R-:W-:Y:S01]  /*5000*/  FFMA.FTZ R14, R15, UR11, -R4.reuse ;  /* 0x0000000b0f0e7c23 */ /* 0x104fe20008010804 */
[----:B------:R-:W-:Y:S04]  /*5010*/  @!P0 IADD3 R15, R0, 0x8, RZ ;  /* 0x00000008000f8810 */ /* 0x000fe80007ffe0ff */
[C---:B------:R-:W-:Y:S04]  /*5020*/  @!P0 ISETP.GE.AND P1, PT, R15.reuse, R9, PT ;  /* 0x000000090f00820c */ /* 0x040fe80003f26270 */
[----:B------:R2:W-:Y:S01]  /*5030*/  MUFU.EX2 R192, R14 ;  /* 0x0000000e00c07308 */ /* 0x0005e20000000800 */
[----:B------:R-:W-:Y:S09]  /*5040*/  @!P0 ISETP.GE.AND P2, PT, R15, R8, PT ;  /* 0x000000080f00820c */ /* 0x000ff20003f46270 */
[----:B------:R-:W1:Y:S10]  /*5050*/  MUFU.TANH R154, R30 ;  /* 0x0000001e009a7308 */ /* 0x000e740000002400 */
[----:B------:R-:W1:Y:S01]  /*5060*/  MUFU.TANH R197, R32 ;  /* 0x0000002000c57308 */ /* 0x000e620000002400 */
[--C-:B--2---:R-:W-:Y:S01]  /*5070*/  FFMA.FTZ R14, R16, UR11, -R4.reuse ;  /* 0x0000000b100e7c23 */ /* 0x104fe20008010804 */
[----:B------:R-:W-:Y:S02]  /*5080*/  MOV R16, R160 ;  /* 0x000000a000107202 */ /* 0x000fe40000000f00 */
[----:B------:R-:W-:Y:S06]  /*5090*/  @!P0 FSEL R16, R160, -INF , !P1 ;  /* 0xff800000a0108808 */ /* 0x000fec0004800000 */
[----:B------:R2:W-:Y:S01]  /*50a0*/  MUFU.EX2 R191, R14 ;  /* 0x0000000e00bf7308 */ /* 0x0005e20000000800 */
[--C-:B------:R-:W-:Y:S01]  /*50b0*/  FFMA.FTZ R7, R16, UR11, -R5.reuse ;  /* 0x0000000b10077c23 */ /* 0x100fe20008010805 */
[----:B------:R-:W-:Y:S08]  /*50c0*/  MOV R16, R163 ;  /* 0x000000a300107202 */ /* 0x000ff00000000f00 */
[----:B------:R3:W-:Y:S10]  /*50d0*/  MUFU.EX2 R171, R7 ;  /* 0x0000000700ab7308 */ /* 0x0007f40000000800 */
[----:B------:R-:W1:Y:S01]  /*50e0*/  MUFU.TANH R198, R33 ;  /* 0x0000002100c67308 */ /* 0x000e620000002400 */
[----:B--2---:R-:W-:Y:S04]  /*50f0*/  @!P0 IADD3 R14, R0, 0x9, RZ ;  /* 0x00000009000e8810 */ /* 0x004fe80007ffe0ff */
[----:B------:R-:W-:Y:S05]  /*5100*/  @!P0 ISETP.GE.AND P1, PT, R14, R9, PT ;  /* 0x000000090e00820c */ /* 0x000fea0003f26270 */
[----:B------:R-:W-:Y:S01]  /*5110*/  MUFU.TANH R200, R34 ;  /* 0x0000002200c87308 */ /* 0x000fe20000002400 */
[----:B------:R-:W-:Y:S02]  /*5120*/  @!P0 FSEL R6, R155, -INF , !P1 ;  /* 0xff8000009b068808 */ /* 0x000fe40004800000 */
[----:B---3--:R-:W-:Y:S02]  /*5130*/  MOV R7, R166 ;  /* 0x000000a600077202 */ /* 0x008fe40000000f00 */
[----:B------:R-:W-:Y:S01]  /*5140*/  @!P0 FSEL R7, R166, -INF , !P2 ;  /* 0xff800000a6078808 */ /* 0x000fe20005000000 */
[----:B------:R-:W-:Y:S01]  /*5150*/  FFMA.FTZ R6, R6, UR11, -R5 ;  /* 0x0000000b06067c23 */ /* 0x000fe20008010805 */
[----:B------:R-:W-:Y:S03]  /*5160*/  @!P0 ISETP.GE.AND P1, PT, R14, R8, PT ;  /* 0x000000080e00820c */ /* 0x000fe60003f26270 */
[----:B------:R-:W2:Y:S01]  /*5170*/  MUFU.TANH R199, R35 ;  /* 0x0000002300c77308 */ /* 0x000ea20000002400 */
[----:B------:R-:W-:Y:S02]  /*5180*/  @!P0 FSEL R16, R163, -INF , !P1 ;  /* 0xff800000a3108808 */ /* 0x000fe40004800000 */
[----:B------:R-:W-:Y:S07]  /*5190*/  @!P0 ISETP.GE.AND P1, PT, R15, R13, PT ;  /* 0x0000000d0f00820c */ /* 0x000fee0003f26270 */
[----:B------:R3:W-:Y:S10]  /*51a0*/  MUFU.EX2 R170, R6 ;  /* 0x0000000600aa7308 */ /* 0x0007f40000000800 */
[----:B------:R-:W-:Y:S01]  /*51b0*/  MUFU.TANH R153, R31 ;  /* 0x0000001f00997308 */ /* 0x000fe20000002400 */
[--C-:B---3--:R-:W-:Y:S01]  /*51c0*/  FFMA.FTZ R6, R7, UR11, -R4.reuse ;  /* 0x0000000b07067c23 */ /* 0x108fe20008010804 */
[----:B------:R-:W-:Y:S08]  /*51d0*/  MOV R7, R203 ;  /* 0x000000cb00077202 */ /* 0x000ff00000000f00 */
        /* <DEDUP_REMOVED lines=34> */
[----:B---3--:R-:W-:Y:S02]  /*5400*/  MOV R14, R210 ;  /* 0x000000d2000e7202 */ /* 0x008fe40000000f00 */
[----:B------:R-:W-:Y:S02]  /*5410*/  @!P0 FSEL R14, R210, -INF , !P1 ;  /* 0xff800000d20e8808 */ /* 0x000fe40004800000 */
[----:B------:R-:W-:Y:S03]  /*5420*/  @!P0 ISETP.GE.AND P1, PT, R6, R12, PT ;  /* 0x0000000c0600820c */ /* 0x000fe60003f26270 */
[--C-:B------:R-:W-:Y:S01]  /*5430*/  FFMA.FTZ R14, R14, UR11, -R10.reuse ;  /* 0x0000000b0e0e7c23 */ /* 0x100fe2000801080a */
[----:B----4-:R-:W-:Y:S02]  /*5440*/  MOV R15, R206 ;  /* 0x000000ce000f7202 */ /* 0x010fe40000000f00 */
[----:B------:R-:W-:Y:S01]  /*5450*/  @!P0 FSEL R15, R206, -INF , !P1 ;  /* 0xff800000ce0f8808 */ /* 0x000fe20004800000 */
[----:B------:R3:W-:Y:S01]  /*5460*/  MUFU.EX2 R228, R14 ;  /* 0x0000000e00e47308 */ /* 0x0007e20000000800 */
[----:B------:R-:W-:Y:S03]  /*5470*/  @!P0 ISETP.GE.AND P1, PT, R7, R9, PT ;  /* 0x000000090700820c */ /* 0x000fe60003f26270 */
[----:B------:R-:W-:Y:S06]  /*5480*/  FFMA.FTZ R15, R15, UR11, -R10 ;  /* 0x0000000b0f0f7c23 */ /* 0x000fec000801080a */
[----:B------:R4:W2:Y:S01]  /*5490*/  MUFU.EX2 R229, R15 ;  /* 0x0000000f00e57308 */ /* 0x0008a20000000800 */
[----:B---3--:R-:W-:Y:S02]  /*54a0*/  MOV R14, R151 ;  /* 0x00000097000e7202 */ /* 0x008fe40000000f00 */
[----:B------:R-:W-:Y:S02]  /*54b0*/  @!P0 FSEL R14, R151, -INF , !P1 ;  /* 0xff800000970e8808 */ /* 0x000fe40004800000 */
[----:B------:R-:W-:Y:S03]  /*54c0*/  @!P0 ISETP.GE.AND P1, PT, R6, R9, PT ;  /* 0x000000090600820c */ /* 0x000fe60003f26270 */
[--C-:B------:R-:W-:Y:S01]  /*54d0*/  FFMA.FTZ R14, R14, UR11, -R5.reuse ;  /* 0x0000000b0e0e7c23 */ /* 0x100fe20008010805 */
[----:B----4-:R-:W-:Y:S02]  /*54e0*/  MOV R15, R150 ;  /* 0x00000096000f7202 */ /* 0x010fe40000000f00 */
[----:B------:R-:W-:Y:S01]  /*54f0*/  @!P0 FSEL R15, R150, -INF , !P1 ;  /* 0xff800000960f8808 */ /* 0x000fe20004800000 */
[----:B------:R3:W-:Y:S01]  /*5500*/  MUFU.EX2 R159, R14 ;  /* 0x0000000e009f7308 */ /* 0x0007e20000000800 */
[----:B------:R-:W-:Y:S02]  /*5510*/  @!P0 ISETP.GE.AND P1, PT, R7, R8, PT ;  /* 0x000000080700820c */ /* 0x000fe40003f26270 */
        /* <DEDUP_REMOVED lines=8> */
[--C-:B---3--:R-:W-:Y:S01]  /*55a0*/  FFMA.FTZ R14, R15, UR11, -R5.reuse ;  /* 0x0000000b0f0e7c23 */ /* 0x108fe20008010805 */
[----:B------:R-:W-:Y:S07]  /*55b0*/  MOV R15, R149 ;  /* 0x00000095000f7202 */ /* 0x000fee0000000f00 */
[----:B------:R3:W-:Y:S02]  /*55c0*/  MUFU.EX2 R158, R14 ;  /* 0x0000000e009e7308 */ /* 0x0007e40000000800 */
[----:B---3--:R-:W-:Y:S02]  /*55d0*/  MOV R14, R161 ;  /* 0x000000a1000e7202 */ /* 0x008fe40000000f00 */
        /* <DEDUP_REMOVED lines=15> */
[----:B------:R-:W-:Y:S03]  /*56d0*/  @!P0 ISETP.GE.AND P1, PT, R6, R13, PT ;  /* 0x0000000d0600820c */ /* 0x000fe60003f26270 */
[----:B------:R-:W-:Y:S06]  /*56e0*/  FFMA.FTZ R7, R9, UR11, -R4 ;  /* 0x0000000b09077c23 */ /* 0x000fec0008010804 */
        /* <DEDUP_REMOVED lines=8> */
[----:B------:R-:W-:Y:S02]  /*5770*/  @!P0 ISETP.GE.AND P1, PT, R6, R12, PT ;  /* 0x0000000c0600820c */ /* 0x000fe40003f26270 */
[----:B--2---:R-:W-:Y:S01]  /*5780*/  MOV R6, R199 ;  /* 0x000000c700067202 */ /* 0x004fe20000000f00 */
        /* <DEDUP_REMOVED lines=26> */
[----:B---3--:R-:W-:Y:S02]  /*5930*/  F2FP.BF16.F32.PACK_AB R0, R191, R192 ;  /* 0x000000c0bf00723e */ /* 0x008fe400000010ff */
[----:B----4-:R-:W-:Y:S03]  /*5940*/  F2FP.BF16.F32.PACK_AB R5, R187, R188 ;  /* 0x000000bcbb05723e */ /* 0x010fe600000010ff */
        /* <DEDUP_REMOVED lines=11> */
[----:B----4-:R-:W-:Y:S03]  /*5a00*/  F2FP.BF16.F32.PACK_AB R6, R185, R186 ;  /* 0x000000bab906723e */ /* 0x010fe600000010ff */
[----:B------:R4:W-:Y:S01]  /*5a10*/  STS [R193+0x19000], R0 ;  /* 0x01900000c1007388 */ /* 0x0009e20000000800 */
[----:B-1----:R-:W-:Y:S02]  /*5a20*/  F2FP.BF16.F32.PACK_AB R7, R158, R159 ;  /* 0x0000009f9e07723e */ /* 0x002fe400000010ff */
[----:B---3--:R-:W-:Y:S02]  /*5a30*/  F2FP.BF16.F32.PACK_AB R4, R156, R157 ;  /* 0x0000009d9c04723e */ /* 0x008fe400000010ff */
[----:B--2---:R-:W-:Y:S02]  /*5a40*/  F2FP.BF16.F32.PACK_AB R5, R224, R225 ;  /* 0x000000e1e005723e */ /* 0x004fe400000010ff */
[----:B----4-:R-:W-:Y:S03]  /*5a50*/  F2FP.BF16.F32.PACK_AB R0, R169, R184 ;  /* 0x000000b8a900723e */ /* 0x010fe600000010ff */
[----:B------:R-:W-:Y:S04]  /*5a60*/  STS [R193+0x19400], R5 ;  /* 0x01940005c1007388 */ /* 0x000fe80000000800 */
[----:B------:R-:W-:Y:S04]  /*5a70*/  STS [R194+0x1a000], R7 ;  /* 0x01a00007c2007388 */ /* 0x000fe80000000800 */
[----:B------:R-:W-:Y:S04]  /*5a80*/  STS [R194+0x1a400], R6 ;  /* 0x01a40006c2007388 */ /* 0x000fe80000000800 */
[----:B------:R-:W-:Y:S04]  /*5a90*/  STS [R193+0x1a000], R4 ;  /* 0x01a00004c1007388 */ /* 0x000fe80000000800 */
[----:B------:R1:W-:Y:S04]  /*5aa0*/  STS [R193+0x1a400], R0 ;  /* 0x01a40000c1007388 */ /* 0x0003e80000000800 */
[----:B------:R-:W-:Y:S08]  /*5ab0*/  LDSM.16.M88.4 R32, [R175+UR4+0x6000] ;  /* 0x00600004af20783b */ /* 0x000ff00008000200 */
[----:B------:R-:W2:Y:S08]  /*5ac0*/  LDSM.16.M88.4 R16, [R172+0xf000] ;  /* 0x00f00000ac10783b */ /* 0x000eb00000000200 */
[----:B------:R-:W3:Y:S01]  /*5ad0*/  LDSM.16.M88.4 R28, [R175+UR4+0x6800] ;  /* 0x00680004af1c783b */ /* 0x000ee20008000200 */
[----:B-1----:R-:W-:Y:S07]  /*5ae0*/  MOV R0, UR4 ;  /* 0x0000000400007c02 */ /* 0x002fee0008000f00 */
[----:B------:R-:W1:Y:S01]  /*5af0*/  LDSM.16.M88.4 R132, [R172+0xf400] ;  /* 0x00f40000ac84783b */ /* 0x000e620000000200 */
[----:B------:R-:W-:Y:S04]  /*5b00*/  IADD3 R0, R175, 0x6000, R0 ;  /* 0x00006000af007810 */ /* 0x000fe80007ffe000 */
[----:B------:R-:W-:Y:S03]  /*5b10*/  IADD3 R0, R0, R180, RZ ;  /* 0x000000b400007210 */ /* 0x000fe60007ffe0ff */
[----:B------:R-:W-:Y:S08]  /*5b20*/  LDSM.16.M88.4 R140, [R173+0xf000] ;  /* 0x00f00000ad8c783b */ /* 0x000ff00000000200 */
[----:B------:R-:W4:Y:S01]  /*5b30*/  LDSM.16.M88.4 R136, [R0] ;  /* 0x000000000088783b */ /* 0x000f220000000200 */
[-C--:B--2---:R-:W-:Y:S06]  /*5b40*/  HMMA.16816.F32.BF16 R4, R32, R16.reuse, RZ ;  /* 0x000000102004723c */ /* 0x084fec00000418ff */
[C---:B---3--:R-:W-:Y:S06]  /*5b50*/  HMMA.16816.F32.BF16 R8, R28.reuse, R16, RZ ;  /* 0x000000101c08723c */ /* 0x048fec00000418ff */
[-C--:B------:R-:W-:Y:S06]  /*5b60*/  HMMA.16816.F32.BF16 R12, R28, R18.reuse, RZ ;  /* 0x000000121c0c723c */ /* 0x080fec00000418ff */
[C---:B------:R-:W-:Y:S06]  /*5b70*/  HMMA.16816.F32.BF16 R16, R32.reuse, R18, RZ ;  /* 0x000000122010723c */ /* 0x040fec00000418ff */
[-C--:B-1----:R-:W-:Y:S06]  /*5b80*/  HMMA.16816.F32.BF16 R20, R32, R132.reuse, RZ ;  /* 0x000000842014723c */ /* 0x082fec00000418ff */
[C---:B------:R-:W-:Y:S06]  /*5b90*/  HMMA.16816.F32.BF16 R24, R28.reuse, R132, RZ ;  /* 0x000000841c18723c */ /* 0x040fec00000418ff */
[-C--:B------:R-:W-:Y:S06]  /*5ba0*/  HMMA.16816.F32.BF16 R28, R28, R134.reuse, RZ ;  /* 0x000000861c1c723c */ /* 0x080fec00000418ff */
[----:B------:R-:W-:Y:S01]  /*5bb0*/  HMMA.16816.F32.BF16 R32, R32, R134, RZ ;  /* 0x000000862020723c */ /* 0x000fe200000418ff */
[----:B------:R-:W1:Y:S05]  /*5bc0*/  LDSM.16.M88.4 R132, [R0+0x800] ;  /* 0x000800000084783b */ /* 0x000e6a0000000200 */
[-C--:B----4-:R-:W-:Y:S06]  /*5bd0*/  HMMA.16816.F32.BF16 R4, R136, R140.reuse, R4 ;  /* 0x0000008c8804723c */ /* 0x090fec0000041804 */
[C---:B-1----:R-:W-:Y:S06]  /*5be0*/  HMMA.16816.F32.BF16 R8, R132.reuse, R140, R8 ;  /* 0x0000008c8408723c */ /* 0x042fec0000041808 */
[-C--:B------:R-:W-:Y:S06]  /*5bf0*/  HMMA.16816.F32.BF16 R12, R132, R142.reuse, R12 ;  /* 0x0000008e840c723c */ /* 0x080fec000004180c */
[C---:B------:R-:W-:Y:S01]  /*5c00*/  HMMA.16816.F32.BF16 R16, R136.reuse, R142, R16 ;  /* 0x0000008e8810723c */ /* 0x040fe20000041810 */
[----:B------:R-:W1:Y:S05]  /*5c10*/  LDSM.16.M88.4 R140, [R173+0xf400] ;  /* 0x00f40000ad8c783b */ /* 0x000e6a0000000200 */
[-C--:B-1----:R-:W-:Y:S06]  /*5c20*/  HMMA.16816.F32.BF16 R20, R136, R140.reuse, R20 ;  /* 0x0000008c8814723c */ /* 0x082fec0000041814 */
[C---:B------:R-:W-:Y:S06]  /*5c30*/  HMMA.16816.F32.BF16 R24, R132.reuse, R140, R24 ;  /* 0x0000008c8418723c */ /* 0x040fec0000041818 */
[-C--:B------:R-:W-:Y:S01]  /*5c40*/  HMMA.16816.F32.BF16 R28, R132, R142.reuse, R28 ;  /* 0x0000008e841c723c */ /* 0x080fe2000004181c */
[----:B------:R-:W-:Y:S05]  /*5c50*/  LDSM.16.M88.4 R132, [R175+UR4+0x7000] ;  /* 0x00700004af84783b */ /* 0x000fea0008000200 */
[----:B------:R-:W-:Y:S03]  /*5c60*/  HMMA.16816.F32.BF16 R32, R136, R142, R32 ;  /* 0x0000008e8820723c */ /* 0x000fe60000041820 */
[----:B------:R-:W1:Y:S08]  /*5c70*/  LDSM.16.M88.4 R136, [R172+0x11000] ;  /* 0x01100000ac88783b */ /* 0x000e700000000200 */
[----:B------:R-:W2:Y:S01]  /*5c80*/  LDSM.16.M88.4 R140, [R175+UR4+0x7800] ;  /* 0x00780004af8c783b */ /* 0x000ea20008000200 */
[-C--:B-1----:R-:W-:Y:S06]  /*5c90*/  HMMA.16816.F32.BF16 R4, R132, R136.reuse, R4 ;  /* 0x000000888404723c */ /* 0x082fec0000041804 */
[C---:B--2---:R-:W-:Y:S06]  /*5ca0*/  HMMA.16816.F32.BF16 R8, R140.reuse, R136, R8 ;  /* 0x000000888c08723c */ /* 0x044fec0000041808 */
[-C--:B------:R-:W-:Y:S06]  /*5cb0*/  HMMA.16816.F32.BF16 R12, R140, R138.reuse, R12 ;  /* 0x0000008a8c0c723c */ /* 0x080fec000004180c */
[C---:B------:R-:W-:Y:S01]  /*5cc0*/  HMMA.16816.F32.BF16 R16, R132.reuse, R138, R16 ;  /* 0x0000008a8410723c */ /* 0x040fe20000041810 */
[----:B------:R-:W1:Y:S05]  /*5cd0*/  LDSM.16.M88.4 R136, [R172+0x11400] ;  /* 0x01140000ac88783b */ /* 0x000e6a0000000200 */
[-C--:B-1----:R-:W-:Y:S06]  /*5ce0*/  HMMA.16816.F32.BF16 R20, R132, R136.reuse, R20 ;  /* 0x000000888414723c */ /* 0x082fec0000041814 */
[C---:B------:R-:W-:Y:S06]  /*5cf0*/  HMMA.16816.F32.BF16 R24, R140.reuse, R136, R24 ;  /* 0x000000888c18723c */ /* 0x040fec0000041818 */
[-C--:B------:R-:W-:Y:S01]  /*5d00*/  HMMA.16816.F32.BF16 R28, R140, R138.reuse, R28 ;  /* 0x0000008a8c1c723c */ /* 0x080fe2000004181c */
[----:B------:R-:W-:Y:S05]  /*5d10*/  LDSM.16.M88.4 R140, [R0+0x1000] ;  /* 0x00100000008c783b */ /* 0x000fea0000000200 */
[----:B------:R-:W-:Y:S03]  /*5d20*/  HMMA.16816.F32.BF16 R32, R132, R138, R32 ;  /* 0x0000008a8420723c */ /* 0x000fe60000041820 */
[----:B------:R-:W1:Y:S08]  /*5d30*/  LDSM.16.M88.4 R132, [R173+0x11000] ;  /* 0x01100000ad84783b */ /* 0x000e700000000200 */
[----:B------:R-:W2:Y:S01]  /*5d40*/  LDSM.16.M88.4 R136, [R0+0x1800] ;  /* 0x001800000088783b */ /* 0x000ea20000000200 */
        /* <DEDUP_REMOVED lines=19> */
[-C--:B------:R-:W-:Y:S06]  /*5e80*/  HMMA.16816.F32.BF16 R28, R140, R134.reuse, R28 ;  /* 0x000000868c1c723c */ /* 0x080fec000004181c */
[----:B------:R-:W-:Y:S01]  /*5e90*/  HMMA.16816.F32.BF16 R32, R136, R134, R32 ;  /* 0x000000868820723c */ /* 0x000fe20000041820 */
[----:B------:R-:W-:Y:S08]  /*5ea0*/  LDSM.16.M88.4 R132, [R0+0x2000] ;  /* 0x002000000084783b */ /* 0x000ff00000000200 */
[----:B------:R-:W1:Y:S02]  /*5eb0*/  LDSM.16.M88.4 R136, [R173+0x13000] ;  /* 0x01300000ad88783b */ /* 0x000e640000000200 */
[-C--:B-1----:R-:W-:Y:S11]  /*5ec0*/  HMMA.16816.F32.BF16 R4, R132, R136.reuse, R4 ;  /* 0x000000888404723c */ /* 0x082ff60000041804 */
[----:B------:R-:W-:Y:S11]  /*5ed0*/  @!UPT UIADD3 URZ, URZ, URZ, URZ ;  /* 0x0000003f3f3ff290 */ /* 0x000ff6000fffe03f */
[----:B------:R-:W-:Y:S02]  /*5ee0*/  @!UPT UIADD3 URZ, URZ, URZ, URZ ;  /* 0x0000003f3f3ff290 */ /* 0x000fe4000fffe03f */
[C---:B------:R-:W-:Y:S01]  /*5ef0*/  FADD.FTZ R4, -R145.reuse, R4 ;  /* 0x0000000491047221 */ /* 0x040fe20000010100 */
[----:B------:R-:W-:Y:S03]  /*5f00*/  FADD.FTZ R5, -R145, R5 ;  /* 0x0000000591057221 */ /* 0x000fe60000010100 */
[----:B------:R-:W-:Y:S01]  /*5f10*/  FMUL.FTZ R141, R144, R4 ;  /* 0x00000004908d7220 */ /* 0x000fe20000410000 */
[----:B------:R-:W-:Y:S01]  /*5f20*/  FMUL.FTZ R140, R226, R5 ;  /* 0x00000005e28c7220 */ /* 0x000fe20000410000 */
[----:B------:R-:W2:Y:S01]  /*5f30*/  LDG.E R144, desc[UR6][R146.64+0x20] ;  /* 0x0000200692907981 */ /* 0x000ea2000c1e1900 */
[----:B------:R-:W-:Y:S01]  /*5f40*/  FFMA.FTZ R4, -R152, R152, 1 ;  /* 0x3f80000098047423 */ /* 0x000fe20000010198 */
[----:B------:R-:W-:Y:S03]  /*5f50*/  FFMA.FTZ R5, -R201, R201, 1 ;  /* 0x3f800000c9057423 */ /* 0x000fe600000101c9 */
[----:B------:R-:W-:Y:S01]  /*5f60*/  FMUL.FTZ R4, R4, UR5 ;  /* 0x0000000504047c20 */ /* 0x000fe20008410000 */
[----:B------:R-:W-:Y:S01]  /*5f70*/  FMUL.FTZ R5, R5, UR5 ;  /* 0x0000000505057c20 */ /* 0x000fe20008410000 */
[----:B--2---:R-:W-:Y:S03]  /*5f80*/  FADD.FTZ R142, -R144, R6 ;  /* 0x00000006908e7221 */ /* 0x004fe60000010100 */
[----:B------:R-:W-:Y:S01]  /*5f90*/  FMUL.FTZ R6, R141, R5 ;  /* 0x000000058d067220 */ /* 0x000fe20000410000 */
[----:B------:R-:W-:Y:S01]  /*5fa0*/  FMUL.FTZ R5, R140, R4 ;  /* 0x000000048c057220 */ /* 0x000fe20000410000 */
[----:B------:R-:W-:Y:S01]  /*5fb0*/  FADD.FTZ R7, -R144, R7 ;  /* 0x0000000790077221 */ /* 0x000fe20000010100 */
[----:B------:R1:W5:Y:S01]  /*5fc0*/  LDG.E R4, desc[UR6][R146.64+0x80] ;  /* 0x0000800692047981 */ /* 0x000362000c1e1900 */
[----:B------:R-:W-:Y:S03]  /*5fd0*/  FMUL.FTZ R152, R227, R142 ;  /* 0x0000008ee3987220 */ /* 0x000fe60000410000 */
[----:B------:R2:W3:Y:S08]  /*5fe0*/  LDSM.16.M88.4 R140, [R0+0x2800] ;  /* 0x00280000008c783b */ /* 0x0004f00000000200 */
[----:B--2---:R1:W5:Y:S01]  /*5ff0*/  LDG.E R0, desc[UR6][R146.64+0xa0] ;  /* 0x0000a00692007981 */ /* 0x004362000c1e1900 */
[C---:B---3--:R-:W-:Y:S06]  /*6000*/  HMMA.16816.F32.BF16 R8, R140.reuse, R136, R8 ;  /* 0x000000888c08723c */ /* 0x048fec0000041808 */
[-C--:B------:R-:W-:Y:S06]  /*6010*/  HMMA.16816.F32.BF16 R12, R140, R138.reuse, R12 ;  /* 0x0000008a8c0c723c */ /* 0x080fec000004180c */
[C---:B------:R-:W-:Y:S01]  /*6020*/  HMMA.16816.F32.BF16 R16, R132.reuse, R138, R16 ;  /* 0x0000008a8410723c */ /* 0x040fe20000041810 */
[----:B------:R-:W2:Y:S11]  /*6030*/  LDSM.16.M88.4 R136, [R173+0x13400] ;  /* 0x01340000ad88783b */ /* 0x000eb60000000200 */
[----:B------:R-:W-:Y:S11]  /*6040*/  @!UPT UIADD3 URZ, URZ, URZ, URZ ;  /* 0x0000003f3f3ff290 */ /* 0x000ff6000fffe03f */
[----:B------:R-:W-:Y:S01]  /*6050*/  @!UPT UIADD3 URZ, URZ, URZ, URZ ;  /* 0x0000003f3f3ff290 */ /* 0x000fe2000fffe03f */
[C---:B------:R-:W-:Y:S01]  /*6060*/  FADD.FTZ R17, -R145.reuse, R17 ;  /* 0x0000001191117221 */ /* 0x040fe20000010100 */
[-C--:B--2---:R-:W-:Y:S06]  /*6070*/  HMMA.16816.F32.BF16 R20, R132, R136.reuse, R20 ;  /* 0x000000888414723c */ /* 0x084fec0000041814 */
[C---:B------:R-:W-:Y:S06]  /*6080*/  HMMA.16816.F32.BF16 R24, R140.reuse, R136, R24 ;  /* 0x000000888c18723c */ /* 0x040fec0000041818 */
[-C--:B------:R-:W-:Y:S06]  /*6090*/  HMMA.16816.F32.BF16 R28, R140, R138.reuse, R28 ;  /* 0x0000008a8c1c723c */ /* 0x080fec000004181c */
[----:B------:R-:W-:Y:S06]  /*60a0*/  HMMA.16816.F32.BF16 R32, R132, R138, R32 ;  /* 0x0000008a8420723c */ /* 0x000fec0000041820 */
[C---:B------:R-:W-:Y:S01]  /*60b0*/  FADD.FTZ R21, -R145.reuse, R21 ;  /* 0x0000001591157221 */ /* 0x040fe20000010100 */
[----:B------:R-:W-:Y:S01]  /*60c0*/  FADD.FTZ R132, -R145, R16 ;  /* 0x0000001091847221 */ /* 0x000fe20000010100 */
[----:B------:R-:W-:Y:S03]  /*60d0*/  F2FP.BF16.F32.PACK_AB R16, R5, R6 ;  /* 0x000000060510723e */ /* 0x000fe600000010ff */
[----:B------:R-:W-:Y:S01]  /*60e0*/  FMUL.FTZ R5, R223, R132 ;  /* 0x00000084df057220 */ /* 0x000fe20000410000 */
[----:B------:R-:W-:Y:S01]  /*60f0*/  FMUL.FTZ R132, R222, R17 ;  /* 0x00000011de847220 */ /* 0x000fe20000410000 */
[----:B------:R-:W-:Y:S01]  /*6100*/  FFMA.FTZ R17, -R205, R205, 1 ;  /* 0x3f800000cd117423 */ /* 0x000fe200000101cd */
[----:B------:R-:W-:Y:S01]  /*6110*/  FADD.FTZ R20, -R145, R20 ;  /* 0x0000001491147221 */ /* 0x000fe20000010100 */
[----:B------:R-:W-:Y:S01]  /*6120*/  FMUL.FTZ R134, R220, R21 ;  /* 0x00000015dc867220 */ /* 0x000fe20000410000 */
[----:B------:R-:W-:Y:S01]  /*6130*/  FFMA.FTZ R21, -R202, R202, 1 ;  /* 0x3f800000ca157423 */ /* 0x000fe200000101ca */
[----:B------:R-:W-:Y:S01]  /*6140*/  FMUL.FTZ R17, R17, UR5 ;  /* 0x0000000511117c20 */ /* 0x000fe20008410000 */
[----:B------:R-:W-:Y:S01]  /*6150*/  FMUL.FTZ R133, R221, R20 ;  /* 0x00000014dd857220 */ /* 0x000fe20000410000 */
[----:B------:R-:W-:Y:S01]  /*6160*/  FFMA.FTZ R6, -R203, R203, 1 ;  /* 0x3f800000cb067423 */ /* 0x000fe200000101cb */
[----:B------:R-:W-:Y:S01]  /*6170*/  FFMA.FTZ R20, -R197, R197, 1 ;  /* 0x3f800000c5147423 */ /* 0x000fe200000101c5 */
[----:B------:R-:W-:Y:S01]  /*6180*/  FMUL.FTZ R17, R5, R17 ;  /* 0x0000001105117220 */ /* 0x000fe20000410000 */
[----:B------:R-:W-:Y:S01]  /*6190*/  FFMA.FTZ R5, -R204, R204, 1 ;  /* 0x3f800000cc057423 */ /* 0x000fe200000101cc */
[----:B------:R-:W-:Y:S01]  /*61a0*/  FMUL.FTZ R6, R6, UR5 ;  /* 0x0000000506067c20 */ /* 0x000fe20008410000 */
[C---:B------:R-:W-:Y:S01]  /*61b0*/  FADD.FTZ R32, -R145.reuse, R32 ;  /* 0x0000002091207221 */ /* 0x040fe20000010100 */
[----:B------:R-:W-:Y:S01]  /*61c0*/  FADD.FTZ R145, -R145, R33 ;  /* 0x0000002191917221 */ /* 0x000fe20000010100 */
[----:B------:R-:W-:Y:S01]  /*61d0*/  FMUL.FTZ R33, R21, UR5 ;  /* 0x0000000515217c20 */ /* 0x000fe20008410000 */
[----:B------:R-:W-:Y:S01]  /*61e0*/  FMUL.FTZ R20, R20, UR5 ;  /* 0x0000000514147c20 */ /* 0x000fe20008410000 */
[----:B------:R-:W-:Y:S01]  /*61f0*/  FMUL.FTZ R21, R219, R32 ;  /* 0x00000020db157220 */ /* 0x000fe20000410000 */
[----:B------:R-:W-:Y:S01]  /*6200*/  FMUL.FTZ R6, R132, R6 ;  /* 0x0000000684067220 */ /* 0x000fe20000410000 */
[----:B------:R-:W-:Y:S01]  /*6210*/  FMUL.FTZ R5, R5, UR5 ;  /* 0x0000000505057c20 */ /* 0x000fe20008410000 */
[----:B------:R-:W-:Y:S01]  /*6220*/  FFMA.FTZ R132, -R214, R214, 1 ;  /* 0x3f800000d6847423 */ /* 0x000fe200000101d6 */
[----:B------:R-:W-:Y:S01]  /*6230*/  FMUL.FTZ R20, R21, R20 ;  /* 0x0000001415147220 */ /* 0x000fe20000410000 */
[----:B------:R-:W-:Y:S01]  /*6240*/  FFMA.FTZ R21, -R215, R215, 1 ;  /* 0x3f800000d7157423 */ /* 0x000fe200000101d7 */
[----:B------:R-:W-:Y:S01]  /*6250*/  FMUL.FTZ R5, R133, R5 ;  /* 0x0000000585057220 */ /* 0x000fe20000410000 */
[----:B------:R-:W-:Y:S01]  /*6260*/  FMUL.FTZ R33, R134, R33 ;  /* 0x0000002186217220 */ /* 0x000fe20000410000 */
[----:B------:R-:W-:Y:S01]  /*6270*/  FMUL.FTZ R133, R233, R7 ;  /* 0x00000007e9857220 */ /* 0x000fe20000410000 */
[----:B------:R-:W-:Y:S01]  /*6280*/  FMUL.FTZ R21, R21, UR5 ;  /* 0x0000000515157c20 */ /* 0x000fe20008410000 */
[----:B------:R-:W-:Y:S01]  /*6290*/  FMUL.FTZ R132, R132, UR5 ;  /* 0x0000000584847c20 */ /* 0x000fe20008410000 */
[----:B------:R-:W-:Y:S01]  /*62a0*/  F2FP.BF16.F32.PACK_AB R7, R6, R17 ;  /* 0x000000110607723e */ /* 0x000fe200000010ff */
[----:B------:R-:W-:Y:S01]  /*62b0*/  FFMA.FTZ R32, -R198, R198, 1 ;  /* 0x3f800000c6207423 */ /* 0x000fe200000101c6 */
[----:B------:R-:W-:Y:S01]  /*62c0*/  FMUL.FTZ R17, R152, R21 ;  /* 0x0000001598117220 */ /* 0x000fe20000410000 */
[----:B------:R-:W-:Y:S01]  /*62d0*/  FMUL.FTZ R6, R133, R132 ;  /* 0x0000008485067220 */ /* 0x000fe20000410000 */
[----:B------:R-:W-:Y:S01]  /*62e0*/  F2FP.BF16.F32.PACK_AB R33, R33, R5 ;  /* 0x000000052121723e */ /* 0x000fe200000010ff */
[----:B------:R-:W-:Y:S01]  /*62f0*/  FADD.FTZ R5, -R144, R18 ;  /* 0x0000001290057221 */ /* 0x000fe20000010100 */
[----:B------:R-:W-:Y:S01]  /*6300*/  FMUL.FTZ R134, R218, R145 ;  /* 0x00000091da867220 */ /* 0x000fe20000410000 */
[----:B------:R-:W-:Y:S01]  /*6310*/  FMUL.FTZ R32, R32, UR5 ;  /* 0x0000000520207c20 */ /* 0x000fe20008410000 */
[----:B------:R-:W-:Y:S01]  /*6320*/  F2FP.BF16.F32.PACK_AB R6, R6, R17 ;  /* 0x000000110606723e */ /* 0x000fe200000010ff */
[----:B------:R-:W-:Y:S01]  /*6330*/  FMUL.FTZ R17, R231, R5 ;  /* 0x00000005e7117220 */ /* 0x000fe20000410000 */
[----:B------:R-:W-:Y:S01]  /*6340*/  FFMA.FTZ R5, -R213, R213, 1 ;  /* 0x3f800000d5057423 */ /* 0x000fe200000101d5 */
[----:B------:R-:W-:Y:S01]  /*6350*/  FMUL.FTZ R32, R134, R32 ;  /* 0x0000002086207220 */ /* 0x000fe20000410000 */
[C---:B------:R-:W-:Y:S01]  /*6360*/  FADD.FTZ R35, -R144.reuse, R35 ;  /* 0x0000002390237221 */ /* 0x040fe20000010100 */
[C---:B------:R-:W-:Y:S01]  /*6370*/  FADD.FTZ R21, -R144.reuse, R34 ;  /* 0x0000002290157221 */ /* 0x040fe20000010100 */
[----:B------:R-:W-:Y:S01]  /*6380*/  FMUL.FTZ R5, R5, UR5 ;  /* 0x0000000505057c20 */ /* 0x000fe20008410000 */
[----:B------:R-:W-:Y:S01]  /*6390*/  FADD.FTZ R18, -R144, R19 ;  /* 0x0000001390127221 */ /* 0x000fe20000010100 */
[----:B------:R-:W-:Y:S01]  /*63a0*/  F2FP.BF16.F32.PACK_AB R32, R32, R20 ;  /* 0x000000142020723e */ /* 0x000fe200000010ff */
[----:B------:R-:W-:Y:S01]  /*63b0*/  FADD.FTZ R20, -R144, R23 ;  /* 0x0000001790147221 */ /* 0x000fe20000010100 */
[----:B------:R-:W-:Y:S01]  /*63c0*/  FMUL.FTZ R34, R17, R5 ;  /* 0x0000000511227220 */ /* 0x000fe20000410000 */
[----:B------:R-:W-:Y:S01]  /*63d0*/  FMUL.FTZ R17, R224, R35 ;  /* 0x00000023e0117220 */ /* 0x000fe20000410000 */
[----:B------:R-:W-:Y:S01]  /*63e0*/  FADD.FTZ R19, -R144, R22 ;  /* 0x0000001690137221 */ /* 0x000fe20000010100 */
[----:B------:R-:W-:Y:S01]  /*63f0*/  FFMA.FTZ R23, -R212, R212, 1 ;  /* 0x3f800000d4177423 */ /* 0x000fe200000101d4 */
[----:B------:R-:W-:Y:S01]  /*6400*/  FFMA.FTZ R132, -R210, R210, 1 ;  /* 0x3f800000d2847423 */ /* 0x000fe200000101d2 */
[----:B------:R-:W-:Y:S01]  /*6410*/  FFMA.FTZ R35, -R206, R206, 1 ;  /* 0x3f800000ce237423 */ /* 0x000fe200000101ce */
[----:B------:R-:W-:Y:S01]  /*6420*/  FFMA.FTZ R134, -R200, R200, 1 ;  /* 0x3f800000c8867423 */ /* 0x000fe200000101c8 */
[----:B------:R-:W-:Y:S01]  /*6430*/  FFMA.FTZ R133, -R199, R199, 1 ;  /* 0x3f800000c7857423 */ /* 0x000fe200000101c7 */
[----:B------:R-:W-:Y:S01]  /*6440*/  FMUL.FTZ R18, R230, R18 ;  /* 0x00000012e6127220 */ /* 0x000fe20000410000 */
[----:B------:R-:W-:Y:S01]  /*6450*/  FMUL.FTZ R19, R228, R19 ;  /* 0x00000013e4137220 */ /* 0x000fe20000410000 */
[----:B------:R-:W-:Y:S01]  /*6460*/  FMUL.FTZ R20, R229, R20 ;  /* 0x00000014e5147220 */ /* 0x000fe20000410000 */
[----:B------:R-:W-:Y:S01]  /*6470*/  FMUL.FTZ R23, R23, UR5 ;  /* 0x0000000517177c20 */ /* 0x000fe20008410000 */
[----:B------:R-:W-:Y:S01]  /*6480*/  FMUL.FTZ R5, R225, R21 ;  /* 0x00000015e1057220 */ /* 0x000fe20000410000 */
[----:B------:R-:W-:Y:S01]  /*6490*/  FMUL.FTZ R132, R132, UR5 ;  /* 0x0000000584847c20 */ /* 0x000fe20008410000 */
[----:B------:R-:W-:Y:S01]  /*64a0*/  FMUL.FTZ R35, R35, UR5 ;  /* 0x0000000523237c20 */ /* 0x000fe20008410000 */
[----:B------:R-:W-:Y:S01]  /*64b0*/  FMUL.FTZ R134, R134, UR5 ;  /* 0x0000000586867c20 */ /* 0x000fe20008410000 */
[----:B------:R-:W-:Y:S01]  /*64c0*/  FMUL.FTZ R133, R133, UR5 ;  /* 0x0000000585857c20 */ /* 0x000fe20008410000 */
[----:B------:R-:W-:Y:S01]  /*64d0*/  FMUL.FTZ R23, R18, R23 ;  /* 0x0000001712177220 */ /* 0x000fe20000410000 */
[----:B------:R-:W-:Y:S01]  /*64e0*/  FMUL.FTZ R132, R19, R132 ;  /* 0x0000008413847220 */ /* 0x000fe20000410000 */
[----:B------:R-:W-:Y:S01]  /*64f0*/  FMUL.FTZ R35, R20, R35 ;  /* 0x0000002314237220 */ /* 0x000fe20000410000 */
[----:B------:R-:W-:Y:S01]  /*6500*/  FMUL.FTZ R134, R5, R134 ;  /* 0x0000008605867220 */ /* 0x000fe20000410000 */
[----:B------:R-:W-:Y:S01]  /*6510*/  FMUL.FTZ R133, R17, R133 ;  /* 0x0000008511857220 */ /* 0x000fe20000410000 */
[----:B-1----:R-:W-:Y:S06]  /*6520*/  @!P0 BRA `(.L_x_473) ;  /* 0x0000000000c48947 */ /* 0x002fec0003800000 */
[----:B------:R-:W1:Y:S01]  /*6530*/  LDC R5, c[0x0][0x240] ;  /* 0x00009000ff057b82 */ /* 0x000e620000000800 */
[----:B------:R-:W-:Y:S01]  /*6540*/  ULOP3.LUT UR9, UR8, 0x1, URZ, 0xc0, !UPT ;  /* 0x0000000108097892 */ /* 0x000fe2000f8ec03f */
[----:B------:R-:W-:Y:S01]  /*6550*/  ISETP.GE.AND P3, PT, R234, UR38, PT ;  /* 0x00000026ea007c0c */ /* 0x000fe2000bf66270 */
[----:B------:R-:W-:Y:S01]  /*6560*/  UMOV UR16, 0xffffd000 ;  /* 0xffffd00000107882 */ /* 0x000fe20000000000 */
[----:B------:R-:W-:Y:S01]  /*6570*/  ISETP.GE.AND P2, PT, R240, UR38, PT ;  /* 0x00000026f0007c0c */ /* 0x000fe2000bf46270 */
[----:B------:R-:W-:Y:S01]  /*6580*/  UISETP.NE.U32.AND UP0, UPT, UR9, 0x1, UPT ;  /* 0x000000010900788c */ /* 0x000fe2000bf05070 */
[----:B------:R-:W-:Y:S03]  /*6590*/  ISETP.GE.AND P1, PT, R241, UR38, PT ;  /* 0x00000026f1007c0c */ /* 0x000fe6000bf26270 */
[----:B------:R-:W-:Y:S06]  /*65a0*/  USEL UR9, UR16, 0x3000, !UP0 ;  /* 0x0000300010097887 */ /* 0x000fec000c000000 */
[----:B------:R-:W-:Y:S02]  /*65b0*/  VIADD R183, R183, UR9 ;  /* 0x00000009b7b77c36 */ /* 0x000fe40008000000 */
[----:B------:R-:W-:Y:S02]  /*65c0*/  @!P2 VIADD R22, R232, UR9 ;  /* 0x00000009e816ac36 */ /* 0x000fe40008000000 */
[----:B------:R-:W-:Y:S01]  /*65d0*/  VIADD R174, R174, UR9 ;  /* 0x00000009aeae7c36 */ /* 0x000fe20008000000 */
[----:B------:R2:W-:Y:S04]  /*65e0*/  @P3 STS [R183], RZ ;  /* 0x000000ffb7003388 */ /* 0x0005e80000000800 */
[----:B------:R2:W-:Y:S01]  /*65f0*/  @P3 STS [R183+0x4], RZ ;  /* 0x000004ffb7003388 */ /* 0x0005e20000000800 */
[----:B-1----:R-:W-:Y:S03]  /*6600*/  IMAD.U32 R5, R5, -0x40, RZ ;  /* 0xffffffc005057824 */ /* 0x002fe600078e00ff */
[----:B------:R2:W-:Y:S02]  /*6610*/  @P3 STS [R183+0x8], RZ ;  /* 0x000008ffb7003388 */ /* 0x0005e40000000800 */
[C---:B------:R-:W-:Y:S02]  /*6620*/  LEA R208, P4, R5.reuse, R208, 0x1 ;  /* 0x000000d005d07211 */ /* 0x040fe400078808ff */
[----:B------:R2:W-:Y:S01]  /*6630*/  @P3 STS [R183+0xc], RZ ;  /* 0x00000cffb7003388 */ /* 0x0005e20000000800 */
[----:B------:R-:W-:Y:S02]  /*6640*/  SHF.R.S32.HI R17, RZ, 0x1f, R5 ;  /* 0x0000001fff117819 */ /* 0x000fe40000011405 */
[----:B------:R-:W-:Y:S01]  /*6650*/  @!P3 MOV R18, R208 ;  /* 0x000000d00012b202 */ /* 0x000fe20000000f00 */
[--C-:B------:R-:W-:Y:S01]  /*6660*/  @!P2 IMAD.MOV.U32 R20, RZ, RZ, R208.reuse ;  /* 0x000000ffff14a224 */ /* 0x100fe200078e00d0 */
[----:B------:R-:W-:Y:S01]  /*6670*/  LEA.HI.X R207, R5, R207, R17, 0x1, P4 ;  /* 0x000000cf05cf7211 */ /* 0x000fe200020f0c11 */
[C---:B------:R-:W-:Y:S01]  /*6680*/  @!P1 VIADD R17, R232.reuse, UR9 ;  /* 0x00000009e8119c36 */ /* 0x040fe20008000000 */
[----:B------:R-:W-:Y:S02]  /*6690*/  IADD3 R5, R232, UR9, RZ ;  /* 0x00000009e8057c10 */ /* 0x000fe4000fffe0ff */
[----:B------:R-:W-:Y:S01]  /*66a0*/  @!P2 MOV R21, R207 ;  /* 0x000000cf0015a202 */ /* 0x000fe20000000f00 */
        /* <DEDUP_REMOVED lines=25> */
.L_x_473:
[----:B------:R-:W-:Y:S01]  /*6840*/  STS [R196+0x15000], R16 ;  /* 0x01500010c4007388 */ /* 0x000fe20000000800 */
[----:B------:R-:W-:Y:S01]  /*6850*/  F2FP.BF16.F32.PACK_AB R5, R23, R34 ;  /* 0x000000221705723e */ /* 0x000fe200000010ff */
[C---:B-----5:R-:W-:Y:S01]  /*6860*/  FADD.FTZ R8, -R4.reuse, R8 ;  /* 0x0000000804087221 */ /* 0x060fe20000010100 */
[C---:B------:R-:W-:Y:S01]  /*6870*/  FADD.FTZ R9, -R4.reuse, R9 ;  /* 0x0000000904097221 */ /* 0x040fe20000010100 */
[----:B------:R1:W-:Y:S01]  /*6880*/  STS [R196+0x15400], R6 ;  /* 0x01540006c4007388 */ /* 0x0003e20000000800 */
[----:B------:R-:W-:Y:S01]  /*6890*/  FADD.FTZ R25, -R4, R25 ;  /* 0x0000001904197221 */ /* 0x000fe20000010100 */
[----:B--2---:R-:W-:Y:S01]  /*68a0*/  FMUL.FTZ R19, R188, R8 ;  /* 0x00000008bc137220 */ /* 0x004fe20000410000 */
        /* <DEDUP_REMOVED lines=26> */
[----:B--2---:R-:W-:Y:S01]  /*6a50*/  FFMA.FTZ R7, -R160, R160, 1 ;  /* 0x3f800000a0077423 */ /* 0x004fe200000101a0 */
        /* <DEDUP_REMOVED lines=8> */
[----:B---3--:R-:W-:Y:S01]  /*6ae0*/  FFMA.FTZ R5, -R163, R163, 1 ;  /* 0x3f800000a3057423 */ /* 0x008fe200000101a3 */
        /* <DEDUP_REMOVED lines=143> */
[----:B------:R-:W-:Y:S02]  /*73e0*/  LEA R4, R243, UR4, 0x1 ;  /* 0x00000004f3047c11 */ /* 0x000fe4000f8e08ff */
        /* <DEDUP_REMOVED lines=29> */
.L_x_474:
        /* <DEDUP_REMOVED lines=8> */
[----:B------:R-:W-:Y:S01]  /*7640*/  UIADD3 UR8, UR8, -0x1, URZ ;  /* 0xffffffff08087890 */ /* 0x000fe2000fffe03f */
[----:B------:R-:W3:Y:S04]  /*7650*/  LDSM.16.MT88.4 R28, [R0+0xd000] ;  /* 0x00d00000001c783b */ /* 0x000ee80000004200 */
        /* <DEDUP_REMOVED lines=17> */
[----:B------:R-:W-:Y:S05]  /*7770*/  LDSM.16.M88.4 R132, [R178] ;  /* 0x00000000b284783b */ /* 0x000fea0000000200 */
[C---:B------:R-:W-:Y:S06]  /*7780*/  HMMA.16816.F32.BF16 R12, R32.reuse, R136, R12 ;  /* 0x00000088200c723c */ /* 0x040fec000004180c */
[C---:B------:R-:W-:Y:S01]  /*7790*/  HMMA.16816.F32.BF16 R16, R32.reuse, R138, R16 ;  /* 0x0000008a2010723c */ /* 0x040fe20000041810 */
[----:B------:R-:W2:Y:S05]  /*77a0*/  LDSM.16.MT88.4 R136, [R0+0x9c00] ;  /* 0x009c00000088783b */ /* 0x000eaa0000004200 */
[C---:B------:R-:W-:Y:S06]  /*77b0*/  HMMA.16816.F32.BF16 R20, R32.reuse, R140, R20 ;  /* 0x0000008c2014723c */ /* 0x040fec0000041814 */
[----:B------:R-:W-:Y:S01]  /*77c0*/  HMMA.16816.F32.BF16 R24, R32, R142, R24 ;  /* 0x0000008e2018723c */ /* 0x000fe20000041818 */
[----:B------:R-:W3:Y:S04]  /*77d0*/  LDSM.16.MT88.4 R32, [R0+0xdc00] ;  /* 0x00dc00000020783b */ /* 0x000ee80000004200 */
        /* <DEDUP_REMOVED lines=11> */
[C---:B--2---:R-:W-:Y:S06]  /*7890*/  HMMA.16816.F32.BF16 R4, R132.reuse, R136, R4 ;  /* 0x000000888404723c */ /* 0x044fec0000041804 */
[C---:B------:R-:W-:Y:S01]  /*78a0*/  HMMA.16816.F32.BF16 R8, R132.reuse, R138, R8 ;  /* 0x0000008a8408723c */ /* 0x040fe20000041808 */
[----:B------:R-:W2:Y:S05]  /*78b0*/  LDSM.16.M88.4 R136, [R177+0x2000] ;  /* 0x00200000b188783b */ /* 0x000eaa0000000200 */
[C---:B------:R-:W-:Y:S06]  /*78c0*/  HMMA.16816.F32.BF16 R12, R132.reuse, R156, R12 ;  /* 0x0000009c840c723c */ /* 0x040fec000004180c */
[C---:B------:R-:W-:Y:S01]  /*78d0*/  HMMA.16816.F32.BF16 R16, R132.reuse, R158, R16 ;  /* 0x0000009e8410723c */ /* 0x040fe20000041810 */
[----:B------:R-:W2:Y:S05]  /*78e0*/  LDSM.16.MT88.4 R156, [R0+0xc400] ;  /* 0x00c40000009c783b */ /* 0x000eaa0000004200 */
[C---:B---3--:R-:W-:Y:S06]  /*78f0*/  HMMA.16816.F32.BF16 R20, R132.reuse, R32, R20 ;  /* 0x000000208414723c */ /* 0x048fec0000041814 */
[----:B------:R-:W-:Y:S01]  /*7900*/  HMMA.16816.F32.BF16 R24, R132, R34, R24 ;  /* 0x000000228418723c */ /* 0x000fe20000041818 */
[----:B------:R-:W3:Y:S04]  /*7910*/  LDSM.16.MT88.4 R32, [R0+0xe400] ;  /* 0x00e400000020783b */ /* 0x000ee80000004200 */
[----:B------:R-:W-:Y:S01]  /*7920*/  LDSM.16.M88.4 R132, [R179+0x2000] ;  /* 0x00200000b384783b */ /* 0x000fe20000000200 */
[C---:B----4-:R-:W-:Y:S06]  /*7930*/  HMMA.16816.F32.BF16 R4, R140.reuse, R148, R4 ;  /* 0x000000948c04723c */ /* 0x050fec0000041804 */
        /* <DEDUP_REMOVED lines=12> */
[C---:B------:R-:W-:Y:S06]  /*7a00*/  HMMA.16816.F32.BF16 R12, R136.reuse, R156, R12 ;  /* 0x0000009c880c723c */ /* 0x040fec000004180c */
[C---:B------:R-:W-:Y:S01]  /*7a10*/  HMMA.16816.F32.BF16 R16, R136.reuse, R158, R16 ;  /* 0x0000009e8810723c */ /* 0x040fe20000041810 */
[----:B------:R-:W2:Y:S05]  /*7a20*/  LDSM.16.MT88.4 R156, [R0+0xcc00] ;  /* 0x00cc0000009c783b */ /* 0x000eaa0000004200 */
[C---:B---3--:R-:W-:Y:S06]  /*7a30*/  HMMA.16816.F32.BF16 R20, R136.reuse, R32, R20 ;  /* 0x000000208814723c */ /* 0x048fec0000041814 */
[----:B------:R-:W-:Y:S01]  /*7a40*/  HMMA.16816.F32.BF16 R24, R136, R34, R24 ;  /* 0x000000228818723c */ /* 0x000fe20000041818 */
[----:B------:R3:W2:Y:S04]  /*7a50*/  LDSM.16.MT88.4 R32, [R0+0xec00] ;  /* 0x00ec00000020783b */ /* 0x0006a80000004200 */
[----:B------:R-:W-:Y:S01]  /*7a60*/  LDSM.16.MT88.4 R136, [R3+0x2400] ;  /* 0x002400000388783b */ /* 0x000fe20000004200 */
[C---:B----4-:R-:W-:Y:S06]  /*7a70*/  HMMA.16816.F32.BF16 R4, R132.reuse, R148, R4 ;  /* 0x000000948404723c */ /* 0x050fec0000041804 */
[C---:B------:R-:W-:Y:S06]  /*7a80*/  HMMA.16816.F32.BF16 R8, R132.reuse, R150, R8 ;  /* 0x000000968408723c */ /* 0x040fec0000041808 */
[C---:B------:R-:W-:Y:S06]  /*7a90*/  HMMA.16816.F32.BF16 R12, R132.reuse, R152, R12 ;  /* 0x00000098840c723c */ /* 0x040fec000004180c */
[C---:B------:R-:W-:Y:S01]  /*7aa0*/  HMMA.16816.F32.BF16 R16, R132.reuse, R154, R16 ;  /* 0x0000009a8410723c */ /* 0x040fe20000041810 */
[----:B---3--:R-:W-:Y:S05]  /*7ab0*/  IMAD.U32 R0, RZ, RZ, UR17 ;  /* 0x00000011ff007e24 */ /* 0x008fea000f8e00ff */
[C---:B-1----:R-:W-:Y:S06]  /*7ac0*/  HMMA.16816.F32.BF16 R20, R132.reuse, R28, R20 ;  /* 0x0000001c8414723c */ /* 0x042fec0000041814 */
[----:B------:R-:W-:Y:S05]  /*7ad0*/  HMMA.16816.F32.BF16 R24, R132, R30, R24 ;  /* 0x0000001e8418723c */ /* 0x000fea0000041818 */
[----:B------:R-:W-:Y:S01]  /*7ae0*/  IMAD.MOV.U32 R28, RZ, RZ, R217 ;  /* 0x000000ffff1c7224 */ /* 0x000fe200078e00d9 */
[C---:B--2---:R-:W-:Y:S01]  /*7af0*/  HMMA.16816.F32.BF16 R4, R140.reuse, R144, R4 ;  /* 0x000000908c04723c */ /* 0x044fe20000041804 */
[----:B------:R-:W-:Y:S04]  /*7b00*/  IMAD.U32 R132, RZ, RZ, UR17 ;  /* 0x00000011ff847e24 */ /* 0x000fe8000f8e00ff */
[----:B------:R-:W-:Y:S01]  /*7b10*/  @P0 IADD3 R30, P2, R247, UR13, RZ ;  /* 0x0000000df71e0c10 */ /* 0x000fe2000ff5e0ff */
[C---:B------:R-:W-:Y:S01]  /*7b20*/  HMMA.16816.F32.BF16 R8, R140.reuse, R146, R8 ;  /* 0x000000928c08723c */ /* 0x040fe20000041808 */
[----:B------:R-:W-:Y:S01]  /*7b30*/  LDSM.16.MT88.4 R144, [R3+0x1c00] ;  /* 0x001c00000390783b */ /* 0x000fe20000004200 */
[----:B------:R-:W-:Y:S03]  /*7b40*/  @UP3 UIADD3 UR13, UP1, UR13, -0x100, URZ ;  /* 0xffffff000d0d3890 */ /* 0x000fe6000ff3e03f */
[----:B------:R-:W-:Y:S01]  /*7b50*/  @P0 IADD3.X R31, R250, UR12, RZ, P2, !PT ;  /* 0x0000000cfa1f0c10 */ /* 0x000fe200097fe4ff */
[C---:B------:R-:W-:Y:S01]  /*7b60*/  HMMA.16816.F32.BF16 R12, R140.reuse, R156, R12 ;  /* 0x0000009c8c0c723c */ /* 0x040fe2000004180c */
[----:B------:R-:W-:Y:S03]  /*7b70*/  @UP3 UIADD3.X UR12, UR12, -0x1, URZ, UP1, !UPT ;  /* 0xffffffff0c0c3890 */ /* 0x000fe60008ffe43f */
[----:B------:R-:W5:Y:S01]  /*7b80*/  @P0 LDG.E R238, desc[UR6][R30.64] ;  /* 0x000000061eee0981 */ /* 0x000f62000c1e1900 */
[----:B------:R-:W-:Y:S01]  /*7b90*/  IMAD.MOV.U32 R29, RZ, RZ, R216 ;  /* 0x000000ffff1d7224 */ /* 0x000fe200078e00d8 */
[C---:B------:R-:W-:Y:S02]  /*7ba0*/  HMMA.16816.F32.BF16 R16, R140.reuse, R158, R16 ;  /* 0x0000009e8c10723c */ /* 0x040fe40000041810 */
[----:B------:R-:W5:Y:S04]  /*7bb0*/  @P0 LDG.E R239, desc[UR6][R30.64+0x20] ;  /* 0x000020061eef0981 */ /* 0x000f68000c1e1900 */
[C---:B------:R-:W-:Y:S01]  /*7bc0*/  HMMA.16816.F32.BF16 R20, R140.reuse, R32, R20 ;  /* 0x000000208c14723c */ /* 0x040fe20000041814 */
[----:B------:R-:W5:Y:S04]  /*7bd0*/  @P0 LDG.E R236, desc[UR6][R30.64+0x80] ;  /* 0x000080061eec0981 */ /* 0x000f68000c1e1900 */
[----:B------:R1:W5:Y:S01]  /*7be0*/  @P0 LDG.E R237, desc[UR6][R30.64+0xa0] ;  /* 0x0000a0061eed0981 */ /* 0x000362000c1e1900 */
[----:B------:R-:W-:Y:S03]  /*7bf0*/  HMMA.16816.F32.BF16 R24, R140, R34, R24 ;  /* 0x000000228c18723c */ /* 0x000fe60000041818 */
[----:B------:R2:W-:Y:S02]  /*7c00*/  REDG.E.ADD.F32.FTZ.RN.STRONG.GPU desc[UR6][R28.64], R4 ;  /* 0x000000041c0079a6 */ /* 0x0005e4000c10f386 */
[-C--:B------:R-:W-:Y:S01]  /*7c10*/  LEA R32, P1, R132, R28.reuse, 0x2 ;  /* 0x0000001c84207211 */ /* 0x080fe200078210ff */
[----:B------:R-:W-:Y:S01]  /*7c20*/  IMAD.U32 R132, RZ, RZ, UR18 ;  /* 0x00000012ff847e24 */ /* 0x000fe2000f8e00ff */
[----:B------:R-:W-:Y:S01]  /*7c30*/  LDSM.16.MT88.4 R140, [R3+0x1800] ;  /* 0x00180000038c783b */ /* 0x000fe20000004200 */
[----:B------:R-:W-:Y:S03]  /*7c40*/  IMAD.U32 R34, RZ, RZ, UR36 ;  /* 0x00000024ff227e24 */ /* 0x000fe6000f8e00ff */
[-C--:B------:R-:W-:Y:S01]  /*7c50*/  LEA.HI.X.SX32 R33, R0, R29.reuse, 0x2, P1 ;  /* 0x0000001d00217211 */ /* 0x080fe200008f16ff */
[----:B------:R-:W-:Y:S01]  /*7c60*/  IMAD.U32 R0, RZ, RZ, UR18 ;  /* 0x00000012ff007e24 */ /* 0x000fe2000f8e00ff */
[-C--:B------:R-:W-:Y:S02]  /*7c70*/  LEA R132, P0, R132, R28.reuse, 0x2 ;  /* 0x0000001c84847211 */ /* 0x080fe400078010ff */
[-C--:B------:R-:W-:Y:S01]  /*7c80*/  LEA R34, P2, R34, R28.reuse, 0x2 ;  /* 0x0000001c22227211 */ /* 0x080fe200078410ff */
[----:B------:R3:W-:Y:S01]  /*7c90*/  REDG.E.ADD.F32.FTZ.RN.STRONG.GPU desc[UR6][R32.64], R5 ;  /* 0x00000005200079a6 */ /* 0x0007e2000c10f386 */
[-C--:B------:R-:W-:Y:S01]  /*7ca0*/  LEA.HI.X.SX32 R133, R0, R29.reuse, 0x2, P0 ;  /* 0x0000001d00857211 */ /* 0x080fe200000f16ff */
[----:B------:R-:W-:Y:S04]  /*7cb0*/  IMAD.U32 R0, RZ, RZ, UR34 ;  /* 0x00000022ff007e24 */ /* 0x000fe8000f8e00ff */
[----:B------:R4:W-:Y:S01]  /*7cc0*/  REDG.E.ADD.F32.FTZ.RN.STRONG.GPU desc[UR6][R132.64], R6 ;  /* 0x00000006840079a6 */ /* 0x0009e2000c10f386 */
[----:B-1----:R-:W-:Y:S02]  /*7cd0*/  IMAD.U32 R30, RZ, RZ, UR35 ;  /* 0x00000023ff1e7e24 */ /* 0x002fe4000f8e00ff */
[----:B------:R-:W-:Y:S01]  /*7ce0*/  IMAD.U32 R31, RZ, RZ, UR36 ;  /* 0x00000024ff1f7e24 */ /* 0x000fe2000f8e00ff */
[----:B------:R-:W-:Y:S02]  /*7cf0*/  LDSM.16.MT88.4 R132, [R2+0x17800] ;  /* 0x017800000284783b */ /* 0x000fe40000004200 */
[-C--:B------:R-:W-:Y:S01]  /*7d00*/  LEA R30, P1, R30, R28.reuse, 0x2 ;  /* 0x0000001c1e1e7211 */ /* 0x080fe200078210ff */
[----:B--2---:R-:W-:Y:S01]  /*7d10*/  IMAD.U32 R4, RZ, RZ, UR34 ;  /* 0x00000022ff047e24 */ /* 0x004fe2000f8e00ff */
[-C--:B------:R-:W-:Y:S04]  /*7d20*/  LEA.HI.X.SX32 R35, R31, R29.reuse, 0x2, P2 ;  /* 0x0000001d1f237211 */ /* 0x080fe800010f16ff */
[-C--:B------:R-:W-:Y:S01]  /*7d30*/  LEA R4, P0, R4, R28.reuse, 0x2 ;  /* 0x0000001c04047211 */ /* 0x080fe200078010ff */
[----:B------:R1:W-:Y:S01]  /*7d40*/  REDG.E.ADD.F32.FTZ.RN.STRONG.GPU desc[UR6][R34.64], R7 ;  /* 0x00000007220079a6 */ /* 0x0003e2000c10f386 */
[----:B---3--:R-:W-:Y:S05]  /*7d50*/  IMAD.U32 R5, RZ, RZ, UR35 ;  /* 0x00000023ff057e24 */ /* 0x008fea000f8e00ff */
[-C--:B------:R-:W-:Y:S01]  /*7d60*/  LEA.HI.X.SX32 R31, R5, R29.reuse, 0x2, P1 ;  /* 0x0000001d051f7211 */ /* 0x080fe200008f16ff */
[----:B----4-:R-:W-:Y:S01]  /*7d70*/  IMAD.U32 R6, RZ, RZ, UR29 ;  /* 0x0000001dff067e24 */ /* 0x010fe2000f8e00ff */
[-C--:B------:R-:W-:Y:S01]  /*7d80*/  LEA.HI.X.SX32 R5, R0, R29.reuse, 0x2, P0 ;  /* 0x0000001d00057211 */ /* 0x080fe200000f16ff */
[----:B------:R-:W-:Y:S02]  /*7d90*/  IMAD.U32 R0, RZ, RZ, UR33 ;  /* 0x00000021ff007e24 */ /* 0x000fe4000f8e00ff */
[----:B------:R2:W-:Y:S04]  /*7da0*/  REDG.E.ADD.F32.FTZ.RN.STRONG.GPU desc[UR6][R30.64], R8 ;  /* 0x000000081e0079a6 */ /* 0x0005e8000c10f386 */
[----:B------:R3:W-:Y:S01]  /*7db0*/  REDG.E.ADD.F32.FTZ.RN.STRONG.GPU desc[UR6][R4.64], R9 ;  /* 0x00000009040079a6 */ /* 0x0007e2000c10f386 */
[----:B-1----:R-:W-:Y:S02]  /*7dc0*/  IMAD.U32 R7, RZ, RZ, UR28 ;  /* 0x0000001cff077e24 */ /* 0x002fe4000f8e00ff */
[----:B--2---:R-:W-:Y:S02]  /*7dd0*/  IMAD.U32 R8, RZ, RZ, UR32 ;  /* 0x00000020ff087e24 */ /* 0x004fe4000f8e00ff */
        /* <DEDUP_REMOVED lines=145> */
[----:B------:R-:W-:Y:S01]  /*86f0*/  F2FP.BF16.F32.PACK_AB R36, R37, R36 ;  /* 0x000000242524723e */ /* 0x000fe200000010ff */
[----:B------:R-:W-:Y:S01]  /*8700*/  UISETP.NE.AND UP0, UPT, UR41, -0x1, UPT ;  /* 0xffffffff2900788c */ /* 0x000fe2000bf05270 */
[----:B------:R-:W-:Y:S02]  /*8710*/  F2FP.BF16.F32.PACK_AB R38, R39, R38 ;  /* 0x000000262726723e */ /* 0x000fe400000010ff */
[----:B------:R-:W-:Y:S01]  /*8720*/  F2FP.BF16.F32.PACK_AB R48, R49, R48 ;  /* 0x000000303130723e */ /* 0x000fe200000010ff */
[----:B------:R-:W-:Y:S01]  /*8730*/  ULDC UR5, c[0x0][0x390] ;  /* 0x0000e40000057ab9 */ /* 0x000fe20000000800 */
        /* <DEDUP_REMOVED lines=66> */
[----:B------:R-:W-:Y:S01]  /*8b60*/  @UP0 UIADD3 UR5, UR40, UR41, URZ ;  /* 0x0000002928050290 */ /* 0x000fe2000fffe03f */
[----:B------:R-:W-:Y:S01]  /*8b70*/  F2FP.BF16.F32.PACK_AB R11, R11, R108 ;  /* 0x0000006c0b0b723e */ /* 0x000fe200000010ff */
        /* <DEDUP_REMOVED lines=22> */
[----:B------:R-:W-:Y:S01]  /*8ce0*/  F2FP.BF16.F32.PACK_AB R44, R45, R44 ;  /* 0x0000002c2d2c723e */ /* 0x000fe200000010ff */
[----:B------:R-:W-:Y:S01]  /*8cf0*/  STS [R244+0x2200], R16 ;  /* 0x00220010f4007388 */ /* 0x000fe20000000800 */
[----:B------:R-:W-:Y:S02]  /*8d00*/  F2FP.BF16.F32.PACK_AB R46, R47, R46 ;  /* 0x0000002e2f2e723e */ /* 0x000fe400000010ff */
[----:B------:R-:W-:Y:S01]  /*8d10*/  F2FP.BF16.F32.PACK_AB R52, R53, R52 ;  /* 0x000000343534723e */ /* 0x000fe200000010ff */
[----:B------:R-:W-:Y:S01]  /*8d20*/  STS [R245+0x2000], R13 ;  /* 0x0020000df5007388 */ /* 0x000fe20000000800 */
[----:B------:R-:W-:Y:S02]  /*8d30*/  F2FP.BF16.F32.PACK_AB R54, R55, R54 ;  /* 0x000000363736723e */ /* 0x000fe400000010ff */
        /* <DEDUP_REMOVED lines=19> */
[----:B------:R1:W-:Y:S01]  /*8e70*/  STS [R244+0x4200], R8 ;  /* 0x00420008f4007388 */ /* 0x0003e20000000800 */
[----:B------:R-:W-:-:S02]  /*8e80*/  F2FP.BF16.F32.PACK_AB R78, R79, R78 ;  /* 0x0000004e4f4e723e */ /* 0x000fc400000010ff */
[----:B------:R-:W-:Y:S01]  /*8e90*/  PLOP3.LUT P0, PT, PT, PT, UP0, 0x80, 0x0 ;  /* 0x000000000000781c */ /* 0x000fe20003f0f008 */
        /* <DEDUP_REMOVED lines=45> */
.L_x_476:
[----:B------:R-:W-:Y:S01]  /*9170*/  @UP0 UIADD3 UR11, UR40, UR41, URZ ;  /* 0x00000029280b0290 */ /* 0x000fe2000fffe03f */
[----:B--2---:R-:W-:Y:S01]  /*9180*/  LEA R0, R243, UR4, 0x1 ;  /* 0x00000004f3007c11 */ /* 0x004fe2000f8e08ff */
        /* <DEDUP_REMOVED lines=18> */
.L_x_477:
        /* <DEDUP_REMOVED lines=37> */
[----:B------:R-:W-:Y:S01]  /*9500*/  IMAD.MOV.U32 R4, RZ, RZ, R8 ;  /* 0x000000ffff047224 */ /* 0x000fe200078e0008 */
[----:B------:R-:W-:Y:S01]  /*9510*/  MOV R5, R24 ;  /* 0x0000001800057202 */ /* 0x000fe20000000f00 */
[----:B------:R-:W3:Y:S01]  /*9520*/  LDS.128 R16, [R0+0xd000] ;  /* 0x00d0000000107984 */ /* 0x000ee20000000c00 */
[----:B------:R-:W-:Y:S01]  /*9530*/  IMAD R25, R26, UR8, RZ ;  /* 0x000000081a197c24 */ /* 0x000fe2000f8e02ff */
[----:B------:R-:W-:Y:S01]  /*9540*/  ISETP.GE.AND P1, PT, R240, UR15, PT ;  /* 0x0000000ff0007c0c */ /* 0x000fe2000bf26270 */
[----:B------:R-:W-:Y:S01]  /*9550*/  ULDC.64 UR16, c[0x0][0x3f0] ;  /* 0x0000fc0000107ab9 */ /* 0x000fe20000000a00 */
[----:B------:R-:W-:Y:S01]  /*9560*/  IMAD.WIDE.U32 R10, R3, UR8, R4 ;  /* 0x00000008030a7c25 */ /* 0x000fe2000f8e0004 */
[----:B------:R-:W-:-:S03]  /*9570*/  ISETP.GE.AND P0, PT, R241, UR15, PT ;  /* 0x0000000ff1007c0c */ /* 0x000fc6000bf06270 */
[----:B------:R-:W-:Y:S02]  /*9580*/  IMAD R4, R3, UR9, R25 ;  /* 0x0000000903047c24 */ /* 0x000fe4000f8e0219 */
[----:B------:R-:W4:Y:S02]  /*9590*/  @!P2 LDS.128 R12, [R0+0x9000] ;  /* 0x00900000000ca984 */ /* 0x000f240000000c00 */
[----:B------:R-:W-:Y:S01]  /*95a0*/  IMAD.IADD R5, R4, 0x1, R11 ;  /* 0x0000000104057824 */ /* 0x000fe200078e020b */
[----:B------:R-:W-:-:S04]  /*95b0*/  LEA R4, P5, R10, UR16, 0x1 ;  /* 0x000000100a047c11 */ /* 0x000fc8000f8a08ff */
[----:B------:R-:W-:-:S05]  /*95c0*/  LEA.HI.X R5, R10, UR17, R5, 0x1, P5 ;  /* 0x000000110a057c11 */ /* 0x000fca000a8f0c05 */
[----:B--2---:R2:W-:Y:S04]  /*95d0*/  @!P1 STG.E.128 desc[UR6][R4.64+0x40], R20 ;  /* 0x0000401404009986 */ /* 0x0045e8000c101d06 */
[----:B---3--:R2:W-:Y:S04]  /*95e0*/  @!P0 STG.E.128 desc[UR6][R4.64+0x80], R16 ;  /* 0x0000801004008986 */ /* 0x0085e8000c101d06 */
[----:B----4-:R2:W-:Y:S02]  /*95f0*/  @!P2 STG.E.128 desc[UR6][R4.64], R12 ;  /* 0x0000000c0400a986 */ /* 0x0105e4000c101d06 */
.L_x_479:
[----:B------:R-:W-:Y:S05]  /*9600*/  BSYNC B0 ;  /* 0x0000000000007941 */ /* 0x000fea0003800000 */
.L_x_478:
[----:B------:R-:W-:Y:S04]  /*9610*/  BSSY B0, `(.L_x_480) ;  /* 0x0000013000007945 */ /* 0x000fe80003800000 */
[----:B------:R-:W-:Y:S05]  /*9620*/  @P3 BRA `(.L_x_481) ;  /* 0x0000000000443947 */ /* 0x000fea0003800000 */
[----:B--2---:R-:W-:Y:S01]  /*9630*/  IADD3 R4, P0, R3, 0x40, RZ ;  /* 0x0000004003047810 */ /* 0x004fe20007f1e0ff */
        /* <DEDUP_REMOVED lines=16> */
.L_x_481:
[----:B------:R-:W-:Y:S05]  /*9740*/  BSYNC B0 ;  /* 0x0000000000007941 */ /* 0x000fea0003800000 */
.L_x_480:
[----:B--2---:R-:W-:Y:S01]  /*9750*/  IMAD.U32 R4, RZ, RZ, UR12 ;  /* 0x0000000cff047e24 */ /* 0x004fe2000f8e00ff */
[----:B------:R-:W-:Y:S01]  /*9760*/  UIMAD UR11, UR11, UR12, URZ ;  /* 0x0000000c0b0b72a4 */ /* 0x000fe2000f8e023f */
[----:B------:R-:W2:Y:S01]  /*9770*/  LDS.128 R20, [R0+0xf000] ;  /* 0x00f0000000147984 */ /* 0x000ea20000000c00 */
        /* <DEDUP_REMOVED lines=8> */
[----:B-1----:R-:W-:Y:S01]  /*9800*/  IMAD.U32 R0, RZ, RZ, UR5 ;  /* 0x00000005ff007e24 */ /* 0x002fe2000f8e00ff */
[----:B------:R-:W-:-:S04]  /*9810*/  UIMAD UR5, UR10, UR8, URZ ;  /* 0x000000080a0572a4 */ /* 0x000fc8000f8e023f */
[----:B------:R-:W-:Y:S01]  /*9820*/  IADD3.X R7, R7, UR18, R0, P0, !PT ;  /* 0x0000001207077c10 */ /* 0x000fe200087fe400 */
[----:B------:R-:W-:Y:S01]  /*9830*/  UIMAD UR9, UR60, UR9, UR5 ;  /* 0x000000093c0972a4 */ /* 0x000fe2000f8e0205 */
[----:B------:R-:W-:-:S05]  /*9840*/  MOV R0, UR8 ;  /* 0x0000000800007c02 */ /* 0x000fca0008000f00 */
[----:B------:R-:W-:-:S05]  /*9850*/  IMAD.WIDE.U32 R6, R0, UR60, R6 ;  /* 0x0000003c00067c25 */ /* 0x000fca000f8e0006 */
[----:B------:R-:W-:Y:S01]  /*9860*/  IADD3 R0, R7, UR9, RZ ;  /* 0x0000000907007c10 */ /* 0x000fe2000fffe0ff */
[----:B--2---:R-:W-:Y:S06]  /*9870*/  @P4 BRA `(.L_x_483) ;  /* 0x0000000000404947 */ /* 0x004fec0003800000 */
        /* <DEDUP_REMOVED lines=16> */
.L_x_483:
[----:B------:R-:W-:Y:S05]  /*9980*/  BSYNC B0 ;  /* 0x0000000000007941 */ /* 0x000fea0003800000 */
.L_x_482:
        /* <DEDUP_REMOVED lines=18> */
.L_x_459:
[----:B------:R-:W-:Y:S05]  /*9ab0*/  BSYNC B1 ;  /* 0x0000000000017941 */ /* 0x000fea0003800000 */
.L_x_445:
[----:B------:R-:W3:Y:S01]  /*9ac0*/  LDL R3, [R1] ;  /* 0x0000000001037983 */ /* 0x000ee20000100800 */
[----:B------:R-:W-:Y:S02]  /*9ad0*/  ULDC UR5, c[0x0][0xc] ;  /* 0x0000030000057ab9 */ /* 0x000fe40000000800 */
[----:B------:R-:W-:Y:S01]  /*9ae0*/  UIADD3 UR39, UR5, UR39, URZ ;  /* 0x0000002705277290 */ /* 0x000fe2000fffe03f */
[----:B---3--:R-:W-:-:S13]  /*9af0*/  R2UR UR8, R3 ;  /* 0x00000000030872ca */ /* 0x008fda00000e0000 */
[----:B------:R-:W-:-:S06]  /*9b00*/  UISETP.GE.AND UP0, UPT, UR39, UR8, UPT ;  /* 0x000000082700728c */ /* 0x000fcc000bf06270 */
[----:B------:R-:W-:-:S13]  /*9b10*/  PLOP3.LUT P0, PT, PT, PT, UP0, 0x80, 0x0 ;  /* 0x000000000000781c */ /* 0x000fda0003f0f008 */
[----:B------:R-:W-:Y:S05]  /*9b20*/  @P0 BRA `(.L_x_484) ;  /* 0x0000000000040947 */ /* 0x000fea0003800000 */
[----:B------:R-:W-:Y:S05]  /*9b30*/  BRA `(.L_x_485) ;  /* 0xffffff7000307947 */ /* 0x000fea000383ffff */
.L_x_484:
[----:B------:R-:W-:Y:S05]  /*9b40*/  EXIT ;  /* 0x000000000000794d */ /* 0x000fea0003800000 */
.L_x_486:
        /* <DEDUP_REMOVED lines=11> */
.L_x_685:


//--------------------- .text._ZN5flash44flash_bwd_dq_dk_dv_loop_seqk_parallel_kernelI23Flash_bwd_kernel_traitsILi96ELi64ELi128ELi8ELi2ELi4ELi4ELb0ELb0EN7cutlass10bfloat16_tE19Flash_kernel_traitsILi96ELi64ELi128ELi8ES3_EELb1ELb1ELb0ELb0ELb1ELb1ELb0EEEvNS_16Flash_bwd_paramsE --------------------------
	.section	.text._ZN5flash44flash_bwd_dq_dk_dv_loop_seqk_parallel_kernelI23Flash_bwd_kernel_traitsILi96ELi64ELi128ELi8ELi2ELi4ELi4ELb0ELb0EN7cutlass10bfloat16_tE19Flash_kernel_traitsILi96ELi64ELi128ELi8ES3_EELb1ELb1ELb0ELb0ELb1ELb1ELb0EEEvNS_16Flash_bwd_paramsE,"ax",@progbits
	.align	128
        .global         _ZN5flash44flash_bwd_dq_dk_dv_loop_seqk_parallel_kernelI23Flash_bwd_kernel_traitsILi96ELi64ELi128ELi8ELi2ELi4ELi4ELb0ELb0EN7cutlass10bfloat16_tE19Flash_kernel_traitsILi96ELi64ELi128ELi8ES3_EELb1ELb1ELb0ELb0ELb1ELb1ELb0EEEvNS_16Flash_bwd_paramsE
        .type           _ZN5flash44flash_bwd_dq_dk_dv_loop_seqk_parallel_kernelI23Flash_bwd_kernel_traitsILi96ELi64ELi128ELi8ELi2ELi4ELi4ELb0ELb0EN7cutlass10bfloat16_tE19Flash_kernel_traitsILi96ELi64ELi128ELi8ES3_EELb1ELb1ELb0ELb0ELb1ELb1ELb0EEEvNS_16Flash_bwd_paramsE,@function
        .size           _ZN5flash44flash_bwd_dq_dk_dv_loop_seqk_parallel_kernelI23Flash_bwd_kernel_traitsILi96ELi64ELi128ELi8ELi2ELi4ELi4ELb0ELb0EN7cutlass10bfloat16_tE19Flash_kernel_traitsILi96ELi64ELi128ELi8ES3_EELb1ELb1ELb0ELb0ELb1ELb1ELb0EEEvNS_16Flash_bwd_paramsE,(.L_x_686 - _ZN5flash44flash_bwd_dq_dk_dv_loop_seqk_parallel_kernelI23Flash_bwd_kernel_traitsILi96ELi64ELi128ELi8ELi2ELi4ELi4ELb0ELb0EN7cutlass10bfloat16_tE19Flash_kernel_traitsILi96ELi64ELi128ELi8ES3_EELb1ELb1ELb0ELb0ELb1ELb1ELb0EEEvNS_16Flash_bwd_paramsE)
        .other          _ZN5flash44flash_bwd_dq_dk_dv_loop_seqk_parallel_kernelI23Flash_bwd_kernel_traitsILi96ELi64ELi128ELi8ELi2ELi4ELi4ELb0ELb0EN7cutlass10bfloat16_tE19Flash_kernel_traitsILi96ELi64ELi128ELi8ES3_EELb1ELb1ELb0ELb0ELb1ELb1ELb0EEEvNS_16Flash_bwd_paramsE,@"STO_CUDA_ENTRY STV_DEFAULT"
_ZN5flash44flash_bwd_dq_dk_dv_loop_seqk_parallel_kernelI23Flash_bwd_kernel_traitsILi96ELi64ELi128ELi8ELi2ELi4ELi4ELb0ELb0EN7cutlass10bfloat16_tE19Flash_kernel_traitsILi96ELi64ELi128ELi8ES3_EELb1ELb1ELb0ELb0ELb1ELb1ELb0EEEvNS_16Flash_bwd_paramsE:
.text._ZN5flash44flash_bwd_dq_dk_dv_loop_seqk_parallel_kernelI23Flash_bwd_kernel_traitsILi96ELi64ELi128ELi8ELi2ELi4ELi4ELb0ELb0EN7cutlass10bfloat16_tE19Flash_kernel_traitsILi96ELi64ELi128ELi8ES3_EELb1ELb1ELb0ELb0ELb1ELb1ELb0EEEvNS_16Flash_bwd_paramsE:
[----:B------:R-:W-:Y:S08]  /*0000*/  LDC R1, c[0x0][0x28] ;  /* 0x00000a00ff017b82 */ /* 0x000ff00000000800 */
[----:B------:R-:W1:Y:S01]  /*0010*/  S2UR UR18, SR_CTAID.X ;  /* 0x00000000001279c3 */ /* 0x000e620000002500 */
[----:B------:R-:W-:Y:S02]  /*0020*/  ULDC UR4, c[0x0][0x2c8] ;  /* 0x0000b20000047ab9 */ /* 0x000fe40000000800 */
[----:B------:R-:W-:-:S04]  /*0030*/  UIADD3 UR5, UR4, 0x7f, URZ ;  /* 0x0000007f04057890 */ /* 0x000fc8000fffe03f */
[----:B------:R-:W-:-:S04]  /*0040*/  USHF.R.S32.HI UR4, URZ, 0x1f, UR5 ;  /* 0x0000001f3f047899 */ /* 0x000fc80008011405 */
[----:B------:R-:W-:-:S04]  /*0050*/  ULEA.HI UR4, UR4, UR5, URZ, 0x7 ;  /* 0x0000000504047291 */ /* 0x000fc8000f8f383f */
[----:B------:R-:W-:-:S04]  /*0060*/  USHF.R.S32.HI UR4, URZ, 0x7, UR4 ;  /* 0x000000073f047899 */ /* 0x000fc80008011404 */
[----:B-1----:R-:W-:-:S06]  /*0070*/  UISETP.GE.AND UP0, UPT, UR18, UR4, UPT ;  /* 0x000000041200728c */ /* 0x002fcc000bf06270 */
[----:B------:R-:W-:-:S13]  /*0080*/  PLOP3.LUT P0, PT, PT, PT, UP0, 0x80, 0x0 ;  /* 0x000000000000781c */ /* 0x000fda0003f0f008 */
[----:B------:R-:W-:Y:S05]  /*0090*/  @P0 EXIT ;  /* 0x000000000000094d */ /* 0x000fea0003800000 */
[----:B------:R-:W1:Y:S01]  /*00a0*/  S2R R11, SR_TID.X ;  /* 0x00000000000b7919 */ /* 0x000e620000002100 */
[----:B------:R-:W2:Y:S01]  /*00b0*/  S2UR UR4, SR_CgaCtaId ;  /* 0x00000000000479c3 */ /* 0x000ea20000008800 */
[----:B------:R-:W-:Y:S01]  /*00c0*/  UMOV UR5, 0x400 ;  /* 0x0000040000057882 */ /* 0x000fe20000000000 */
[----:B------:R-:W-:Y:S01]  /*00d0*/  IMAD.MOV.U32 R184, RZ, RZ, 0x20 ;  /* 0x00000020ffb87424 */ /* 0x000fe200078e00ff */
[----:B------:R-:W-:Y:S01]  /*00e0*/  UMOV UR56, 0xffffd000 ;  /* 0xffffd00000387882 */ /* 0x000fe20000000000 */
[----:B------:R-:W-:Y:S02]  /*00f0*/  IMAD.MOV.U32 R221, RZ, RZ, -0x10 ;  /* 0xfffffff0ffdd7424 */ /* 0x000fe400078e00ff */
[----:B------:R-:W-:Y:S02]  /*0100*/  IMAD.MOV.U32 R182, RZ, RZ, 0x40 ;  /* 0x00000040ffb67424 */ /* 0x000fe400078e00ff */
[----:B------:R-:W3:Y:S08]  /*0110*/  S2UR UR57, SR_CTAID.Z ;  /* 0x00000000003979c3 */ /* 0x000ef00000002700 */
[----:B------:R-:W4:Y:S08]  /*0120*/  S2UR UR55, SR_CTAID.Y ;  /* 0x00000000003779c3 */ /* 0x000f300000002600 */
[----:B------:R-:W-:Y:S01]  /*0130*/  S2UR UR59, SR_CTAID.Z ;  /* 0x00000000003b79c3 */ /* 0x000fe20000002700 */
[----:B--2---:R-:W-:Y:S01]  /*0140*/  ULEA UR4, UR4, UR5, 0x18 ;  /* 0x0000000504047291 */ /* 0x004fe2000f8ec03f */
[----:B-1----:R-:W-:Y:S01]  /*0150*/  SHF.R.S32.HI R2, RZ, 0x1f, R11 ;  /* 0x0000001fff027819 */ /* 0x002fe2000001140b */
[----:B---3--:R-:W-:-:S05]  /*0160*/  USHF.R.S32.HI UR5, URZ, 0x1f, UR57 ;  /* 0x0000001f3f057899 */ /* 0x008fca0008011439 */
[----:B------:R-:W1:Y:S01]  /*0170*/  S2UR UR58, SR_CTAID.Y ;  /* 0x00000000003a79c3 */ /* 0x000e620000002600 */
[CC--:B------:R-:W-:Y:S02]  /*0180*/  LEA.HI R9, R2.reuse, R11.reuse, RZ, 0x5 ;  /* 0x0000000b02097211 */ /* 0x0c0fe400078f28ff */
[CC--:B------:R-:W-:Y:S02]  /*0190*/  LEA.HI R0, R2.reuse, R11.reuse, RZ, 0x4 ;  /* 0x0000000b02007211 */ /* 0x0c0fe400078f20ff */
[CC--:B------:R-:W-:Y:S01]  /*01a0*/  LEA.HI R19, R2.reuse, R11.reuse, RZ, 0x3 ;  /* 0x0000000b02137211 */ /* 0x0c0fe200078f18ff */
[----:B----4-:R-:W-:Y:S01]  /*01b0*/  UIMAD.WIDE UR6, UR55, 0x80, URZ ;  /* 0x00000080370678a5 */ /* 0x010fe2000f8e023f */
[----:B------:R-:W-:Y:S01]  /*01c0*/  SHF.R.S32.HI R3, RZ, 0x4, R0 ;  /* 0x00000004ff037819 */ /* 0x000fe20000011400 */
[----:B------:R-:W-:Y:S01]  /*01d0*/  USHF.R.S32.HI UR60, URZ, 0x1f, UR55 ;  /* 0x0000001f3f3c7899 */ /* 0x000fe20008011437 */
        /* <DEDUP_REMOVED lines=23> */
[----:B------:R-:W-:Y:S02]  /*0350*/  SHF.R.S32.HI R241, RZ, 0x6, R7 ;  /* 0x00000006fff17819 */ /* 0x000fe40000011407 */
[----:B------:R-:W-:Y:S01]  /*0360*/  SHF.R.U32.HI R7, RZ, 0x3, R0 ;  /* 0x00000003ff077819 */ /* 0x000fe20000011600 */
[----:B------:R-:W-:Y:S01]  /*0370*/  IMAD.IADD R3, R10, 0x1, -R2 ;  /* 0x000000010a037824 */ /* 0x000fe200078e0a02 */
[----:B------:R-:W-:Y:S01]  /*0380*/  LOP3.LUT R4, R0, 0x18, R244, 0xf8, !PT ;  /* 0x0000001800047812 */ /* 0x000fe200078ef8f4 */
[----:B------:R-:W-:Y:S01]  /*0390*/  IMAD R0, R241, 0x4, R15 ;  /* 0x00000004f1007824 */ /* 0x000fe200078e020f */
[--C-:B------:R-:W-:Y:S02]  /*03a0*/  SHF.R.S32.HI R243, RZ, 0x2, R5.reuse ;  /* 0x00000002fff37819 */ /* 0x100fe40000011405 */
        /* <DEDUP_REMOVED lines=14> */
[----:B------:R-:W-:Y:S02]  /*0490*/  LOP3.LUT R7, R0, 0x7fffffe, RZ, 0xc0, !PT ;  /* 0x07fffffe00077812 */ /* 0x000fe400078ec0ff */
[----:B------:R-:W-:Y:S02]  /*04a0*/  LEA.HI R2, R3, R8, RZ, 0x2 ;  /* 0x0000000803027211 */ /* 0x000fe400078f10ff */
[----:B------:R-:W-:Y:S01]  /*04b0*/  LOP3.LUT R0, R11, 0xfffffff8, RZ, 0xc0, !PT ;  /* 0xfffffff80b007812 */ /* 0x000fe200078ec0ff */
[----:B------:R-:W-:Y:S01]  /*04c0*/  IMAD.IADD R20, R6, 0x1, -R7 ;  /* 0x0000000106147824 */ /* 0x000fe200078e0a07 */
[----:B------:R-:W-:-:S02]  /*04d0*/  SHF.R.S32.HI R248, RZ, 0x5, R9 ;  /* 0x00000005fff87819 */ /* 0x000fc40000011409 */
[----:B------:R-:W-:Y:S01]  /*04e0*/  LOP3.LUT R2, R2, 0xfffffffc, RZ, 0xc0, !PT ;  /* 0xfffffffc02027812 */ /* 0x000fe200078ec0ff */
[----:B------:R-:W-:Y:S01]  /*04f0*/  IMAD.IADD R18, R6, 0x1, -R0 ;  /* 0x0000000106127824 */ /* 0x000fe200078e0a00 */
[----:B------:R-:W-:Y:S01]  /*0500*/  SHF.R.S32.HI R0, RZ, 0x1f, R9 ;  /* 0x0000001fff007819 */ /* 0x000fe20000011409 */
[----:B------:R-:W-:Y:S01]  /*0510*/  IMAD R3, R248, 0x8, R5 ;  /* 0x00000008f8037824 */ /* 0x000fe200078e0205 */
[----:B------:R-:W-:Y:S01]  /*0520*/  LOP3.LUT R5, R4, 0x1, RZ, 0xc0, !PT ;  /* 0x0000000104057812 */ /* 0x000fe200078ec0ff */
[----:B------:R-:W-:Y:S01]  /*0530*/  IMAD.IADD R16, R8, 0x1, -R2 ;  /* 0x0000000108107824 */ /* 0x000fe200078e0a02 */
[-C--:B------:R-:W-:Y:S01]  /*0540*/  LEA.HI R2, R9, R248.reuse, RZ, 0x1 ;  /* 0x000000f809027211 */ /* 0x080fe200078f08ff */
[----:B------:R-:W-:Y:S01]  /*0550*/  IMAD.U32 R240, R3, 0x20, R240 ;  /* 0x0000002003f07824 */ /* 0x000fe200078e00f0 */
[----:B------:R-:W-:Y:S01]  /*0560*/  LEA.HI R0, R0, R248, RZ, 0x2 ;  /* 0x000000f800007211 */ /* 0x000fe200078f10ff */
[----:B------:R-:W-:Y:S01]  /*0570*/  IMAD.SHL.U32 R8, R14, 0x2, RZ ;  /* 0x000000020e087824 */ /* 0x000fe200078e00ff */
[----:B------:R-:W-:-:S02]  /*0580*/  LOP3.LUT R3, R2, 0xfffffffe, RZ, 0xc0, !PT ;  /* 0xfffffffe02037812 */ /* 0x000fc400078ec0ff */
[----:B------:R-:W-:Y:S02]  /*0590*/  LOP3.LUT R0, R0, 0xfffffffc, RZ, 0xc0, !PT ;  /* 0xfffffffc00007812 */ /* 0x000fe400078ec0ff */
[----:B------:R-:W-:Y:S01]  /*05a0*/  SHF.R.S32.HI R2, RZ, 0x1, R12 ;  /* 0x00000001ff027819 */ /* 0x000fe2000001140c */
[----:B------:R-:W-:Y:S01]  /*05b0*/  IMAD.IADD R242, R248, 0x1, -R3 ;  /* 0x00000001f8f27824 */ /* 0x000fe200078e0a03 */
[----:B------:R-:W-:Y:S01]  /*05c0*/  ISETP.NE.U32.AND P5, PT, R5, 0x1, PT ;  /* 0x000000010500780c */ /* 0x000fe20003fa5070 */
[----:B------:R-:W-:Y:S01]  /*05d0*/  IMAD.SHL.U32 R5, R10, 0x40, RZ ;  /* 0x000000400a057824 */ /* 0x000fe200078e00ff */
[----:B------:R-:W-:Y:S01]  /*05e0*/  LEA.HI R12, R4, R4, RZ, 0x1 ;  /* 0x00000004040c7211 */ /* 0x000fe200078f08ff */
[----:B------:R-:W-:Y:S01]  /*05f0*/  IMAD.IADD R0, R248, 0x1, -R0 ;  /* 0x00000001f8007824 */ /* 0x000fe200078e0a00 */
[----:B------:R-:W-:Y:S02]  /*0600*/  LOP3.LUT P6, RZ, R2, 0x2, RZ, 0xc0, !PT ;  /* 0x0000000202ff7812 */ /* 0x000fe400078cc0ff */
[----:B------:R-:W-:Y:S01]  /*0610*/  LOP3.LUT R3, R12, 0x3fffffe, RZ, 0xc0, !PT ;  /* 0x03fffffe0c037812 */ /* 0x000fe200078ec0ff */
[----:B------:R-:W-:Y:S01]  /*0620*/  IMAD.SHL.U32 R6, R0, 0x10, RZ ;  /* 0x0000001000067824 */ /* 0x000fe200078e00ff */
[----:B------:R-:W-:Y:S01]  /*0630*/  LOP3.LUT R7, R5, 0x1c0, RZ, 0xc0, !PT ;  /* 0x000001c005077812 */ /* 0x000fe200078ec0ff */
[----:B------:R-:W-:Y:S01]  /*0640*/  IMAD.SHL.U32 R5, R2, 0x40, RZ ;  /* 0x0000004002057824 */ /* 0x000fe200078e00ff */
[----:B------:R-:W-:Y:S01]  /*0650*/  SHF.R.S32.HI R2, RZ, 0x3, R11 ;  /* 0x00000003ff027819 */ /* 0x000fe2000001140b */
[C---:B------:R-:W-:Y:S01]  /*0660*/  IMAD.IADD R11, R4.reuse, 0x1, -R3 ;  /* 0x00000001040b7824 */ /* 0x040fe200078e0a03 */
[C---:B------:R-:W-:Y:S01]  /*0670*/  LOP3.LUT P4, RZ, R4.reuse, 0x2, RZ, 0xc0, !PT ;  /* 0x0000000204ff7812 */ /* 0x040fe2000788c0ff */
[----:B------:R-:W-:Y:S01]  /*0680*/  IMAD.SHL.U32 R4, R4, 0x40, RZ ;  /* 0x0000004004047824 */ /* 0x000fe200078e00ff */
[----:B------:R-:W-:Y:S01]  /*0690*/  LOP3.LUT R3, R5, 0xc0, RZ, 0xc0, !PT ;  /* 0x000000c005037812 */ /* 0x000fe200078ec0ff */
[C---:B------:R-:W-:Y:S01]  /*06a0*/  IMAD R14, R0.reuse, 0x2, R2 ;  /* 0x00000002000e7824 */ /* 0x040fe200078e0202 */
[----:B------:R-:W-:Y:S01]  /*06b0*/  SHF.R.S32.HI R13, RZ, 0x7, R17 ;  /* 0x00000007ff0d7819 */ /* 0x000fe20000011411 */
[----:B------:R-:W-:Y:S01]  /*06c0*/  IMAD.SHL.U32 R17, R241, 0x20, RZ ;  /* 0x00000020f1117824 */ /* 0x000fe200078e00ff */
[----:B------:R-:W-:Y:S01]  /*06d0*/  LOP3.LUT R5, R7, 0x30, R6, 0xf8, !PT ;  /* 0x0000003007057812 */ /* 0x000fe200078ef806 */
[----:B------:R-:W-:Y:S01]  /*06e0*/  IMAD R10, R0, 0x200, R8 ;  /* 0x00000200000a7824 */ /* 0x000fe200078e0208 */
[----:B------:R-:W-:Y:S01]  /*06f0*/  LOP3.LUT R0, R4, 0x1c0, RZ, 0xc0, !PT ;  /* 0x000001c004007812 */ /* 0x000fe200078ec0ff */
[----:B------:R-:W-:Y:S01]  /*0700*/  IMAD R20, R2, 0x8, R20 ;  /* 0x0000000802147824 */ /* 0x000fe200078e0214 */
[--C-:B------:R-:W-:Y:S01]  /*0710*/  LOP3.LUT R9, R5, 0x8, R19.reuse, 0xf8, !PT ;  /* 0x0000000805097812 */ /* 0x100fe200078ef813 */
[----:B------:R-:W-:Y:S01]  /*0720*/  IMAD R10, R11, 0x20, R10 ;  /* 0x000000200b0a7824 */ /* 0x000fe200078e020a */
[----:B------:R-:W-:-:S02]  /*0730*/  LOP3.LUT R5, R3, 0x8, R19, 0xf8, !PT ;  /* 0x0000000803057812 */ /* 0x000fc400078ef813 */
[----:B------:R-:W-:Y:S02]  /*0740*/  SHF.R.U32.HI R4, RZ, 0x3, R3 ;  /* 0x00000003ff047819 */ /* 0x000fe40000011603 */
[----:B------:R-:W-:Y:S02]  /*0750*/  LOP3.LUT R3, R0, 0x20, R17, 0xf8, !PT ;  /* 0x0000002000037812 */ /* 0x000fe400078ef811 */
[----:B------:R-:W-:Y:S01]  /*0760*/  SHF.R.U32.HI R2, RZ, 0x3, R0 ;  /* 0x00000003ff027819 */ /* 0x000fe20000011600 */
[----:B------:R-:W-:Y:S01]  /*0770*/  IMAD R0, R13, 0x1000, R8 ;  /* 0x000010000d007824 */ /* 0x000fe200078e0208 */
[----:B------:R-:W-:Y:S02]  /*0780*/  SHF.R.U32.HI R6, RZ, 0x3, R7 ;  /* 0x00000003ff067819 */ /* 0x000fe40000011607 */
[----:B------:R-:W-:Y:S01]  /*0790*/  LOP3.LUT R2, R3, R2, RZ, 0x3c, !PT ;  /* 0x0000000203027212 */ /* 0x000fe200078e3cff */
[----:B------:R-:W-:Y:S01]  /*07a0*/  IMAD R0, R242, 0x400, R0 ;  /* 0x00000400f2007824 */ /* 0x000fe200078e0200 */
[----:B------:R-:W-:Y:S01]  /*07b0*/  LOP3.LUT R4, R5, R4, RZ, 0x3c, !PT ;  /* 0x0000000405047212 */ /* 0x000fe200078e3cff */
[C---:B------:R-:W-:Y:S01]  /*07c0*/  IMAD.SHL.U32 R3, R18.reuse, 0x40, RZ ;  /* 0x0000004012037824 */ /* 0x040fe200078e00ff */
[----:B------:R-:W-:Y:S01]  /*07d0*/  R2P PR, R18, 0x6 ;  /* 0x0000000612007804 */ /* 0x000fe20000000000 */
[----:B------:R-:W-:Y:S01]  /*07e0*/  IMAD.IADD R224, R2, 0x1, R0 ;  /* 0x0000000102e07824 */ /* 0x000fe200078e0200 */
[----:B------:R-:W-:Y:S01]  /*07f0*/  LOP3.LUT R5, R9, R6, RZ, 0x3c, !PT ;  /* 0x0000000609057212 */ /* 0x000fe200078e3cff */
        /* <DEDUP_REMOVED lines=8> */
[C---:B------:R-:W-:Y:S01]  /*0880*/  IMAD.SHL.U32 R9, R15.reuse, 0x10, RZ ;  /* 0x000000100f097824 */ /* 0x040fe200078e00ff */
        /* <DEDUP_REMOVED lines=8> */
[----:B------:R-:W-:-:S02]  /*0910*/  LOP3.LUT R0, R0, 0xc0, RZ, 0xc0, !PT ;  /* 0x000000c000007812 */ /* 0x000fc400078ec0ff */
[----:B------:R-:W-:Y:S02]  /*0920*/  SHF.R.U32.HI R6, RZ, 0x3, R2 ;  /* 0x00000003ff067819 */ /* 0x000fe40000011602 */
[----:B------:R-:W-:Y:S02]  /*0930*/  SHF.R.U32.HI R8, RZ, 0x3, R0 ;  /* 0x00000003ff087819 */ /* 0x000fe40000011600 */
        /* <DEDUP_REMOVED lines=15> */
[----:B------:R-:W-:Y:S01]  /*0a30*/  UIADD3 UR6, UR4, 0x15000, URZ ;  /* 0x0001500004067890 */ /* 0x000fe2000fffe03f */
[----:B------:R-:W-:Y:S01]  /*0a40*/  IMAD.IADD R8, R8, 0x1, R10 ;  /* 0x0000000108087824 */ /* 0x000fe200078e020a */
[----:B------:R-:W-:Y:S01]  /*0a50*/  SHF.R.S32.HI R230, RZ, 0x2, R230 ;  /* 0x00000002ffe67819 */ /* 0x000fe200000114e6 */
[----:B------:R-:W-:Y:S01]  /*0a60*/  IMAD.IADD R186, R4, 0x1, R3 ;  /* 0x0000000104ba7824 */ /* 0x000fe200078e0203 */
[----:B------:R-:W-:Y:S01]  /*0a70*/  SEL R178, R184, 0xffffffe0, !P6 ;  /* 0xffffffe0b8b27807 */ /* 0x000fe20007000000 */
[----:B------:R-:W-:Y:S01]  /*0a80*/  IMAD.U32 R0, RZ, RZ, UR5 ;  /* 0x00000005ff007e24 */ /* 0x000fe2000f8e00ff */
[----:B------:R-:W-:Y:S01]  /*0a90*/  UIADD3 UR5, UR4, 0x9000, URZ ;  /* 0x0000900004057890 */ /* 0x000fe2000fffe03f */
[----:B------:R-:W-:Y:S01]  /*0aa0*/  LEA R180, R180, UR6, 0x1 ;  /* 0x00000006b4b47c11 */ /* 0x000fe2000f8e08ff */
[----:B------:R-:W-:Y:S01]  /*0ab0*/  IMAD.U32 R3, RZ, RZ, UR7 ;  /* 0x00000007ff037e24 */ /* 0x000fe2000f8e00ff */
[----:B------:R-:W-:Y:S01]  /*0ac0*/  LOP3.LUT P0, RZ, R16, 0x2, RZ, 0xc0, !PT ;  /* 0x0000000210ff7812 */ /* 0x000fe2000780c0ff */
[----:B------:R-:W-:Y:S01]  /*0ad0*/  IMAD.IADD R223, R224, 0x1, R221 ;  /* 0x00000001e0df7824 */ /* 0x000fe200078e02dd */
[----:B------:R-:W-:Y:S01]  /*0ae0*/  LEA R3, R5, UR4, 0x1 ;  /* 0x0000000405037c11 */ /* 0x000fe2000f8e08ff */
[----:B------:R-:W-:Y:S01]  /*0af0*/  IMAD.IADD R181, R180, 0x1, R181 ;  /* 0x00000001b4b57824 */ /* 0x000fe200078e02b5 */
[----:B------:R-:W-:Y:S01]  /*0b00*/  LEA R238, R8, UR5, 0x1 ;  /* 0x0000000508ee7c11 */ /* 0x000fe2000f8e08ff */
[----:B------:R-:W-:Y:S01]  /*0b10*/  IMAD.IADD R183, R180, 0x1, R182 ;  /* 0x00000001b4b77824 */ /* 0x000fe200078e02b6 */
[----:B------:R-:W-:Y:S01]  /*0b20*/  LEA R177, R177, UR5, 0x1 ;  /* 0x00000005b1b17c11 */ /* 0x000fe2000f8e08ff */
[----:B------:R-:W-:Y:S01]  /*0b30*/  IMAD R230, R242, 0x10, R230 ;  /* 0x00000010f2e67824 */ /* 0x000fe200078e02e6 */
[----:B------:R-:W-:Y:S01]  /*0b40*/  SEL R184, R184, 0xffffffe0, !P0 ;  /* 0xffffffe0b8b87807 */ /* 0x000fe20004000000 */
[----:B------:R-:W-:Y:S01]  /*0b50*/  VIADD R239, R238, 0x20 ;  /* 0x00000020eeef7836 */ /* 0x000fe20000000000 */
[----:B------:R-:W-:Y:S01]  /*0b60*/  ULDC.64 UR6, c[0x0][0x208] ;  /* 0x0000820000067ab9 */ /* 0x000fe20000000a00 */
[----:B------:R-:W-:-:S02]  /*0b70*/  IMAD.IADD R178, R177, 0x1, R178 ;  /* 0x00000001b1b27824 */ /* 0x000fc400078e02b2 */
[----:B------:R-:W-:Y:S02]  /*0b80*/  IMAD.IADD R221, R221, 0x1, R222 ;  /* 0x00000001dddd7824 */ /* 0x000fe400078e02de */
[----:B------:R-:W-:Y:S02]  /*0b90*/  IMAD.IADD R182, R181, 0x1, R182 ;  /* 0x00000001b5b67824 */ /* 0x000fe400078e02b6 */
[----:B------:R-:W-:-:S07]  /*0ba0*/  @P3 VIADD R239, R238, 0xffffffe0 ;  /* 0xffffffe0eeef3836 */ /* 0x000fce0000000000 */
.L_x_495:
        /* <DEDUP_REMOVED lines=8> */
[----:B------:R-:W1:Y:S02]  /*0c30*/  @P0 S2R R0, SR_CTAID.Y ;  /* 0x0000000000000919 */ /* 0x000e640000002600 */
        /* <DEDUP_REMOVED lines=34> */
[----:B------:R-:W-:Y:S02]  /*0e60*/  USHF.R.S32.HI UR8, URZ, 0x1f, UR13 ;  /* 0x0000001f3f087899 */ /* 0x000fe4000801140d */
[----:B------:R-:W-:Y:S02]  /*0e70*/  UIMAD.WIDE UR22, UR55, 0x80, URZ ;  /* 0x00000080371678a5 */ /* 0x000fe4000f8e023f */
[----:B------:R-:W-:Y:S02]  /*0e80*/  ULEA.HI UR8, UR8, UR13, URZ, 0x6 ;  /* 0x0000000d08087291 */ /* 0x000fe4000f8f303f */
[----:B------:R-:W-:Y:S01]  /*0e90*/  USEL UR19, UR22, URZ, UP1 ;  /* 0x0000003f16137287 */ /* 0x000fe20008800000 */
[----:B------:R-:W-:Y:S02]  /*0ea0*/  ULDC UR26, c[0x0][0x270] ;  /* 0x00009c00001a7ab9 */ /* 0x000fe40000000800 */
[----:B------:R-:W-:Y:S01]  /*0eb0*/  @UP0 UIMAD UR11, UR55, UR27, URZ ;  /* 0x0000001b370b02a4 */ /* 0x000fe2000f8e023f */
[----:B-1----:R-:W-:Y:S01]  /*0ec0*/  IABS R8, R9 ;  /* 0x0000000900087213 */ /* 0x002fe20000000000 */
[----:B------:R-:W-:Y:S01]  /*0ed0*/  @UP0 ULDC UR9, c[0x0][0x2e4] ;  /* 0x0000b90000090ab9 */ /* 0x000fe20000000800 */
[----:B------:R-:W-:Y:S01]  /*0ee0*/  ISETP.NE.AND P1, PT, R9, RZ, PT ;  /* 0x000000ff0900720c */ /* 0x000fe20003f25270 */
[----:B------:R-:W-:Y:S01]  /*0ef0*/  @UP0 UIMAD UR22, UR57, UR9, UR11 ;  /* 0x00000009391602a4 */ /* 0x000fe2000f8e020b */
[----:B------:R-:W1:Y:S01]  /*0f00*/  I2F.RP R4, R8 ;  /* 0x0000000800047306 */ /* 0x000e620000209400 */
[----:B------:R-:W-:Y:S01]  /*0f10*/  ULOP3.LUT UR9, UR8, 0xffffffc0, URZ, 0xc0, !UPT ;  /* 0xffffffc008097892 */ /* 0x000fe2000f8ec03f */
[----:B------:R-:W-:Y:S01]  /*0f20*/  ULDC UR24, c[0x0][0x2dc] ;  /* 0x0000b70000187ab9 */ /* 0x000fe20000000800 */
[----:B------:R-:W-:Y:S01]  /*0f30*/  USEL UR21, UR23, URZ, UP1 ;  /* 0x0000003f17157287 */ /* 0x000fe20008800000 */
[----:B--2---:R-:W-:Y:S01]  /*0f40*/  IABS R2, R2 ;  /* 0x0000000200027213 */ /* 0x004fe20000000000 */
[----:B------:R-:W-:-:S02]  /*0f50*/  USHF.R.S32.HI UR23, URZ, 0x6, UR8 ;  /* 0x000000063f177899 */ /* 0x000fc40008011408 */
[----:B------:R-:W-:Y:S02]  /*0f60*/  UIMAD UR16, UR57, UR24, URZ ;  /* 0x00000018391072a4 */ /* 0x000fe4000f8e023f */
[----:B------:R-:W-:Y:S02]  /*0f70*/  @!UP0 UIMAD UR12, UR55, UR26, UR57 ;  /* 0x0000001a370c82a4 */ /* 0x000fe4000f8e0239 */
[----:B------:R-:W-:Y:S01]  /*0f80*/  UIADD3 UR8, UR9, -0x40, URZ ;  /* 0xffffffc009087890 */ /* 0x000fe2000fffe03f */
[----:B------:R-:W-:Y:S01]  /*0f90*/  ULDC.U8 UR20, c[0x0][0x480] ;  /* 0x0001200000147ab9 */ /* 0x000fe20000000000 */
[----:B-1----:R-:W1:Y:S01]  /*0fa0*/  MUFU.RCP R4, R4 ;  /* 0x0000000400047308 */ /* 0x002e620000001000 */
[----:B------:R-:W-:Y:S01]  /*0fb0*/  ISETP.NE.AND P4, PT, RZ, UR20, PT ;  /* 0x00000014ff007c0c */ /* 0x000fe2000bf85270 */
[----:B------:R-:W-:Y:S02]  /*0fc0*/  USHF.R.S32.HI UR15, URZ, 0x1f, UR5 ;  /* 0x0000001f3f0f7899 */ /* 0x000fe40008011405 */
[----:B------:R-:W-:-:S02]  /*0fd0*/  USHF.R.S32.HI UR14, URZ, 0x1f, UR49 ;  /* 0x0000001f3f0e7899 */ /* 0x000fc40008011431 */
[----:B------:R-:W-:Y:S02]  /*0fe0*/  USHF.R.S32.HI UR25, URZ, 0x1f, UR26 ;  /* 0x0000001f3f197899 */ /* 0x000fe4000801141a */
        /* <DEDUP_REMOVED lines=8> */
[----:B------:R-:W-:Y:S01]  /*1070*/  IMAD.HI.U32 R0, R5, R0, R4 ;  /* 0x0000000005007227 */ /* 0x000fe200078e0004 */
[----:B------:R-:W-:-:S05]  /*1080*/  MOV R4, R2 ;  /* 0x0000000200047202 */ /* 0x000fca0000000f00 */
[----:B------:R-:W-:-:S04]  /*1090*/  IMAD.HI.U32 R0, R0, R4, RZ ;  /* 0x0000000400007227 */ /* 0x000fc800078e00ff */
[----:B------:R-:W-:-:S04]  /*10a0*/  IMAD.MOV R2, RZ, RZ, -R0 ;  /* 0x000000ffff027224 */ /* 0x000fc800078e0a00 */
[----:B------:R-:W-:Y:S02]  /*10b0*/  IMAD R2, R8, R2, R4 ;  /* 0x0000000208027224 */ /* 0x000fe400078e0204 */
[----:B---3--:R-:W-:-:S03]  /*10c0*/  IMAD.WIDE.U32 R4, R10, R6, RZ ;  /* 0x000000060a047225 */ /* 0x008fc600078e00ff */
[----:B------:R-:W-:Y:S01]  /*10d0*/  ISETP.GT.U32.AND P2, PT, R8, R2, PT ;  /* 0x000000020800720c */ /* 0x000fe20003f44070 */
[----:B------:R-:W-:Y:S01]  /*10e0*/  IMAD R7, R10, R7, R5 ;  /* 0x000000070a077224 */ /* 0x000fe200078e0205 */
[----:B------:R-:W-:-:S04]  /*10f0*/  SEL R11, R4, RZ, P4 ;  /* 0x000000ff040b7207 */ /* 0x000fc80002000000 */
[----:B------:R-:W-:-:S07]  /*1100*/  SEL R16, R7, RZ, P4 ;  /* 0x000000ff07107207 */ /* 0x000fce0002000000 */
[----:B------:R-:W-:Y:S01]  /*1110*/  @!P2 IMAD.IADD R2, R2, 0x1, -R8 ;  /* 0x000000010202a824 */ /* 0x000fe200078e0a08 */
[----:B------:R-:W-:-:S04]  /*1120*/  @!P2 IADD3 R0, R0, 0x1, RZ ;  /* 0x000000010000a810 */ /* 0x000fc80007ffe0ff */
[----:B------:R-:W-:Y:S02]  /*1130*/  ISETP.GE.U32.AND P3, PT, R2, R8, PT ;  /* 0x000000080200720c */ /* 0x000fe40003f66070 */
[----:B------:R-:W-:-:S04]  /*1140*/  LOP3.LUT R2, R9, UR57, RZ, 0x3c, !PT ;  /* 0x0000003909027c12 */ /* 0x000fc8000f8e3cff */
[----:B------:R-:W-:-:S07]  /*1150*/  ISETP.GE.AND P0, PT, R2, RZ, PT ;  /* 0x000000ff0200720c */ /* 0x000fce0003f06270 */
[----:B------:R-:W-:-:S04]  /*1160*/  @P3 VIADD R0, R0, 0x1 ;  /* 0x0000000100003836 */ /* 0x000fc80000000000 */
[----:B------:R-:W-:-:S05]  /*1170*/  IMAD.MOV.U32 R2, RZ, RZ, R0 ;  /* 0x000000ffff027224 */ /* 0x000fca00078e0000 */
[----:B------:R-:W-:Y:S02]  /*1180*/  @!P0 IADD3 R2, -R2, RZ, RZ ;  /* 0x000000ff02028210 */ /* 0x000fe40007ffe1ff */
        /* <DEDUP_REMOVED lines=12> */
.L_x_488:
[----:B------:R-:W-:Y:S01]  /*1250*/  UIMAD UR12, UR55, UR26, UR57 ;  /* 0x0000001a370c72a4 */ /* 0x000fe2000f8e0239 */
[----:B------:R-:W-:-:S03]  /*1260*/  ULDC UR11, c[0x0][0x2d4] ;  /* 0x0000b500000b7ab9 */ /* 0x000fc60000000800 */
[----:B------:R-:W-:-:S12]  /*1270*/  UIMAD UR20, UR12, UR11, URZ ;  /* 0x0000000b0c1472a4 */ /* 0x000fd8000f8e023f */
.L_x_489:
[----:B------:R-:W1:Y:S01]  /*1280*/  LDC.64 R14, c[0x0][0x248] ;  /* 0x00009200ff0e7b82 */ /* 0x000e620000000a00 */
[----:B------:R-:W2:Y:S01]  /*1290*/  S2R R28, SR_TID.X ;  /* 0x00000000001c7919 */ /* 0x000ea20000002100 */
[----:B------:R-:W-:Y:S01]  /*12a0*/  UIADD3 UR52, UP0, UR49, UR5, URZ ;  /* 0x0000000531347290 */ /* 0x000fe2000ff1e03f */
[----:B------:R-:W-:Y:S01]  /*12b0*/  SHF.R.S32.HI R245, RZ, 0x1f, R244 ;  /* 0x0000001ffff57819 */ /* 0x000fe200000114f4 */
[----:B------:R-:W-:Y:S01]  /*12c0*/  UIMAD UR33, UR26, UR24, URZ ;  /* 0x000000181a2172a4 */ /* 0x000fe2000f8e023f */
[----:B------:R-:W-:Y:S01]  /*12d0*/  SHF.R.S32.HI R29, RZ, 0x1f, R243 ;  /* 0x0000001fff1d7819 */ /* 0x000fe200000114f3 */
[----:B------:R-:W-:Y:S01]  /*12e0*/  UIADD3.X UR53, UR15, UR14, URZ, UP0, !UPT ;  /* 0x0000000e0f357290 */ /* 0x000fe200087fe43f */
[----:B------:R-:W-:Y:S01]  /*12f0*/  IADD3 R18, P0, R243, UR8, RZ ;  /* 0x00000008f3127c10 */ /* 0x000fe2000ff1e0ff */
[----:B------:R-:W3:Y:S01]  /*1300*/  LDC.64 R6, c[0x0][0x230] ;  /* 0x00008c00ff067b82 */ /* 0x000ee20000000a00 */
[----:B------:R-:W-:Y:S01]  /*1310*/  USHF.L.U32 UR5, UR33, 0x6, URZ ;  /* 0x0000000621057899 */ /* 0x000fe2000800063f */
[----:B------:R-:W-:Y:S01]  /*1320*/  IMAD.U32 R10, RZ, RZ, UR16 ;  /* 0x00000010ff0a7e24 */ /* 0x000fe2000f8e00ff */
[----:B------:R-:W-:Y:S01]  /*1330*/  IADD3.X R24, R29, UR9, RZ, P0, !PT ;  /* 0x000000091d187c10 */ /* 0x000fe200087fe4ff */
[----:B------:R-:W-:Y:S01]  /*1340*/  ULDC.64 UR12, c[0x0][0x240] ;  /* 0x00009000000c7ab9 */ /* 0x000fe20000000a00 */
[----:B------:R-:W-:Y:S01]  /*1350*/  IMAD.U32 R17, RZ, RZ, UR17 ;  /* 0x00000011ff117e24 */ /* 0x000fe2000f8e00ff */
[----:B------:R-:W-:Y:S01]  /*1360*/  ULDC.64 UR14, c[0x0][0x260] ;  /* 0x00009800000e7ab9 */ /* 0x000fe20000000a00 */
[----:B------:R-:W-:Y:S01]  /*1370*/  ULDC.64 UR16, c[0x0][0x218] ;  /* 0x0000860000107ab9 */ /* 0x000fe20000000a00 */
[----:B------:R-:W4:Y:S01]  /*1380*/  LDC.64 R20, c[0x0][0x418] ;  /* 0x00010600ff147b82 */ /* 0x000f220000000a00 */
[----:B------:R-:W-:Y:S01]  /*1390*/  USHF.R.S32.HI UR28, URZ, 0x1f, UR57 ;  /* 0x0000001f3f1c7899 */ /* 0x000fe20008011439 */
[----:B------:R-:W-:-:S02]  /*13a0*/  CS2R R126, SRZ ;  /* 0x00000000007e7805 */ /* 0x000fc4000001ff00 */
[----:B------:R-:W-:Y:S02]  /*13b0*/  CS2R R124, SRZ ;  /* 0x00000000007c7805 */ /* 0x000fe4000001ff00 */
[----:B------:R-:W-:Y:S02]  /*13c0*/  CS2R R130, SRZ ;  /* 0x0000000000827805 */ /* 0x000fe4000001ff00 */
[----:B------:R-:W-:Y:S02]  /*13d0*/  CS2R R128, SRZ ;  /* 0x0000000000807805 */ /* 0x000fe4000001ff00 */
[----:B------:R-:W-:Y:S02]  /*13e0*/  CS2R R122, SRZ ;  /* 0x00000000007a7805 */ /* 0x000fe4000001ff00 */
[----:B------:R-:W-:Y:S01]  /*13f0*/  CS2R R120, SRZ ;  /* 0x0000000000787805 */ /* 0x000fe2000001ff00 */
[C---:B-1----:R-:W-:Y:S01]  /*1400*/  IMAD R0, R14.reuse, UR53, RZ ;  /* 0x000000350e007c24 */ /* 0x042fe2000f8e02ff */
[----:B------:R-:W1:Y:S01]  /*1410*/  LDC.64 R12, c[0x0][0x228] ;  /* 0x00008a00ff0c7b82 */ /* 0x000e620000000a00 */
[----:B------:R-:W-:Y:S01]  /*1420*/  IMAD.WIDE.U32 R4, R14, UR52, R244 ;  /* 0x000000340e047c25 */ /* 0x000fe2000f8e00f4 */
[----:B------:R-:W-:-:S02]  /*1430*/  CS2R R118, SRZ ;  /* 0x0000000000767805 */ /* 0x000fc4000001ff00 */
[----:B------:R-:W-:Y:S02]  /*1440*/  CS2R R116, SRZ ;  /* 0x0000000000747805 */ /* 0x000fe4000001ff00 */
[----:B------:R-:W-:Y:S01]  /*1450*/  CS2R R110, SRZ ;  /* 0x00000000006e7805 */ /* 0x000fe2000001ff00 */
[----:B------:R-:W-:Y:S01]  /*1460*/  IMAD R0, R15, UR52, R0 ;  /* 0x000000340f007c24 */ /* 0x000fe2000f8e0200 */
[----:B------:R-:W-:Y:S01]  /*1470*/  CS2R R108, SRZ ;  /* 0x00000000006c7805 */ /* 0x000fe2000001ff00 */
[C---:B---3--:R-:W-:Y:S01]  /*1480*/  IMAD R8, R6.reuse, UR60, RZ ;  /* 0x0000003c06087c24 */ /* 0x048fe2000f8e02ff */
[----:B------:R-:W3:Y:S01]  /*1490*/  LDC.64 R22, c[0x0][0x238] ;  /* 0x00008e00ff167b82 */ /* 0x000ee20000000a00 */
[----:B------:R-:W-:Y:S01]  /*14a0*/  IMAD.IADD R5, R5, 0x1, R0 ;  /* 0x0000000105057824 */ /* 0x000fe200078e0200 */
[----:B--2---:R-:W-:Y:S01]  /*14b0*/  SHF.R.S32.HI R0, RZ, 0x1f, R28 ;  /* 0x0000001fff007819 */ /* 0x004fe2000001141c */
[----:B------:R-:W-:Y:S01]  /*14c0*/  IMAD R7, R7, UR55, R8 ;  /* 0x0000003707077c24 */ /* 0x000fe2000f8e0208 */
[----:B------:R-:W-:Y:S01]  /*14d0*/  CS2R R114, SRZ ;  /* 0x0000000000727805 */ /* 0x000fe2000001ff00 */
[----:B------:R-:W-:Y:S01]  /*14e0*/  IMAD.WIDE.U32 R4, R6, UR55, R4 ;  /* 0x0000003706047c25 */ /* 0x000fe2000f8e0004 */
[----:B------:R-:W-:-:S02]  /*14f0*/  LEA.HI R0, R0, R28, RZ, 0x5 ;  /* 0x0000001c00007211 */ /* 0x000fc400078f28ff */
[----:B------:R-:W-:Y:S02]  /*1500*/  CS2R R112, SRZ ;  /* 0x0000000000707805 */ /* 0x000fe4000001ff00 */
[----:B------:R-:W-:Y:S01]  /*1510*/  CS2R R106, SRZ ;  /* 0x00000000006a7805 */ /* 0x000fe2000001ff00 */
[----:B------:R-:W-:Y:S01]  /*1520*/  IMAD R6, R24, UR12, RZ ;  /* 0x0000000c18067c24 */ /* 0x000fe2000f8e02ff */
[----:B------:R-:W-:Y:S01]  /*1530*/  LOP3.LUT R0, R0, 0xffffffe0, RZ, 0xc0, !PT ;  /* 0xffffffe000007812 */ /* 0x000fe200078ec0ff */
[----:B------:R-:W-:Y:S01]  /*1540*/  IMAD.WIDE.U32 R8, R18, UR12, R244 ;  /* 0x0000000c12087c25 */ /* 0x000fe2000f8e00f4 */
[----:B------:R-:W-:Y:S01]  /*1550*/  USHF.R.S32.HI UR12, URZ, 0x1f, UR5 ;  /* 0x0000001f3f0c7899 */ /* 0x000fe20008011405 */
[----:B------:R-:W-:Y:S02]  /*1560*/  CS2R R104, SRZ ;  /* 0x0000000000687805 */ /* 0x000fe4000001ff00 */
[----:B------:R-:W-:Y:S01]  /*1570*/  CS2R R102, SRZ ;  /* 0x0000000000667805 */ /* 0x000fe2000001ff00 */
[----:B------:R-:W-:Y:S01]  /*1580*/  IMAD.IADD R28, R28, 0x1, -R0 ;  /* 0x000000011c1c7824 */ /* 0x000fe200078e0a00 */
[----:B------:R-:W-:Y:S01]  /*1590*/  CS2R R100, SRZ ;  /* 0x0000000000647805 */ /* 0x000fe2000001ff00 */
[----:B------:R-:W-:Y:S01]  /*15a0*/  IMAD.IADD R5, R5, 0x1, R7 ;  /* 0x0000000105057824 */ /* 0x000fe200078e0207 */
[----:B------:R-:W-:Y:S01]  /*15b0*/  CS2R R94, SRZ ;  /* 0x00000000005e7805 */ /* 0x000fe2000001ff00 */
[----:B------:R-:W-:Y:S01]  /*15c0*/  IMAD R0, R248, UR33, R28 ;  /* 0x00000021f8007c24 */ /* 0x000fe2000f8e021c */
[----:B------:R-:W-:Y:S01]  /*15d0*/  CS2R R92, SRZ ;  /* 0x00000000005c7805 */ /* 0x000fe2000001ff00 */
[----:B------:R-:W-:Y:S01]  /*15e0*/  IMAD R7, R18, UR13, R6 ;  /* 0x0000000d12077c24 */ /* 0x000fe2000f8e0206 */
[----:B------:R-:W-:Y:S01]  /*15f0*/  CS2R R98, SRZ ;  /* 0x0000000000627805 */ /* 0x000fe2000001ff00 */
[----:B------:R-:W-:Y:S01]  /*1600*/  IMAD R6, R25, UR14, RZ ;  /* 0x0000000e19067c24 */ /* 0x000fe2000f8e02ff */
[----:B------:R-:W-:Y:S01]  /*1610*/  IADD3 R10, P1, P0, R0, UR5, R10 ;  /* 0x00000005000a7c10 */ /* 0x000fe2000f83e00a */
[----:B------:R-:W-:Y:S01]  /*1620*/  USHF.R.S32.HI UR5, URZ, 0x1f, UR24 ;  /* 0x0000001f3f057899 */ /* 0x000fe20008011418 */
[----:B------:R-:W-:Y:S01]  /*1630*/  SHF.R.S32.HI R0, RZ, 0x1f, R0 ;  /* 0x0000001fff007819 */ /* 0x000fe20000011400 */
[C---:B------:R-:W-:Y:S01]  /*1640*/  IMAD R6, R2.reuse, UR15, R6 ;  /* 0x0000000f02067c24 */ /* 0x040fe2000f8e0206 */
[----:B------:R-:W-:Y:S01]  /*1650*/  CS2R R96, SRZ ;  /* 0x0000000000607805 */ /* 0x000fe2000001ff00 */
[----:B------:R-:W-:Y:S01]  /*1660*/  IMAD.WIDE.U32 R4, R2, UR14, R4 ;  /* 0x0000000e02047c25 */ /* 0x000fe2000f8e0004 */
[----:B------:R-:W-:Y:S01]  /*1670*/  IADD3.X R0, R0, UR12, R17, P1, P0 ;  /* 0x0000000c00007c10 */ /* 0x000fe20008fe0411 */
[----:B------:R-:W-:Y:S01]  /*1680*/  UIMAD.WIDE UR14, UR55, UR11, UR8 ;  /* 0x0000000b370e72a5 */ /* 0x000fe2000f8e0208 */
[----:B------:R-:W-:Y:S01]  /*1690*/  IADD3 R10, P0, R10, R11, RZ ;  /* 0x0000000b0a0a7210 */ /* 0x000fe20007f1e0ff */
[----:B------:R-:W-:Y:S01]  /*16a0*/  UIMAD UR9, UR5, UR26, URZ ;  /* 0x0000001a050972a4 */ /* 0x000fe2000f8e023f */
[----:B------:R-:W-:Y:S01]  /*16b0*/  IMAD.IADD R5, R5, 0x1, R6 ;  /* 0x0000000105057824 */ /* 0x000fe200078e0206 */
[----:B------:R-:W-:Y:S01]  /*16c0*/  UIMAD.WIDE.U32 UR12, UR24, UR26, URZ ;  /* 0x0000001a180c72a5 */ /* 0x000fe2000f8e003f */
[----:B------:R-:W-:Y:S01]  /*16d0*/  IMAD.IADD R9, R9, 0x1, R7 ;  /* 0x0000000109097824 */ /* 0x000fe200078e0207 */
[----:B------:R-:W-:Y:S01]  /*16e0*/  UIMAD UR9, UR25, UR24, UR9 ;  /* 0x00000018190972a4 */ /* 0x000fe2000f8e0209 */
[----:B------:R-:W-:Y:S01]  /*16f0*/  IMAD.X R11, R0, 0x1, R16, P0 ;  /* 0x00000001000b7824 */ /* 0x000fe200000e0610 */
[----:B------:R-:W-:Y:S01]  /*1700*/  UIADD3 UR5, UP0, UR14, UR19, URZ ;  /* 0x000000130e057290 */ /* 0x000fe2000ff1e03f */
[----:B------:R-:W2:Y:S01]  /*1710*/  LDC.64 R16, c[0x0][0x250] ;  /* 0x00009400ff107b82 */ /* 0x000ea20000000a00 */
[----:B------:R-:W-:Y:S01]  /*1720*/  UIADD3 UR9, UR13, UR9, URZ ;  /* 0x000000090d097290 */ /* 0x000fe2000fffe03f */
[-C--:B------:R-:W-:Y:S01]  /*1730*/  IMAD R0, R29, R14.reuse, RZ ;  /* 0x0000000e1d007224 */ /* 0x080fe200078e02ff */
[----:B------:R-:W-:Y:S01]  /*1740*/  UIADD3.X UR14, UR15, UR21, URZ, UP0, !UPT ;  /* 0x000000150f0e7290 */ /* 0x000fe200087fe43f */
[----:B------:R-:W-:Y:S01]  /*1750*/  IMAD.U32 R26, RZ, RZ, UR12 ;  /* 0x0000000cff1a7e24 */ /* 0x000fe2000f8e00ff */
[----:B------:R-:W-:Y:S01]  /*1760*/  UIMAD UR9, UR9, UR5, URZ ;  /* 0x00000005090972a4 */ /* 0x000fe2000f8e023f */
[C---:B------:R-:W-:Y:S01]  /*1770*/  IMAD R0, R243.reuse, R15, R0 ;  /* 0x0000000ff3007224 */ /* 0x040fe200078e0200 */
[----:B------:R-:W-:Y:S01]  /*1780*/  CS2R R90, SRZ ;  /* 0x00000000005a7805 */ /* 0x000fe2000001ff00 */
[----:B------:R-:W-:Y:S01]  /*1790*/  IMAD.WIDE.U32 R4, R243, R14, R4 ;  /* 0x0000000ef3047225 */ /* 0x000fe200078e0004 */
[----:B------:R-:W-:-:S02]  /*17a0*/  CS2R R88, SRZ ;  /* 0x0000000000587805 */ /* 0x000fc4000001ff00 */
[----:B------:R-:W-:Y:S02]  /*17b0*/  CS2R R86, SRZ ;  /* 0x0000000000567805 */ /* 0x000fe4000001ff00 */
[----:B------:R-:W-:Y:S01]  /*17c0*/  CS2R R84, SRZ ;  /* 0x0000000000547805 */ /* 0x000fe2000001ff00 */
[----:B------:R-:W-:Y:S01]  /*17d0*/  IMAD.WIDE.U32 R10, R26, UR5, R10 ;  /* 0x000000051a0a7c25 */ /* 0x000fe2000f8e000a */
[----:B------:R-:W-:Y:S01]  /*17e0*/  UIMAD UR5, UR14, UR12, UR9 ;  /* 0x0000000c0e0572a4 */ /* 0x000fe2000f8e0209 */
[C---:B------:R-:W-:Y:S02]  /*17f0*/  LEA R6, P0, R4.reuse, UR16, 0x1 ;  /* 0x0000001004067c11 */ /* 0x040fe4000f8008ff */
[----:B------:R-:W-:Y:S01]  /*1800*/  CS2R R78, SRZ ;  /* 0x00000000004e7805 */ /* 0x000fe2000001ff00 */
[----:B------:R-:W-:Y:S01]  /*1810*/  IMAD.IADD R0, R5, 0x1, R0 ;  /* 0x0000000105007824 */ /* 0x000fe200078e0200 */
[----:B------:R-:W-:Y:S01]  /*1820*/  ULDC.64 UR14, c[0x0][0x258] ;  /* 0x00009600000e7ab9 */ /* 0x000fe20000000a00 */
[----:B------:R-:W-:Y:S01]  /*1830*/  IMAD.U32 R27, RZ, RZ, UR13 ;  /* 0x0000000dff1b7e24 */ /* 0x000fe2000f8e00ff */
[----:B------:R-:W-:Y:S01]  /*1840*/  ULDC.64 UR12, c[0x0][0x400] ;  /* 0x00010000000c7ab9 */ /* 0x000fe20000000a00 */
[----:B------:R-:W-:Y:S01]  /*1850*/  VIADD R11, R11, UR5 ;  /* 0x000000050b0b7c36 */ /* 0x000fe20008000000 */
[----:B------:R-:W-:Y:S01]  /*1860*/  LEA.HI.X R7, R4, UR17, R0, 0x1, P0 ;  /* 0x0000001104077c11 */ /* 0x000fe200080f0c00 */
[----:B-1----:R-:W-:Y:S01]  /*1870*/  IMAD R19, R12, UR60, RZ ;  /* 0x0000003c0c137c24 */ /* 0x002fe2000f8e02ff */
[----:B------:R-:W-:Y:S01]  /*1880*/  LEA R188, P1, R10, UR12, 0x2 ;  /* 0x0000000c0abc7c11 */ /* 0x000fe2000f8210ff */
[C---:B--2---:R-:W-:Y:S01]  /*1890*/  IMAD R0, R16.reuse, UR53, RZ ;  /* 0x0000003510007c24 */ /* 0x044fe2000f8e02ff */
[----:B------:R-:W-:Y:S01]  /*18a0*/  ULDC.64 UR16, c[0x0][0x268] ;  /* 0x00009a0000107ab9 */ /* 0x000fe20000000a00 */
[----:B------:R-:W-:Y:S01]  /*18b0*/  IMAD.WIDE.U32 R4, R16, UR52, R244 ;  /* 0x0000003410047c25 */ /* 0x000fe2000f8e00f4 */
[----:B------:R-:W-:Y:S01]  /*18c0*/  LEA.HI.X R189, R10, UR13, R11, 0x2, P1 ;  /* 0x0000000d0abd7c11 */ /* 0x000fe200088f140b */
[----:B------:R-:W-:Y:S01]  /*18d0*/  ULDC.64 UR12, c[0x0][0x420] ;  /* 0x00010800000c7ab9 */ /* 0x000fe20000000a00 */
[----:B------:R-:W-:Y:S01]  /*18e0*/  UIADD3 UR5, UR23, -0x1, URZ ;  /* 0xffffffff17057890 */ /* 0x000fe2000fffe03f */
[----:B------:R-:W-:Y:S01]  /*18f0*/  IMAD R0, R17, UR52, R0 ;  /* 0x0000003411007c24 */ /* 0x000fe2000f8e0200 */
[----:B------:R-:W-:Y:S01]  /*1900*/  CS2R R76, SRZ ;  /* 0x00000000004c7805 */ /* 0x000fe2000001ff00 */
[C---:B----4-:R-:W-:Y:S01]  /*1910*/  IMAD R10, R20.reuse, UR60, RZ ;  /* 0x0000003c140a7c24 */ /* 0x050fe2000f8e02ff */
[----:B------:R-:W-:Y:S01]  /*1920*/  ULEA.HI UR9, UR5, UR5, URZ, 0x1 ;  /* 0x0000000505097291 */ /* 0x000fe2000f8f083f */
[----:B------:R-:W-:Y:S01]  /*1930*/  IMAD.IADD R5, R5, 0x1, R0 ;  /* 0x0000000105057824 */ /* 0x000fe200078e0200 */
[----:B------:R-:W-:Y:S01]  /*1940*/  CS2R R82, SRZ ;  /* 0x0000000000527805 */ /* 0x000fe2000001ff00 */
[----:B------:R-:W-:Y:S01]  /*1950*/  IMAD R0, R21, UR55, R10 ;  /* 0x0000003715007c24 */ /* 0x000fe2000f8e020a */
[----:B------:R-:W-:Y:S01]  /*1960*/  ULOP3.LUT UR9, UR9, 0xfffffffe, URZ, 0xc0, !UPT ;  /* 0xfffffffe09097892 */ /* 0x000fe2000f8ec03f */
[----:B------:R-:W-:Y:S01]  /*1970*/  IMAD.WIDE.U32 R10, R20, UR55, R244 ;  /* 0x00000037140a7c25 */ /* 0x000fe2000f8e00f4 */
[----:B------:R-:W-:-:S02]  /*1980*/  CS2R R80, SRZ ;  /* 0x0000000000507805 */ /* 0x000fc4000001ff00 */
[----:B------:R-:W-:Y:S01]  /*1990*/  CS2R R74, SRZ ;  /* 0x00000000004a7805 */ /* 0x000fe2000001ff00 */
[----:B------:R-:W-:Y:S01]  /*19a0*/  UIADD3 UR9, UR5, -UR9, URZ ;  /* 0x8000000905097290 */ /* 0x000fe2000fffe03f */
[----:B------:R-:W-:Y:S01]  /*19b0*/  IMAD R13, R13, UR55, R19 ;  /* 0x000000370d0d7c24 */ /* 0x000fe2000f8e0213 */
[----:B------:R-:W-:Y:S01]  /*19c0*/  CS2R R72, SRZ ;  /* 0x0000000000487805 */ /* 0x000fe2000001ff00 */
[----:B------:R-:W-:Y:S01]  /*19d0*/  IMAD.WIDE.U32 R8, R12, UR55, R8 ;  /* 0x000000370c087c25 */ /* 0x000fe2000f8e0008 */
[----:B------:R-:W-:Y:S01]  /*19e0*/  LEA R12, P0, R14, R6, 0x7 ;  /* 0x000000060e0c7211 */ /* 0x000fe200078038ff */
[----:B------:R-:W-:Y:S01]  /*19f0*/  UISETP.NE.AND UP0, UPT, UR9, 0x1, UPT ;  /* 0x000000010900788c */ /* 0x000fe2000bf05270 */
[----:B------:R-:W-:Y:S01]  /*1a00*/  CS2R R70, SRZ ;  /* 0x0000000000467805 */ /* 0x000fe2000001ff00 */
[----:B---3--:R-:W-:Y:S01]  /*1a10*/  IMAD R19, R22, UR60, RZ ;  /* 0x0000003c16137c24 */ /* 0x008fe2000f8e02ff */
[----:B------:R-:W-:Y:S01]  /*1a20*/  UIADD3 UR9, UR8, UR22, URZ ;  /* 0x0000001608097290 */ /* 0x000fe2000fffe03f */
[----:B------:R-:W-:Y:S01]  /*1a30*/  IMAD.IADD R11, R11, 0x1, R0 ;  /* 0x000000010b0b7824 */ /* 0x000fe200078e0200 */
[----:B------:R-:W-:Y:S01]  /*1a40*/  CS2R R68, SRZ ;  /* 0x0000000000447805 */ /* 0x000fe2000001ff00 */
[----:B------:R-:W-:Y:S01]  /*1a50*/  IMAD R0, R24, UR12, RZ ;  /* 0x0000000c18007c24 */ /* 0x000fe2000f8e02ff */
[----:B------:R-:W-:Y:S01]  /*1a60*/  CS2R R62, SRZ ;  /* 0x00000000003e7805 */ /* 0x000fe2000001ff00 */
[----:B------:R-:W-:Y:S01]  /*1a70*/  IMAD.IADD R9, R9, 0x1, R13 ;  /* 0x0000000109097824 */ /* 0x000fe200078e020d */
[----:B------:R-:W-:Y:S01]  /*1a80*/  LEA.HI.X R13, R14, R7, R15, 0x7, P0 ;  /* 0x000000070e0d7211 */ /* 0x000fe200000f3c0f */
[----:B------:R-:W-:Y:S01]  /*1a90*/  IMAD R19, R23, UR55, R19 ;  /* 0x0000003717137c24 */ /* 0x000fe2000f8e0213 */
[----:B------:R-:W-:Y:S01]  /*1aa0*/  PLOP3.LUT P0, PT, PT, PT, UP0, 0x80, 0x0 ;  /* 0x000000000000781c */ /* 0x000fe20003f0f008 */
[----:B------:R-:W-:Y:S01]  /*1ab0*/  IMAD.WIDE.U32 R4, R22, UR55, R4 ;  /* 0x0000003716047c25 */ /* 0x000fe2000f8e0004 */
[----:B------:R-:W-:-:S02]  /*1ac0*/  CS2R R60, SRZ ;  /* 0x00000000003c7805 */ /* 0x000fc4000001ff00 */
[----:B------:R-:W-:Y:S02]  /*1ad0*/  CS2R R66, SRZ ;  /* 0x0000000000427805 */ /* 0x000fe4000001ff00 */
[----:B------:R-:W-:Y:S01]  /*1ae0*/  CS2R R64, SRZ ;  /* 0x0000000000407805 */ /* 0x000fe2000001ff00 */
[----:B------:R-:W-:Y:S01]  /*1af0*/  IMAD.U32 R14, RZ, RZ, UR14 ;  /* 0x0000000eff0e7e24 */ /* 0x000fe2000f8e00ff */
[----:B------:R-:W-:Y:S01]  /*1b00*/  UIMAD UR14, UR28, UR14, URZ ;  /* 0x0000000e1c0e72a4 */ /* 0x000fe2000f8e023f */
[----:B------:R-:W-:Y:S01]  /*1b10*/  IMAD R20, R18, UR13, R0 ;  /* 0x0000000d12147c24 */ /* 0x000fe2000f8e0200 */
[----:B------:R-:W-:Y:S01]  /*1b20*/  CS2R R58, SRZ ;  /* 0x00000000003a7805 */ /* 0x000fe2000001ff00 */
[----:B------:R-:W-:Y:S01]  /*1b30*/  IMAD.IADD R5, R5, 0x1, R19 ;  /* 0x0000000105057824 */ /* 0x000fe200078e0213 */
[----:B------:R-:W-:Y:S01]  /*1b40*/  UIMAD UR19, UR57, UR15, UR14 ;  /* 0x0000000f391372a4 */ /* 0x000fe2000f8e020e */
[----:B------:R-:W-:Y:S01]  /*1b50*/  IMAD R0, R25, UR16, RZ ;  /* 0x0000001019007c24 */ /* 0x000fe2000f8e02ff */
[----:B------:R-:W-:Y:S01]  /*1b60*/  CS2R R56, SRZ ;  /* 0x0000000000387805 */ /* 0x000fe2000001ff00 */
[----:B------:R-:W-:Y:S01]  /*1b70*/  IMAD.WIDE.U32 R14, R14, UR57, R8 ;  /* 0x000000390e0e7c25 */ /* 0x000fe2000f8e0008 */
[----:B------:R-:W-:Y:S01]  /*1b80*/  ULDC.64 UR14, c[0x0][0x3e0] ;  /* 0x0000f800000e7ab9 */ /* 0x000fe20000000a00 */
[----:B------:R-:W-:-:S02]  /*1b90*/  CS2R R54, SRZ ;  /* 0x0000000000367805 */ /* 0x000fc4000001ff00 */
[----:B------:R-:W-:Y:S01]  /*1ba0*/  CS2R R52, SRZ ;  /* 0x0000000000347805 */ /* 0x000fe2000001ff00 */
[----:B------:R-:W-:Y:S01]  /*1bb0*/  IMAD.WIDE.U32 R8, R18, UR12, R10 ;  /* 0x0000000c12087c25 */ /* 0x000fe2000f8e000a */
[----:B------:R-:W-:Y:S01]  /*1bc0*/  ULDC.64 UR12, c[0x0][0x428] ;  /* 0x00010a00000c7ab9 */ /* 0x000fe20000000a00 */
[----:B------:R-:W-:Y:S01]  /*1bd0*/  CS2R R46, SRZ ;  /* 0x00000000002e7805 */ /* 0x000fe2000001ff00 */
[----:B------:R-:W-:Y:S01]  /*1be0*/  UIMAD UR11, UR28, UR12, URZ ;  /* 0x0000000c1c0b72a4 */ /* 0x000fe2000f8e023f */
[C---:B------:R-:W-:Y:S01]  /*1bf0*/  IMAD R0, R2.reuse, UR17, R0 ;  /* 0x0000001102007c24 */ /* 0x040fe2000f8e0200 */
[----:B------:R-:W-:Y:S01]  /*1c00*/  CS2R R44, SRZ ;  /* 0x00000000002c7805 */ /* 0x000fe2000001ff00 */
[----:B------:R-:W-:Y:S01]  /*1c10*/  IMAD.WIDE.U32 R4, R2, UR16, R4 ;  /* 0x0000001002047c25 */ /* 0x000fe2000f8e0004 */
[----:B------:R-:W-:Y:S01]  /*1c20*/  UIMAD UR11, UR57, UR13, UR11 ;  /* 0x0000000d390b72a4 */ /* 0x000fe2000f8e020b */
[----:B------:R-:W-:Y:S01]  /*1c30*/  CS2R R50, SRZ ;  /* 0x0000000000327805 */ /* 0x000fe2000001ff00 */
[----:B------:R-:W-:Y:S01]  /*1c40*/  ULDC.64 UR16, c[0x0][0x210] ;  /* 0x0000840000107ab9 */ /* 0x000fe20000000a00 */
[----:B------:R-:W-:Y:S01]  /*1c50*/  IMAD.IADD R9, R9, 0x1, R20 ;  /* 0x0000000109097824 */ /* 0x000fe200078e0214 */
[----:B------:R-:W-:Y:S01]  /*1c60*/  LEA R228, P3, R14, UR16, 0x1 ;  /* 0x000000100ee47c11 */ /* 0x000fe2000f8608ff */
[----:B------:R-:W-:Y:S01]  /*1c70*/  IMAD.U32 R10, RZ, RZ, UR12 ;  /* 0x0000000cff0a7e24 */ /* 0x000fe2000f8e00ff */
[----:B------:R-:W-:Y:S01]  /*1c80*/  ULDC.64 UR12, c[0x0][0x220] ;  /* 0x00008800000c7ab9 */ /* 0x000fe20000000a00 */
[----:B------:R-:W-:Y:S01]  /*1c90*/  IMAD.IADD R5, R5, 0x1, R0 ;  /* 0x0000000105057824 */ /* 0x000fe200078e0200 */
[----:B------:R-:W-:Y:S01]  /*1ca0*/  CS2R R48, SRZ ;  /* 0x0000000000307805 */ /* 0x000fe2000001ff00 */
[----:B------:R-:W-:Y:S01]  /*1cb0*/  IMAD.WIDE.U32 R10, R10, UR57, R8 ;  /* 0x000000390a0a7c25 */ /* 0x000fe2000f8e0008 */
[----:B------:R-:W-:-:S02]  /*1cc0*/  CS2R R42, SRZ ;  /* 0x00000000002a7805 */ /* 0x000fc4000001ff00 */
[----:B------:R-:W-:Y:S02]  /*1cd0*/  CS2R R40, SRZ ;  /* 0x0000000000287805 */ /* 0x000fe4000001ff00 */
[----:B------:R-:W-:Y:S01]  /*1ce0*/  CS2R R38, SRZ ;  /* 0x0000000000267805 */ /* 0x000fe2000001ff00 */
[-C--:B------:R-:W-:Y:S01]  /*1cf0*/  IMAD.WIDE.U32 R8, R243, R16.reuse, R4 ;  /* 0x00000010f3087225 */ /* 0x080fe200078e0004 */
[----:B------:R-:W-:Y:S01]  /*1d00*/  @P4 BAR.SYNC.DEFER_BLOCKING 0x0 ;  /* 0x0000000000004b1d */ /* 0x000fe20000010000 */
[----:B------:R-:W-:Y:S02]  /*1d10*/  LEA R226, P2, R10, UR14, 0x1 ;  /* 0x0000000e0ae27c11 */ /* 0x000fe4000f8408ff */
[----:B------:R-:W-:Y:S01]  /*1d20*/  CS2R R36, SRZ ;  /* 0x0000000000247805 */ /* 0x000fe2000001ff00 */
[----:B------:R-:W-:Y:S01]  /*1d30*/  VIADD R5, R11, UR11 ;  /* 0x0000000b0b057c36 */ /* 0x000fe20008000000 */
[----:B------:R-:W-:Y:S01]  /*1d40*/  LEA R4, P1, R8, UR12, 0x1 ;  /* 0x0000000c08047c11 */ /* 0x000fe2000f8208ff */
[----:B------:R-:W-:Y:S01]  /*1d50*/  UIADD3 UR12, UR8, UR20, URZ ;  /* 0x00000014080c7290 */ /* 0x000fe2000fffe03f */
[----:B------:R-:W-:Y:S01]  /*1d60*/  IMAD R0, R29, R16, RZ ;  /* 0x000000101d007224 */ /* 0x000fe200078e02ff */
[----:B------:R-:W-:Y:S01]  /*1d70*/  UIADD3 UR8, -UR10, UR27, UR49 ;  /* 0x0000001b0a087290 */ /* 0x000fe2000fffe131 */
[----:B------:R-:W-:Y:S01]  /*1d80*/  VIADD R2, R15, UR19 ;  /* 0x000000130f027c36 */ /* 0x000fe20008000000 */
[----:B------:R-:W-:Y:S01]  /*1d90*/  ULDC UR11, c[0x0][0x398] ;  /* 0x0000e600000b7ab9 */ /* 0x000fe20000000800 */
[----:B------:R-:W-:Y:S01]  /*1da0*/  IMAD R0, R243, R17, R0 ;  /* 0x00000011f3007224 */ /* 0x000fe200078e0200 */
[----:B------:R-:W-:Y:S01]  /*1db0*/  UIADD3 UR8, UR8, -UR11, URZ ;  /* 0x8000000b08087290 */ /* 0x000fe2000fffe03f */
[----:B------:R-:W-:Y:S01]  /*1dc0*/  VIADD R18, R240, 0x1800 ;  /* 0x00001800f0127836 */ /* 0x000fe20000000000 */
[----:B------:R-:W-:Y:S01]  /*1dd0*/  LEA.HI.X R229, R14, UR17, R2, 0x1, P3 ;  /* 0x000000110ee57c11 */ /* 0x000fe200098f0c02 */
[----:B------:R-:W-:Y:S01]  /*1de0*/  IMAD.IADD R0, R9, 0x1, R0 ;  /* 0x0000000109007824 */ /* 0x000fe200078e0200 */
[----:B------:R-:W-:Y:S01]  /*1df0*/  USHF.R.S32.HI UR30, URZ, 0x1f, UR8 ;  /* 0x0000001f3f1e7899 */ /* 0x000fe20008011408 */
[----:B------:R-:W-:Y:S01]  /*1e00*/  LEA.HI.X R227, R10, UR15, R5, 0x1, P2 ;  /* 0x0000000f0ae37c11 */ /* 0x000fe200090f0c05 */
[----:B------:R-:W-:Y:S01]  /*1e10*/  ULDC.64 UR14, c[0x0][0x2b0] ;  /* 0x0000ac00000e7ab9 */ /* 0x000fe20000000a00 */
[----:B------:R-:W-:Y:S01]  /*1e20*/  SEL R2, R18, R240, !P0 ;  /* 0x000000f012027207 */ /* 0x000fe20004000000 */
[----:B------:R-:W-:Y:S01]  /*1e30*/  ULEA.HI UR30, UR30, UR8, URZ, 0x6 ;  /* 0x000000081e1e7291 */ /* 0x000fe2000f8f303f */
[----:B------:R-:W-:Y:S01]  /*1e40*/  LEA.HI.X R5, R8, UR13, R0, 0x1, P1 ;  /* 0x0000000d08057c11 */ /* 0x000fe200088f0c00 */
[----:B------:R-:W-:Y:S01]  /*1e50*/  ULDC.64 UR16, c[0x0][0x478] ;  /* 0x00011e0000107ab9 */ /* 0x000fe20000000a00 */
[----:B------:R-:W-:Y:S01]  /*1e60*/  LEA R0, R240, UR4, 0x1 ;  /* 0x00000004f0007c11 */ /* 0x000fe2000f8e08ff */
[----:B------:R-:W-:Y:S01]  /*1e70*/  USHF.R.S32.HI UR30, URZ, 0x6, UR30 ;  /* 0x000000063f1e7899 */ /* 0x000fe2000801141e */
[----:B------:R-:W-:Y:S01]  /*1e80*/  LEA R2, R2, UR4, 0x1 ;  /* 0x0000000402027c11 */ /* 0x000fe2000f8e08ff */
[----:B------:R-:W-:Y:S01]  /*1e90*/  UIMAD.WIDE UR8, UR9, 0x4, UR14 ;  /* 0x00000004090878a5 */ /* 0x000fe2000f8e020e */
[C---:B------:R-:W-:Y:S01]  /*1ea0*/  LEA R8, P1, R16.reuse, R4, 0x7 ;  /* 0x0000000410087211 */ /* 0x040fe200078238ff */
[----:B------:R-:W-:Y:S01]  /*1eb0*/  UISETP.LT.AND UP0, UPT, URZ, UR30, UPT ;  /* 0x0000001e3f00728c */ /* 0x000fe2000bf01270 */
[----:B------:R-:W-:Y:S01]  /*1ec0*/  @!PT LDS RZ, [RZ] ;  /* 0x00000000fffff984 */ /* 0x000fe20000000800 */
[----:B------:R-:W-:Y:S01]  /*1ed0*/  @!PT LDS RZ, [RZ] ;  /* 0x00000000fffff984 */ /* 0x000fe20000000800 */
[----:B------:R-:W-:Y:S01]  /*1ee0*/  @!PT LDS RZ, [RZ] ;  /* 0x00000000fffff984 */ /* 0x000fe20000000800 */
[----:B------:R1:W-:Y:S01]  /*1ef0*/  LDGSTS.E.BYPASS.LTC128B.128 [R0+0x6000], desc[UR6][R226.64] ;  /* 0x06000000e2007fae */ /* 0x0003e2000b901d46 */
[----:B------:R-:W-:Y:S01]  /*1f00*/  UIMAD.WIDE UR12, UR12, 0x4, UR16 ;  /* 0x000000040c0c78a5 */ /* 0x000fe2000f8e0210 */
[----:B------:R-:W-:Y:S01]  /*1f10*/  LEA.HI.X R9, R16, R5, R17, 0x7, P1 ;  /* 0x0000000510097211 */ /* 0x000fe200008f3c11 */
[----:B------:R-:W-:Y:S01]  /*1f20*/  USEL UR30, URZ, UR30, !UP0 ;  /* 0x0000001e3f1e7287 */ /* 0x000fe2000c000000 */
[----:B------:R1:W-:Y:S03]  /*1f30*/  LDGSTS.E.BYPASS.LTC128B.128 [R0+0x7000], desc[UR6][R226.64+0x40] ;  /* 0x07000040e2007fae */ /* 0x0003e6000b901d46 */
[----:B------:R-:W-:Y:S01]  /*1f40*/  UISETP.GT.AND UP0, UPT, UR23, UR30, UPT ;  /* 0x0000001e1700728c */ /* 0x000fe2000bf04270 */
[----:B------:R1:W-:Y:S04]  /*1f50*/  LDGSTS.E.BYPASS.LTC128B.128 [R0+0x8000], desc[UR6][R226.64+0x80] ;  /* 0x08000080e2007fae */ /* 0x0003e8000b901d46 */
[----:B------:R1:W-:Y:S01]  /*1f60*/  LDGSTS.E.BYPASS.LTC128B.128 [R2], desc[UR6][R228.64] ;  /* 0x00000000e4027fae */ /* 0x0003e2000b901d46 */
[----:B------:R-:W-:-:S03]  /*1f70*/  PLOP3.LUT P1, PT, PT, PT, UP0, 0x80, 0x0 ;  /* 0x000000000000781c */ /* 0x000fc60003f2f008 */
[----:B------:R1:W-:Y:S04]  /*1f80*/  LDGSTS.E.BYPASS.LTC128B.128 [R2+0x1000], desc[UR6][R228.64+0x40] ;  /* 0x01000040e4027fae */ /* 0x0003e8000b901d46 */
        /* <DEDUP_REMOVED lines=13> */
[----:B------:R-:W0:Y:S01]  /*2060*/  LDGDEPBAR ;  /* 0x00000000000079af */ /* 0x000e220000000000 */
[----:B------:R-:W-:Y:S05]  /*2070*/  @!P1 BRA `(.L_x_490) ;  /* 0x0000004400e49947 */ /* 0x000fea0003800000 */
[----:B-1----:R-:W1:Y:S01]  /*2080*/  LDC.64 R6, c[0x0][0x3b8] ;  /* 0x0000ee00ff067b82 */ /* 0x002e620000000a00 */
[----:B------:R-:W-:Y:S01]  /*2090*/  IMAD.MOV.U32 R4, RZ, RZ, 0x4 ;  /* 0x00000004ff047424 */ /* 0x000fe200078e00ff */
[----:B------:R-:W-:Y:S01]  /*20a0*/  USHF.L.U32 UR19, UR33, 0x4, URZ ;  /* 0x0000000421137899 */ /* 0x000fe2000800063f */
[----:B------:R-:W-:Y:S02]  /*20b0*/  UMOV UR15, UR12 ;  /* 0x0000000c000f7c82 */ /* 0x000fe40008000000 */
[----:B------:R-:W-:Y:S01]  /*20c0*/  IMAD.WIDE R4, R230, R4, UR8 ;  /* 0x00000008e6047e25 */ /* 0x000fe2000f8e0204 */
[----:B------:R-:W-:Y:S02]  /*20d0*/  USHF.L.U32 UR17, UR33, 0x3, URZ ;  /* 0x0000000321117899 */ /* 0x000fe4000800063f */
[----:B------:R-:W2:Y:S01]  /*20e0*/  LDC R246, c[0x0][0x2dc] ;  /* 0x0000b700fff67b82 */ /* 0x000ea20000000800 */
[----:B------:R-:W-:Y:S01]  /*20f0*/  UMOV UR14, UR13 ;  /* 0x0000000d000e7c82 */ /* 0x000fe20008000000 */
[----:B------:R3:W5:Y:S01]  /*2100*/  LDG.E R234, desc[UR6][R4.64] ;  /* 0x0000000604ea7981 */ /* 0x000762000c1e1900 */
[----:B------:R-:W-:-:S02]  /*2110*/  UIADD3 UR49, UR49, UR27, URZ ;  /* 0x0000001b31317290 */ /* 0x000fc4000fffe03f */
[----:B------:R-:W-:Y:S01]  /*2120*/  UIMAD UR37, UR33, 0x18, URZ ;  /* 0x00000018212578a4 */ /* 0x000fe2000f8e023f */
[----:B------:R3:W5:Y:S01]  /*2130*/  LDG.E R233, desc[UR6][R4.64+0x20] ;  /* 0x0000200604e97981 */ /* 0x000762000c1e1900 */
[----:B------:R-:W-:Y:S02]  /*2140*/  USHF.L.U32 UR36, UR33, 0x5, URZ ;  /* 0x0000000521247899 */ /* 0x000fe4000800063f */
[----:B------:R-:W-:Y:S01]  /*2150*/  UIMAD UR35, UR33, 0x28, URZ ;  /* 0x00000028212378a4 */ /* 0x000fe2000f8e023f */
[----:B------:R3:W5:Y:S01]  /*2160*/  LDG.E R232, desc[UR6][R4.64+0x80] ;  /* 0x0000800604e87981 */ /* 0x000762000c1e1900 */
[----:B------:R-:W-:Y:S01]  /*2170*/  UIMAD UR34, UR33, 0x30, URZ ;  /* 0x00000030212278a4 */ /* 0x000fe2000f8e023f */
[----:B------:R-:W-:Y:S02]  /*2180*/  ULDC UR54, c[0x0][0x270] ;  /* 0x00009c0000367ab9 */ /* 0x000fe40000000800 */
[----:B------:R3:W5:Y:S04]  /*2190*/  LDG.E R231, desc[UR6][R4.64+0xa0] ;  /* 0x0000a00604e77981 */ /* 0x000768000c1e1900 */
[----:B-1----:R-:W4:Y:S04]  /*21a0*/  LDG.E.64 R8, desc[UR6][R6.64] ;  /* 0x0000000606087981 */ /* 0x002f28000c1e1b00 */
[----:B------:R-:W3:Y:S01]  /*21b0*/  LDG.E.64 R6, desc[UR6][R6.64+0x8] ;  /* 0x0000080606067981 */ /* 0x000ee2000c1e1b00 */
[----:B------:R-:W-:-:S02]  /*21c0*/  UIMAD UR12, UR55, UR26, UR57 ;  /* 0x0000001a370c72a4 */ /* 0x000fc4000f8e0239 */
[----:B------:R-:W-:Y:S02]  /*21d0*/  UIADD3 UR29, UR19, 0x20, URZ ;  /* 0x00000020131d7890 */ /* 0x000fe4000fffe03f */
[----:B------:R-:W-:Y:S02]  /*21e0*/  UIADD3 UR24, UR19, 0x40, URZ ;  /* 0x0000004013187890 */ /* 0x000fe4000fffe03f */
[----:B------:R-:W-:Y:S02]  /*21f0*/  USHF.L.U32 UR12, UR12, 0x5, URZ ;  /* 0x000000050c0c7899 */ /* 0x000fe4000800063f */
[----:B------:R-:W-:Y:S02]  /*2200*/  UIADD3 UR28, UR17, UR29, URZ ;  /* 0x0000001d111c7290 */ /* 0x000fe4000fffe03f */
[----:B------:R-:W-:Y:S02]  /*2210*/  UIADD3 UR23, UR17, UR24, URZ ;  /* 0x0000001811177290 */ /* 0x000fe4000fffe03f */
[----:B------:R-:W-:Y:S01]  /*2220*/  USHF.R.S32.HI UR13, URZ, 0x1f, UR12 ;  /* 0x0000001f3f0d7899 */ /* 0x000fe2000801140c */
[----:B------:R-:W-:Y:S01]  /*2230*/  SHF.R.S32.HI R235, RZ, 0x1f, R28 ;  /* 0x0000001fffeb7819 */ /* 0x000fe2000001141c */
[----:B------:R-:W-:-:S02]  /*2240*/  UIADD3 UR27, UR17, UR28, URZ ;  /* 0x0000001c111b7290 */ /* 0x000fc4000fffe03f */
[----:B------:R-:W-:Y:S01]  /*2250*/  UIADD3 UR22, UR17, UR23, URZ ;  /* 0x0000001711167290 */ /* 0x000fe2000fffe03f */
[----:B------:R-:W-:Y:S01]  /*2260*/  IMAD.MOV.U32 R225, RZ, RZ, R2 ;  /* 0x000000ffffe17224 */ /* 0x000fe200078e0002 */
[----:B------:R-:W-:Y:S01]  /*2270*/  UIADD3 UR26, UR17, UR27, URZ ;  /* 0x0000001b111a7290 */ /* 0x000fe2000fffe03f */
[----:B------:R-:W-:Y:S01]  /*2280*/  VIADD R0, R185, 0x1800 ;  /* 0x00001800b9007836 */ /* 0x000fe20000000000 */
[----:B------:R-:W-:Y:S01]  /*2290*/  UIADD3 UR21, UR17, UR22, URZ ;  /* 0x0000001611157290 */ /* 0x000fe2000fffe03f */
[----:B------:R-:W-:Y:S01]  /*22a0*/  IADD3 R2, R186, 0x1800, RZ ;  /* 0x00001800ba027810 */ /* 0x000fe20007ffe0ff */
[----:B------:R-:W-:Y:S01]  /*22b0*/  UIADD3 UR25, UR17, UR26, URZ ;  /* 0x0000001a11197290 */ /* 0x000fe2000fffe03f */
[----:B------:R-:W-:Y:S01]  /*22c0*/  IMAD.SHL.U32 R247, R241, 0x20, RZ ;  /* 0x00000020f1f77824 */ /* 0x000fe200078e00ff */
[----:B------:R-:W-:Y:S01]  /*22d0*/  UIADD3 UR20, UR17, UR21, URZ ;  /* 0x0000001511147290 */ /* 0x000fe2000fffe03f */
[----:B------:R-:W-:Y:S01]  /*22e0*/  IMAD.MOV.U32 R252, RZ, RZ, 0x8 ;  /* 0x00000008fffc7424 */ /* 0x000fe200078e00ff */
[----:B------:R-:W-:Y:S01]  /*22f0*/  MOV R251, 0x20 ;  /* 0x0000002000fb7802 */ /* 0x000fe20000000f00 */
[----:B------:R-:W-:Y:S01]  /*2300*/  IMAD.MOV.U32 R250, RZ, RZ, 0x28 ;  /* 0x00000028fffa7424 */ /* 0x000fe200078e00ff */
[----:B------:R-:W-:Y:S01]  /*2310*/  SEL R0, R0, R185, !P0 ;  /* 0x000000b900007207 */ /* 0x000fe20004000000 */
[----:B------:R-:W-:Y:S01]  /*2320*/  IMAD.MOV.U32 R249, RZ, RZ, 0x4 ;  /* 0x00000004fff97424 */ /* 0x000fe200078e00ff */
[----:B------:R-:W-:-:S02]  /*2330*/  SEL R2, R2, R186, !P0 ;  /* 0x000000ba02027207 */ /* 0x000fc40004000000 */
[----:B------:R-:W-:Y:S01]  /*2340*/  MOV R127, RZ ;  /* 0x000000ff007f7202 */ /* 0x000fe20000000f00 */
[----:B------:R-:W-:Y:S02]  /*2350*/  UIMAD UR33, UR33, 0x38, URZ ;  /* 0x00000038212178a4 */ /* 0x000fe4000f8e023f */
[----:B------:R-:W-:Y:S02]  /*2360*/  UIADD3 UR49, -UR10, 0x80, UR49 ;  /* 0x000000800a317890 */ /* 0x000fe4000fffe131 */
[----:B------:R-:W-:Y:S02]  /*2370*/  UIADD3 UR32, UR17, UR25, URZ ;  /* 0x0000001911207290 */ /* 0x000fe4000fffe03f */
[----:B------:R-:W-:Y:S01]  /*2380*/  UIADD3 UR31, UR17, UR20, URZ ;  /* 0x00000014111f7290 */ /* 0x000fe2000fffe03f */
[----:B----4-:R-:W-:Y:S02]  /*2390*/  R2UR UR11, R8 ;  /* 0x00000000080b72ca */ /* 0x010fe400000e0000 */
[----:B------:R-:W-:-:S11]  /*23a0*/  R2UR UR48, R9 ;  /* 0x00000000093072ca */ /* 0x000fd600000e0000 */
[----:B------:R-:W-:Y:S01]  /*23b0*/  UIADD3 UR46, UR11, -0x4ab325aa, URZ ;  /* 0xb54cda560b2e7890 */ /* 0x000fe2000fffe03f */
[----:B---3--:R-:W-:-:S04]  /*23c0*/  IADD3 R236, P2, P1, R6, UR12, R28 ;  /* 0x0000000c06ec7c10 */ /* 0x008fc8000f95e01c */
[----:B------:R-:W-:Y:S01]  /*23d0*/  IADD3.X R235, R7, UR13, R235, P2, P1 ;  /* 0x0000000d07eb7c10 */ /* 0x000fe200097e24eb */
[----:B------:R-:W-:-:S03]  /*23e0*/  UIADD3 UR47, UR48, 0x646e171e, URZ ;  /* 0x646e171e302f7890 */ /* 0x000fc6000fffe03f */
[----:B------:R-:W-:Y:S01]  /*23f0*/  LOP3.LUT R235, R235, UR11, RZ, 0x3c, !PT ;  /* 0x0000000bebeb7c12 */ /* 0x000fe2000f8e3cff */
[----:B------:R-:W-:Y:S02]  /*2400*/  UIADD3 UR45, UR48, -0x56f99767, URZ ;  /* 0xa9066899302d7890 */ /* 0x000fe4000fffe03f */
[----:B------:R-:W-:Y:S02]  /*2410*/  UIADD3 UR44, UR11, 0x1715609d, URZ ;  /* 0x1715609d0b2c7890 */ /* 0x000fe4000fffe03f */
[----:B------:R-:W-:Y:S02]  /*2420*/  UIADD3 UR43, UR48, -0x126145ec, URZ ;  /* 0xed9eba14302b7890 */ /* 0x000fe4000fffe03f */
[----:B------:R-:W-:Y:S02]  /*2430*/  UIADD3 UR42, UR11, 0x78dde6e4, URZ ;  /* 0x78dde6e40b2a7890 */ /* 0x000fe4000fffe03f */
[----:B------:R-:W-:Y:S02]  /*2440*/  UIADD3 UR41, UR48, 0x32370b8f, URZ ;  /* 0x32370b8f30297890 */ /* 0x000fe4000fffe03f */
[----:B------:R-:W-:-:S02]  /*2450*/  UIADD3 UR40, UR11, -0x255992d5, URZ ;  /* 0xdaa66d2b0b287890 */ /* 0x000fc4000fffe03f */
[----:B------:R-:W-:Y:S02]  /*2460*/  UIADD3 UR39, UR48, 0x76cf5d0a, URZ ;  /* 0x76cf5d0a30277890 */ /* 0x000fe4000fffe03f */
[----:B------:R-:W-:Y:S02]  /*2470*/  UIADD3 UR51, UR11, 0x3c6ef372, URZ ;  /* 0x3c6ef3720b337890 */ /* 0x000fe4000fffe03f */
[----:B------:R-:W-:Y:S02]  /*2480*/  UIADD3 UR50, UR48, -0x4498517b, URZ ;  /* 0xbb67ae8530327890 */ /* 0x000fe4000fffe03f */
[----:B------:R-:W-:Y:S01]  /*2490*/  UIADD3 UR38, UR11, -0x61c88647, URZ ;  /* 0x9e3779b90b267890 */ /* 0x000fe2000fffe03f */
[----:B------:R-:W-:Y:S01]  /*24a0*/  LEA R176, R0, UR4, 0x1 ;  /* 0x0000000400b07c11 */ /* 0x000fe2000f8e08ff */
[----:B------:R-:W-:Y:S01]  /*24b0*/  IMAD.WIDE.U32 R236, R236, -0x2daee0ad, RZ ;  /* 0xd2511f53ecec7825 */ /* 0x000fe200078e00ff */
[----:B------:R-:W-:Y:S01]  /*24c0*/  LEA R179, R2, UR4, 0x1 ;  /* 0x0000000402b37c11 */ /* 0x000fe2000f8e08ff */
[----:B------:R-:W-:Y:S01]  /*24d0*/  ULDC.U8 UR12, c[0x0][0x388] ;  /* 0x0000e200000c7ab9 */ /* 0x000fe20000000000 */
[----:B--2---:R-:W-:-:S07]  /*24e0*/  ULDC UR11, c[0x0][0x2ec] ;  /* 0x0000bb00000b7ab9 */ /* 0x004fce0000000800 */
.L_x_493:
[----:B------:R-:W0:Y:S01]  /*24f0*/  LDGDEPBAR ;  /* 0x00000000000079af */ /* 0x000e220000000000 */
[----:B------:R-:W-:Y:S01]  /*2500*/  IMAD.IADD R0, R184, 0x1, R179 ;  /* 0x00000001b8007824 */ /* 0x000fe200078e02b3 */
[----:B------:R-:W-:Y:S01]  /*2510*/  USHF.L.U32 UR13, UR5, 0x6, URZ ;  /* 0x00000006050d7899 */ /* 0x000fe2000800063f */
[----:B------:R-:W-:Y:S01]  /*2520*/  IMAD.U32 R2, RZ, RZ, UR5 ;  /* 0x00000005ff027e24 */ /* 0x000fe2000f8e00ff */
[----:B------:R-:W-:Y:S03]  /*2530*/  UISETP.GT.AND UP2, UPT, UR5, UR30, UPT ;  /* 0x0000001e0500728c */ /* 0x000fe6000bf44270 */
[----:B------:R-:W-:Y:S02]  /*2540*/  IMAD R2, R2, 0x4, R242 ;  /* 0x0000000402027824 */ /* 0x000fe400078e02f2 */
[----:B------:R-:W-:Y:S02]  /*2550*/  IMAD.U32 R187, RZ, RZ, UR13 ;  /* 0x0000000dffbb7e24 */ /* 0x000fe4000f8e00ff */
[----:B------:R-:W-:Y:S03]  /*2560*/  IMAD.U32 R190, RZ, RZ, UR13 ;  /* 0x0000000dffbe7e24 */ /* 0x000fe6000f8e00ff */
[----:B------:R-:W-:Y:S01]  /*2570*/  ISETP.GE.AND P3, PT, R187, UR49, PT ;  /* 0x00000031bb007c0c */ /* 0x000fe2000bf66270 */
[----:B------:R-:W-:Y:S04]  /*2580*/  DEPBAR.LE SB0, 0x0 ;  /* 0x000080000000791a */ /* 0x000fe80000000000 */
[----:B------:R-:W-:Y:S06]  /*2590*/  BAR.SYNC.DEFER_BLOCKING 0x0 ;  /* 0x0000000000007b1d */ /* 0x000fec0000010000 */
[----:B------:R-:W-:Y:S08]  /*25a0*/  LDSM.16.M88.4 R32, [R179] ;  /* 0x00000000b320783b */ /* 0x000ff00000000200 */
[----:B------:R-:W1:Y:S08]  /*25b0*/  LDSM.16.M88.4 R16, [R177] ;  /* 0x00000000b110783b */ /* 0x000e700000000200 */
[----:B------:R-:W2:Y:S08]  /*25c0*/  LDSM.16.M88.4 R28, [R179+0x800] ;  /* 0x00080000b31c783b */ /* 0x000eb00000000200 */
[----:B------:R-:W3:Y:S08]  /*25d0*/  LDSM.16.M88.4 R132, [R177+0x400] ;  /* 0x00040000b184783b */ /* 0x000ef00000000200 */
        /* <DEDUP_REMOVED lines=12> */
[----:B------:R-:W3:Y:S05]  /*26a0*/  LDSM.16.M88.4 R160, [R179+0x1800] ;  /* 0x00180000b3a0783b */ /* 0x000eea0000000200 */
[-C--:B------:R-:W-:Y:S03]  /*26b0*/  HMMA.16816.F32.BF16 R28, R28, R134.reuse, RZ ;  /* 0x000000861c1c723c */ /* 0x080fe600000418ff */
[----:B------:R-:W-:Y:S03]  /*26c0*/  LDSM.16.M88.4 R164, [R0+0x1000] ;  /* 0x0010000000a4783b */ /* 0x000fe60000000200 */
[----:B------:R-:W-:Y:S05]  /*26d0*/  HMMA.16816.F32.BF16 R32, R32, R134, RZ ;  /* 0x000000862020723c */ /* 0x000fea00000418ff */
[----:B------:R-:W3:Y:S01]  /*26e0*/  LDSM.16.M88.4 R132, [R177+0x2400] ;  /* 0x00240000b184783b */ /* 0x000ee20000000200 */
[-C--:B----4-:R-:W-:Y:S06]  /*26f0*/  HMMA.16816.F32.BF16 R4, R136, R140.reuse, R4 ;  /* 0x0000008c8804723c */ /* 0x090fec0000041804 */
[C---:B-1----:R-:W-:Y:S01]  /*2700*/  HMMA.16816.F32.BF16 R8, R144.reuse, R140, R8 ;  /* 0x0000008c9008723c */ /* 0x042fe20000041808 */
[----:B------:R-:W1:Y:S05]  /*2710*/  LDSM.16.M88.4 R168, [R178+0x2000] ;  /* 0x00200000b2a8783b */ /* 0x000e6a0000000200 */
[-C--:B------:R-:W-:Y:S03]  /*2720*/  HMMA.16816.F32.BF16 R12, R144, R142.reuse, R12 ;  /* 0x0000008e900c723c */ /* 0x080fe6000004180c */
[----:B------:R-:W4:Y:S03]  /*2730*/  LDSM.16.M88.4 R172, [R0+0x1800] ;  /* 0x0018000000ac783b */ /* 0x000f260000000200 */
[C---:B------:R-:W-:Y:S05]  /*2740*/  HMMA.16816.F32.BF16 R16, R136.reuse, R142, R16 ;  /* 0x0000008e8810723c */ /* 0x040fea0000041810 */
[----:B------:R-:W-:Y:S01]  /*2750*/  LDSM.16.M88.4 R140, [R177+0x4000] ;  /* 0x00400000b18c783b */ /* 0x000fe20000000200 */
[-C--:B--2---:R-:W-:Y:S06]  /*2760*/  HMMA.16816.F32.BF16 R20, R136, R148.reuse, R20 ;  /* 0x000000948814723c */ /* 0x084fec0000041814 */
[C---:B------:R-:W-:Y:S06]  /*2770*/  HMMA.16816.F32.BF16 R24, R144.reuse, R148, R24 ;  /* 0x000000949018723c */ /* 0x040fec0000041818 */
[-C--:B------:R-:W-:Y:S05]  /*2780*/  HMMA.16816.F32.BF16 R28, R144, R150.reuse, R28 ;  /* 0x00000096901c723c */ /* 0x080fea000004181c */
[----:B------:R-:W-:Y:S01]  /*2790*/  VIADD R149, R2, 0x2 ;  /* 0x0000000202957836 */ /* 0x000fe20000000000 */
[----:B------:R-:W-:Y:S01]  /*27a0*/  HMMA.16816.F32.BF16 R32, R136, R150, R32 ;  /* 0x000000968820723c */ /* 0x000fe20000041820 */
[----:B------:R-:W2:Y:S01]  /*27b0*/  LDSM.16.M88.4 R136, [R178+0x2400] ;  /* 0x00240000b288783b */ /* 0x000ea20000000200 */
[----:B------:R-:W-:Y:S04]  /*27c0*/  IMAD.U32 R144, RZ, RZ, UR18 ;  /* 0x00000012ff907e24 */ /* 0x000fe8000f8e00ff */
[-C--:B------:R-:W-:Y:S05]  /*27d0*/  HMMA.16816.F32.BF16 R4, R152, R156.reuse, R4 ;  /* 0x0000009c9804723c */ /* 0x080fea0000041804 */
[----:B------:R-:W-:Y:S01]  /*27e0*/  IMAD R148, R144, 0x4, R241 ;  /* 0x0000000490947824 */ /* 0x000fe200078e02f1 */
[C---:B---3--:R-:W-:Y:S01]  /*27f0*/  HMMA.16816.F32.BF16 R8, R160.reuse, R156, R8 ;  /* 0x0000009ca008723c */ /* 0x048fe20000041808 */
[----:B------:R-:W-:Y:S04]  /*2800*/  LDSM.16.M88.4 R144, [R179+0x2800] ;  /* 0x00280000b390783b */ /* 0x000fe80000000200 */
[----:B------:R-:W-:Y:S01]  /*2810*/  LOP3.LUT R148, R148, UR48, RZ, 0x3c, !PT ;  /* 0x0000003094947c12 */ /* 0x000fe2000f8e3cff */
[-C--:B------:R-:W-:Y:S05]  /*2820*/  HMMA.16816.F32.BF16 R12, R160, R158.reuse, R12 ;  /* 0x0000009ea00c723c */ /* 0x080fea000004180c */
[----:B------:R-:W-:Y:S01]  /*2830*/  LOP3.LUT R148, R237, R148, RZ, 0x3c, !PT ;  /* 0x00000094ed947212 */ /* 0x000fe200078e3cff */
[C---:B------:R-:W-:Y:S05]  /*2840*/  HMMA.16816.F32.BF16 R16, R152.reuse, R158, R16 ;  /* 0x0000009e9810723c */ /* 0x040fea0000041810 */
[----:B------:R-:W-:Y:S01]  /*2850*/  IMAD.WIDE.U32 R150, R2, -0x326172a9, RZ ;  /* 0xcd9e8d5702967825 */ /* 0x000fe200078e00ff */
[-C--:B------:R-:W-:Y:S06]  /*2860*/  HMMA.16816.F32.BF16 R20, R152, R132.reuse, R20 ;  /* 0x000000849814723c */ /* 0x080fec0000041814 */
[C---:B------:R-:W-:Y:S06]  /*2870*/  HMMA.16816.F32.BF16 R24, R160.reuse, R132, R24 ;  /* 0x00000084a018723c */ /* 0x040fec0000041818 */
[-C--:B------:R-:W-:Y:S06]  /*2880*/  HMMA.16816.F32.BF16 R28, R160, R134.reuse, R28 ;  /* 0x00000086a01c723c */ /* 0x080fec000004181c */
[----:B------:R-:W-:Y:S01]  /*2890*/  HMMA.16816.F32.BF16 R32, R152, R134, R32 ;  /* 0x000000869820723c */ /* 0x000fe20000041820 */
[----:B------:R-:W3:Y:S05]  /*28a0*/  LDSM.16.M88.4 R132, [R179+0x2000] ;  /* 0x00200000b384783b */ /* 0x000eea0000000200 */
[-C--:B-1----:R-:W-:Y:S05]  /*28b0*/  HMMA.16816.F32.BF16 R4, R164, R168.reuse, R4 ;  /* 0x000000a8a404723c */ /* 0x082fea0000041804 */
[----:B------:R-:W-:Y:S01]  /*28c0*/  LOP3.LUT R152, R151, R235, RZ, 0x3c, !PT ;  /* 0x000000eb97987212 */ /* 0x000fe200078e3cff */
[C---:B----4-:R-:W-:Y:S05]  /*28d0*/  HMMA.16816.F32.BF16 R8, R172.reuse, R168, R8 ;  /* 0x000000a8ac08723c */ /* 0x050fea0000041808 */
[----:B------:R-:W-:Y:S01]  /*28e0*/  LOP3.LUT R155, R236, UR50, RZ, 0x3c, !PT ;  /* 0x00000032ec9b7c12 */ /* 0x000fe2000f8e3cff */
[-C--:B------:R-:W-:Y:S05]  /*28f0*/  HMMA.16816.F32.BF16 R12, R172, R170.reuse, R12 ;  /* 0x000000aaac0c723c */ /* 0x080fea000004180c */
[----:B------:R-:W-:Y:S01]  /*2900*/  IMAD.WIDE.U32 R152, R152, -0x2daee0ad, RZ ;  /* 0xd2511f5398987825 */ /* 0x000fe200078e00ff */
[C---:B------:R-:W-:Y:S05]  /*2910*/  HMMA.16816.F32.BF16 R16, R164.reuse, R170, R16 ;  /* 0x000000aaa410723c */ /* 0x040fea0000041810 */
[----:B------:R-:W-:Y:S01]  /*2920*/  LOP3.LUT R158, R155, R153, RZ, 0x3c, !PT ;  /* 0x000000999b9e7212 */ /* 0x000fe200078e3cff */
[-C--:B--2---:R-:W-:Y:S05]  /*2930*/  HMMA.16816.F32.BF16 R20, R164, R136.reuse, R20 ;  /* 0x00000088a414723c */ /* 0x084fea0000041814 */
[----:B------:R-:W-:Y:S01]  /*2940*/  IMAD.WIDE.U32 R158, R158, -0x326172a9, RZ ;  /* 0xcd9e8d579e9e7825 */ /* 0x000fe200078e00ff */
[C---:B------:R-:W-:Y:S06]  /*2950*/  HMMA.16816.F32.BF16 R24, R172.reuse, R136, R24 ;  /* 0x00000088ac18723c */ /* 0x040fec0000041818 */
[-C--:B------:R-:W-:Y:S05]  /*2960*/  HMMA.16816.F32.BF16 R28, R172, R138.reuse, R28 ;  /* 0x0000008aac1c723c */ /* 0x080fea000004181c */
[----:B------:R-:W-:Y:S01]  /*2970*/  IMAD.WIDE.U32 R136, R148, -0x326172a9, RZ ;  /* 0xcd9e8d5794887825 */ /* 0x000fe200078e00ff */
[----:B------:R-:W-:Y:S05]  /*2980*/  HMMA.16816.F32.BF16 R32, R164, R138, R32 ;  /* 0x0000008aa420723c */ /* 0x000fea0000041820 */
[----:B------:R-:W-:Y:S01]  /*2990*/  LOP3.LUT R154, R137, UR38, R150, 0x96, !PT ;  /* 0x00000026899a7c12 */ /* 0x000fe2000f8e9696 */
[----:B------:R-:W-:Y:S01]  /*29a0*/  IMAD.WIDE.U32 R148, R149, -0x326172a9, RZ ;  /* 0xcd9e8d5795947825 */ /* 0x000fe200078e00ff */
[----:B------:R-:W-:Y:S01]  /*29b0*/  LOP3.LUT R2, R136, UR51, RZ, 0x3c, !PT ;  /* 0x0000003388027c12 */ /* 0x000fe2000f8e3cff */
[-C--:B---3--:R-:W-:Y:S05]  /*29c0*/  HMMA.16816.F32.BF16 R4, R132, R140.reuse, R4 ;  /* 0x0000008c8404723c */ /* 0x088fea0000041804 */
[----:B------:R-:W-:Y:S01]  /*29d0*/  LOP3.LUT R153, R149, R235, RZ, 0x3c, !PT ;  /* 0x000000eb95997212 */ /* 0x000fe200078e3cff */
[C---:B------:R-:W-:Y:S05]  /*29e0*/  HMMA.16816.F32.BF16 R8, R144.reuse, R140, R8 ;  /* 0x0000008c9008723c */ /* 0x040fea0000041808 */
[----:B------:R-:W-:Y:S01]  /*29f0*/  LOP3.LUT R156, R137, UR38, R148, 0x96, !PT ;  /* 0x00000026899c7c12 */ /* 0x000fe2000f8e9694 */
[----:B------:R-:W-:Y:S01]  /*2a00*/  IMAD.WIDE.U32 R136, R153, -0x2daee0ad, RZ ;  /* 0xd2511f5399887825 */ /* 0x000fe200078e00ff */
[----:B------:R-:W-:Y:S01]  /*2a10*/  LOP3.LUT R160, R2, R159, RZ, 0x3c, !PT ;  /* 0x0000009f02a07212 */ /* 0x000fe200078e3cff */
[----:B------:R-:W1:Y:S01]  /*2a20*/  LDSM.16.M88.4 R148, [R177+0x4400] ;  /* 0x00440000b194783b */ /* 0x000e620000000200 */
[-C--:B------:R-:W-:Y:S03]  /*2a30*/  HMMA.16816.F32.BF16 R12, R144, R142.reuse, R12 ;  /* 0x0000008e900c723c */ /* 0x080fe6000004180c */
[----:B------:R-:W-:Y:S03]  /*2a40*/  IMAD.WIDE.U32 R156, R156, -0x2daee0ad, RZ ;  /* 0xd2511f539c9c7825 */ /* 0x000fe600078e00ff */
[C---:B------:R-:W-:Y:S01]  /*2a50*/  HMMA.16816.F32.BF16 R16, R132.reuse, R142, R16 ;  /* 0x0000008e8410723c */ /* 0x040fe20000041810 */
[----:B------:R-:W-:Y:S04]  /*2a60*/  LDSM.16.M88.4 R140, [R178+0x4000] ;  /* 0x00400000b28c783b */ /* 0x000fe80000000200 */
[----:B------:R-:W-:Y:S01]  /*2a70*/  LOP3.LUT R168, R157, UR39, R136, 0x96, !PT ;  /* 0x000000279da87c12 */ /* 0x000fe2000f8e9688 */
[----:B------:R-:W-:Y:S01]  /*2a80*/  IMAD.WIDE.U32 R138, R154, -0x2daee0ad, RZ ;  /* 0xd2511f539a8a7825 */ /* 0x000fe200078e00ff */
[----:B------:R-:W-:Y:S01]  /*2a90*/  LOP3.LUT R154, R155, R137, RZ, 0x3c, !PT ;  /* 0x000000899b9a7212 */ /* 0x000fe200078e3cff */
[----:B------:R-:W2:Y:S03]  /*2aa0*/  @!P3 S2R R159, SR_TID.X ;  /* 0x00000000009fb919 */ /* 0x000ea60000002100 */
[----:B------:R-:W-:Y:S01]  /*2ab0*/  LOP3.LUT R139, R139, UR39, R152, 0x96, !PT ;  /* 0x000000278b8b7c12 */ /* 0x000fe2000f8e9698 */
[----:B------:R-:W-:Y:S02]  /*2ac0*/  IMAD.U32 R136, RZ, RZ, UR15 ;  /* 0x0000000fff887e24 */ /* 0x000fe4000f8e00ff */
[----:B------:R-:W-:Y:S02]  /*2ad0*/  IMAD.U32 R137, RZ, RZ, UR14 ;  /* 0x0000000eff897e24 */ /* 0x000fe4000f8e00ff */
[----:B------:R-:W-:Y:S01]  /*2ae0*/  IMAD.WIDE.U32 R154, R154, -0x326172a9, RZ ;  /* 0xcd9e8d579a9a7825 */ /* 0x000fe200078e00ff */
[----:B------:R-:W-:Y:S03]  /*2af0*/  LEA R152, P0, R230, R136, 0x2 ;  /* 0x00000088e6987211 */ /* 0x000fe600078010ff */
[----:B------:R-:W-:Y:S01]  /*2b00*/  IMAD.WIDE.U32 R160, R160, -0x2daee0ad, RZ ;  /* 0xd2511f53a0a07825 */ /* 0x000fe200078e00ff */
[----:B------:R-:W-:Y:S02]  /*2b10*/  LOP3.LUT R164, R2, R155, RZ, 0x3c, !PT ;  /* 0x0000009b02a47212 */ /* 0x000fe400078e3cff */
[----:B------:R-:W-:Y:S01]  /*2b20*/  LEA.HI.X.SX32 R153, R230, R137, 0x2, P0 ;  /* 0x00000089e6997211 */ /* 0x000fe200000f16ff */
[----:B------:R-:W-:Y:S01]  /*2b30*/  IMAD.WIDE.U32 R168, R168, -0x326172a9, RZ ;  /* 0xcd9e8d57a8a87825 */ /* 0x000fe200078e00ff */
[----:B------:R-:W-:Y:S02]  /*2b40*/  LOP3.LUT R170, R161, UR41, R138, 0x96, !PT ;  /* 0x00000029a1aa7c12 */ /* 0x000fe4000f8e968a */
[----:B-----5:R-:W-:Y:S01]  /*2b50*/  FSETP.NEU.FTZ.AND P0, PT, R234, -INF , PT ;  /* 0xff800000ea00780b */ /* 0x020fe20003f1d000 */
[----:B------:R-:W3:Y:S01]  /*2b60*/  LDG.E R175, desc[UR6][R152.64] ;  /* 0x0000000698af7981 */ /* 0x000ee2000c1e1900 */
[----:B------:R-:W-:Y:S01]  /*2b70*/  LOP3.LUT R162, R169, UR40, R154, 0x96, !PT ;  /* 0x00000028a9a27c12 */ /* 0x000fe2000f8e969a */
[----:B------:R-:W-:Y:S02]  /*2b80*/  IMAD.WIDE.U32 R138, R139, -0x326172a9, RZ ;  /* 0xcd9e8d578b8a7825 */ /* 0x000fe400078e00ff */
[----:B------:R-:W4:Y:S01]  /*2b90*/  LDG.E R174, desc[UR6][R152.64+0x20] ;  /* 0x0000200698ae7981 */ /* 0x000f22000c1e1900 */
[-C--:B-1----:R-:W-:Y:S01]  /*2ba0*/  HMMA.16816.F32.BF16 R20, R132, R148.reuse, R20 ;  /* 0x000000948414723c */ /* 0x082fe20000041814 */
[----:B------:R-:W-:Y:S02]  /*2bb0*/  IMAD.U32 R2, RZ, RZ, UR18 ;  /* 0x00000012ff027e24 */ /* 0x000fe4000f8e00ff */
[----:B------:R-:W-:Y:S01]  /*2bc0*/  LOP3.LUT R157, R139, UR40, R158, 0x96, !PT ;  /* 0x000000288b9d7c12 */ /* 0x000fe2000f8e969e */
[----:B------:R-:W5:Y:S01]  /*2bd0*/  LDG.E R173, desc[UR6][R152.64+0x80] ;  /* 0x0000800698ad7981 */ /* 0x000f62000c1e1900 */
[----:B------:R-:W-:Y:S01]  /*2be0*/  IMAD.WIDE.U32 R170, R170, -0x326172a9, RZ ;  /* 0xcd9e8d57aaaa7825 */ /* 0x000fe200078e00ff */
[C---:B------:R-:W-:Y:S02]  /*2bf0*/  HMMA.16816.F32.BF16 R24, R144.reuse, R148, R24 ;  /* 0x000000949018723c */ /* 0x040fe40000041818 */
[----:B------:R1:W5:Y:S03]  /*2c00*/  LDG.E R172, desc[UR6][R152.64+0xa0] ;  /* 0x0000a00698ac7981 */ /* 0x000366000c1e1900 */
[----:B------:R-:W-:Y:S01]  /*2c10*/  LOP3.LUT R166, R171, UR42, R138, 0x96, !PT ;  /* 0x0000002aaba67c12 */ /* 0x000fe2000f8e968a */
[----:B------:R-:W-:Y:S01]  /*2c20*/  IMAD.WIDE.U32 R164, R164, -0x2daee0ad, RZ ;  /* 0xd2511f53a4a47825 */ /* 0x000fe200078e00ff */
[----:B------:R-:W2:Y:S01]  /*2c30*/  LDSM.16.M88.4 R136, [R0+0x2000] ;  /* 0x002000000088783b */ /* 0x000ea20000000200 */
[-C--:B------:R-:W-:Y:S01]  /*2c40*/  HMMA.16816.F32.BF16 R28, R144, R150.reuse, R28 ;  /* 0x00000096901c723c */ /* 0x080fe2000004181c */
[----:B------:R-:W2:Y:S02]  /*2c50*/  @!P3 LDC R145, c[0x0][0x2c4] ;  /* 0x0000b100ff91bb82 */ /* 0x000ea40000000800 */
[----:B------:R-:W-:Y:S01]  /*2c60*/  LOP3.LUT R161, R165, UR41, R156, 0x96, !PT ;  /* 0x00000029a5a17c12 */ /* 0x000fe2000f8e969c */
[----:B------:R-:W-:Y:S02]  /*2c70*/  IMAD.WIDE.U32 R156, R157, -0x2daee0ad, RZ ;  /* 0xd2511f539d9c7825 */ /* 0x000fe400078e00ff */
[----:B------:R-:W-:Y:S01]  /*2c80*/  HMMA.16816.F32.BF16 R32, R132, R150, R32 ;  /* 0x000000968420723c */ /* 0x000fe20000041820 */
[----:B------:R-:W-:Y:S04]  /*2c90*/  LDSM.16.M88.4 R132, [R178+0x4400] ;  /* 0x00440000b284783b */ /* 0x000fe80000000200 */
[----:B------:R-:W-:Y:S01]  /*2ca0*/  LOP3.LUT R158, R157, UR43, R160, 0x96, !PT ;  /* 0x0000002b9d9e7c12 */ /* 0x000fe2000f8e96a0 */
[----:B------:R-:W-:Y:S05]  /*2cb0*/  IMAD.WIDE.U32 R160, R161, -0x326172a9, RZ ;  /* 0xcd9e8d57a1a07825 */ /* 0x000fea00078e00ff */
[----:B------:R-:W-:Y:S01]  /*2cc0*/  LOP3.LUT R157, R161, UR42, R168, 0x96, !PT ;  /* 0x0000002aa19d7c12 */ /* 0x000fe2000f8e96a8 */
[----:B------:R-:W-:Y:S01]  /*2cd0*/  IMAD.WIDE.U32 R162, R162, -0x2daee0ad, RZ ;  /* 0xd2511f53a2a27825 */ /* 0x000fe200078e00ff */
[----:B-1----:R1:W1:Y:S03]  /*2ce0*/  LDSM.16.M88.4 R152, [R0+0x2800] ;  /* 0x002800000098783b */ /* 0x0022660000000200 */
[----:B------:R-:W-:Y:S01]  /*2cf0*/  IMAD.WIDE.U32 R166, R166, -0x2daee0ad, RZ ;  /* 0xd2511f53a6a67825 */ /* 0x000fe200078e00ff */
[----:B------:R-:W-:Y:S04]  /*2d00*/  LOP3.LUT R164, R163, UR43, R164, 0x96, !PT ;  /* 0x0000002ba3a47c12 */ /* 0x000fe8000f8e96a4 */
[----:B------:R-:W-:Y:S01]  /*2d10*/  LOP3.LUT R148, R167, UR45, R156, 0x96, !PT ;  /* 0x0000002da7947c12 */ /* 0x000fe2000f8e969c */
[----:B------:R-:W-:Y:S04]  /*2d20*/  IMAD.WIDE.U32 R156, R157, -0x2daee0ad, RZ ;  /* 0xd2511f539d9c7825 */ /* 0x000fe800078e00ff */
[----:B------:R-:W-:Y:S01]  /*2d30*/  IMAD.WIDE.U32 R164, R164, -0x326172a9, RZ ;  /* 0xcd9e8d57a4a47825 */ /* 0x000fe200078e00ff */
[----:B------:R-:W-:Y:S03]  /*2d40*/  LOP3.LUT R162, R157, UR45, R162, 0x96, !PT ;  /* 0x0000002d9da27c12 */ /* 0x000fe6000f8e96a2 */
[----:B------:R-:W-:Y:S01]  /*2d50*/  IMAD.WIDE.U32 R148, R148, -0x326172a9, RZ ;  /* 0xcd9e8d5794947825 */ /* 0x000fe200078e00ff */
[----:B------:R-:W-:Y:S01]  /*2d60*/  LOP3.LUT R160, R165, UR44, R160, 0x96, !PT ;  /* 0x0000002ca5a07c12 */ /* 0x000fe2000f8e96a0 */
[-C--:B--2---:R-:W-:Y:S05]  /*2d70*/  HMMA.16816.F32.BF16 R4, R136, R140.reuse, R4 ;  /* 0x0000008c8804723c */ /* 0x084fea0000041804 */
[----:B------:R-:W-:Y:S01]  /*2d80*/  LOP3.LUT R167, R148, 0xffff, RZ, 0xc0, !PT ;  /* 0x0000ffff94a77812 */ /* 0x000fe200078ec0ff */
[----:B-1----:R-:W-:Y:S01]  /*2d90*/  @!P3 IMAD.SHL.U32 R0, R159, 0x2, RZ ;  /* 0x000000029f00b824 */ /* 0x002fe200078e00ff */
[----:B------:R-:W-:Y:S04]  /*2da0*/  SHF.R.U32.HI R168, RZ, 0x10, R148 ;  /* 0x00000010ffa87819 */ /* 0x000fe80000011694 */
[----:B------:R-:W-:Y:S01]  /*2db0*/  @!P3 LOP3.LUT R144, R247, 0x6, R0, 0xf8, !PT ;  /* 0x00000006f790b812 */ /* 0x000fe200078ef800 */
[----:B------:R-:W-:Y:S01]  /*2dc0*/  IMAD.WIDE.U32 R158, R158, -0x326172a9, RZ ;  /* 0xcd9e8d579e9e7825 */ /* 0x000fe200078e00ff */
[----:B------:R-:W-:Y:S03]  /*2dd0*/  SHF.R.U32.HI R0, RZ, 0x18, R148 ;  /* 0x00000018ff007819 */ /* 0x000fe60000011694 */
[----:B------:R-:W-:Y:S01]  /*2de0*/  @!P3 IMAD R144, R2, 0x80, R144 ;  /* 0x000000800290b824 */ /* 0x000fe200078e0290 */
[----:B------:R-:W-:Y:S01]  /*2df0*/  LOP3.LUT R146, R159, UR44, R170, 0x96, !PT ;  /* 0x0000002c9f927c12 */ /* 0x000fe2000f8e96aa */
[----:B------:R-:W-:Y:S01]  /*2e00*/  IMAD.WIDE.U32 R150, R160, -0x2daee0ad, RZ ;  /* 0xd2511f53a0967825 */ /* 0x000fe200078e00ff */
[----:B------:R-:W-:Y:S01]  /*2e10*/  @!P3 IADD3 R2, R230, 0x1, -R145 ;  /* 0x00000001e602b810 */ /* 0x000fe20007ffe891 */
[C---:B------:R-:W-:Y:S04]  /*2e20*/  HMMA.16816.F32.BF16 R8, R152.reuse, R140, R8 ;  /* 0x0000008c9808723c */ /* 0x040fe80000041808 */
[----:B------:R-:W-:Y:S01]  /*2e30*/  @!P3 IADD3 R2, R190, UR10, R2 ;  /* 0x0000000abe02bc10 */ /* 0x000fe2000fffe002 */
[----:B------:R-:W-:Y:S01]  /*2e40*/  IMAD.WIDE.U32 R146, R146, -0x2daee0ad, RZ ;  /* 0xd2511f5392927825 */ /* 0x000fe200078e00ff */
[----:B------:R-:W-:Y:S01]  /*2e50*/  LOP3.LUT R158, R149, UR46, R158, 0x96, !PT ;  /* 0x0000002e959e7c12 */ /* 0x000fe2000f8e969e */
[-C--:B------:R-:W-:Y:S03]  /*2e60*/  HMMA.16816.F32.BF16 R12, R152, R142.reuse, R12 ;  /* 0x0000008e980c723c */ /* 0x080fe6000004180c */
[----:B------:R-:W-:Y:S01]  /*2e70*/  ISETP.LE.U32.AND P5, PT, R0, UR12, PT ;  /* 0x0000000c00007c0c */ /* 0x000fe2000bfa3070 */
[----:B------:R-:W-:Y:S01]  /*2e80*/  FMUL.FTZ R145, R234, 1.4426950216293334961 ;  /* 0x3fb8aa3bea917820 */ /* 0x000fe20000410000 */
[----:B------:R-:W-:Y:S01]  /*2e90*/  LOP3.LUT R157, R147, UR47, R166, 0x96, !PT ;  /* 0x0000002f939d7c12 */ /* 0x000fe2000f8e96a6 */
[C---:B------:R-:W-:Y:S05]  /*2ea0*/  HMMA.16816.F32.BF16 R16, R136.reuse, R142, R16 ;  /* 0x0000008e8810723c */ /* 0x040fea0000041810 */
[----:B------:R-:W-:Y:S01]  /*2eb0*/  LOP3.LUT R166, R146, 0xffff, RZ, 0xc0, !PT ;  /* 0x0000ffff92a67812 */ /* 0x000fe200078ec0ff */
[----:B------:R-:W-:Y:S01]  /*2ec0*/  @!P3 VIADD R147, R144, 0x1 ;  /* 0x000000019093b836 */ /* 0x000fe20000000000 */
[----:B------:R-:W-:Y:S01]  /*2ed0*/  LOP3.LUT R165, R146, 0xff, RZ, 0xc0, !PT ;  /* 0x000000ff92a57812 */ /* 0x000fe200078ec0ff */
[-C--:B------:R-:W-:Y:S03]  /*2ee0*/  HMMA.16816.F32.BF16 R20, R136, R132.reuse, R20 ;  /* 0x000000848814723c */ /* 0x080fe60000041814 */
[--C-:B------:R-:W-:Y:S01]  /*2ef0*/  SHF.R.U32.HI R163, RZ, 0x18, R146.reuse ;  /* 0x00000018ffa37819 */ /* 0x100fe20000011692 */
[----:B------:R-:W-:Y:S01]  /*2f00*/  FMUL.FTZ R140, R233, 1.4426950216293334961 ;  /* 0x3fb8aa3be98c7820 */ /* 0x000fe20000410000 */
[----:B------:R-:W-:Y:S01]  /*2f10*/  SHF.R.U32.HI R169, RZ, 0x10, R146 ;  /* 0x00000010ffa97819 */ /* 0x000fe20000011692 */
[C---:B------:R-:W-:Y:S05]  /*2f20*/  HMMA.16816.F32.BF16 R24, R152.reuse, R132, R24 ;  /* 0x000000849818723c */ /* 0x040fea0000041818 */
[----:B------:R-:W-:Y:S01]  /*2f30*/  @!P3 VIMNMX R146, R2, UR10, PT ;  /* 0x0000000a0292bc48 */ /* 0x000fe2000bfe0100 */
[-C--:B------:R-:W-:Y:S03]  /*2f40*/  HMMA.16816.F32.BF16 R28, R152, R134.reuse, R28 ;  /* 0x00000086981c723c */ /* 0x080fe6000004181c */
[-C--:B------:R-:W-:Y:S02]  /*2f50*/  @!P3 ISETP.GE.AND P1, PT, R144, R146.reuse, PT ;  /* 0x000000929000b20c */ /* 0x080fe40003f26270 */
[----:B------:R-:W-:Y:S01]  /*2f60*/  FSEL R145, R145, RZ, P0 ;  /* 0x000000ff91917208 */ /* 0x000fe20000000000 */
[----:B------:R-:W-:Y:S04]  /*2f70*/  HMMA.16816.F32.BF16 R32, R136, R134, R32 ;  /* 0x000000868820723c */ /* 0x000fe80000041820 */
[----:B------:R-:W-:Y:S02]  /*2f80*/  @!P3 ISETP.GE.AND P0, PT, R147, R146, PT ;  /* 0x000000929300b20c */ /* 0x000fe40003f06270 */
[----:B------:R-:W-:Y:S02]  /*2f90*/  @!P3 FSEL R4, R4, -INF , !P1 ;  /* 0xff8000000404b808 */ /* 0x000fe40004800000 */
[----:B------:R-:W-:Y:S02]  /*2fa0*/  @!P3 FSEL R5, R5, -INF , !P0 ;  /* 0xff8000000505b808 */ /* 0x000fe40004000000 */
[----:B------:R-:W-:Y:S01]  /*2fb0*/  FSETP.NEU.FTZ.AND P0, PT, R233, -INF , PT ;  /* 0xff800000e900780b */ /* 0x000fe20003f1d000 */
[--C-:B------:R-:W-:Y:S01]  /*2fc0*/  FFMA.FTZ R4, R4, UR11, -R145.reuse ;  /* 0x0000000b04047c23 */ /* 0x100fe20008010891 */
[----:B------:R-:W-:Y:S01]  /*2fd0*/  @!P3 VIADDMNMX R141, R2, R252, UR10, PT ;  /* 0x0000000a028dbe46 */ /* 0x000fe2000b8001fc */
[--C-:B------:R-:W-:Y:S01]  /*2fe0*/  FFMA.FTZ R5, R5, UR11, -R145.reuse ;  /* 0x0000000b05057c23 */ /* 0x100fe20008010891 */
[----:B------:R-:W-:Y:S01]  /*2ff0*/  FSEL R140, R140, RZ, P0 ;  /* 0x000000ff8c8c7208 */ /* 0x000fe20000000000 */
[----:B------:R-:W1:Y:S01]  /*3000*/  MUFU.EX2 R209, R4 ;  /* 0x0000000400d17308 */ /* 0x000e620000000800 */
[-C--:B------:R-:W-:Y:S02]  /*3010*/  @!P3 ISETP.GE.AND P1, PT, R144, R141.reuse, PT ;  /* 0x0000008d9000b20c */ /* 0x080fe40003f26270 */
[----:B------:R-:W-:Y:S02]  /*3020*/  LOP3.LUT R0, R158, 0xff, RZ, 0xc0, !PT ;  /* 0x000000ff9e007812 */ /* 0x000fe400078ec0ff */
[----:B------:R-:W-:Y:S02]  /*3030*/  @!P3 FSEL R6, R6, -INF , !P1 ;  /* 0xff8000000606b808 */ /* 0x000fe40004800000 */
[----:B------:R-:W-:Y:S03]  /*3040*/  @!P3 ISETP.GE.AND P1, PT, R147, R141, PT ;  /* 0x0000008d9300b20c */ /* 0x000fe60003f26270 */
[----:B------:R2:W-:Y:S01]  /*3050*/  MUFU.EX2 R210, R5 ;  /* 0x0000000500d27308 */ /* 0x0005e20000000800 */
[----:B------:R-:W-:Y:S01]  /*3060*/  ISETP.LE.U32.AND P0, PT, R0, UR12, PT ;  /* 0x0000000c00007c0c */ /* 0x000fe2000bf03070 */
[----:B------:R-:W-:Y:S01]  /*3070*/  FFMA.FTZ R6, R6, UR11, -R140 ;  /* 0x0000000b06067c23 */ /* 0x000fe2000801088c */
[----:B------:R-:W-:Y:S02]  /*3080*/  @!P3 FSEL R7, R7, -INF , !P1 ;  /* 0xff8000000707b808 */ /* 0x000fe40004800000 */
[----:B------:R-:W-:Y:S02]  /*3090*/  SHF.R.U32.HI R0, RZ, 0x18, R158 ;  /* 0x00000018ff007819 */ /* 0x000fe4000001169e */
[----:B------:R-:W-:Y:S01]  /*30a0*/  FSETP.NEU.FTZ.AND P1, PT, R232, -INF , PT ;  /* 0xff800000e800780b */ /* 0x000fe20003f3d000 */
[----:B------:R-:W-:Y:S01]  /*30b0*/  FFMA.FTZ R7, R7, UR11, -R140 ;  /* 0x0000000b07077c23 */ /* 0x000fe2000801088c */
[----:B------:R-:W-:Y:S01]  /*30c0*/  ISETP.LE.U32.AND P6, PT, R0, UR12, PT ;  /* 0x0000000c00007c0c */ /* 0x000fe2000bfc3070 */
[----:B------:R2:W-:Y:S01]  /*30d0*/  MUFU.EX2 R215, R6 ;  /* 0x0000000600d77308 */ /* 0x0005e20000000800 */
[----:B------:R-:W-:Y:S01]  /*30e0*/  LOP3.LUT R159, R148, 0xff, RZ, 0xc0, !PT ;  /* 0x000000ff949f7812 */ /* 0x000fe200078ec0ff */
[----:B------:R-:W-:Y:S01]  /*30f0*/  IMAD.WIDE.U32 R148, R162, -0x326172a9, RZ ;  /* 0xcd9e8d57a2947825 */ /* 0x000fe200078e00ff */
[----:B------:R-:W-:Y:S02]  /*3100*/  LOP3.LUT R161, R150, 0xff, RZ, 0xc0, !PT ;  /* 0x000000ff96a17812 */ /* 0x000fe400078ec0ff */
[--C-:B------:R-:W-:Y:S01]  /*3110*/  SHF.R.U32.HI R162, RZ, 0x18, R150.reuse ;  /* 0x00000018ffa27819 */ /* 0x100fe20000011696 */
[----:B-1----:R-:W-:Y:S01]  /*3120*/  @!P0 FADD.FTZ R209, -R209, -RZ ;  /* 0x800000ffd1d18221 */ /* 0x002fe20000010100 */
[C---:B--2---:R-:W-:Y:S03]  /*3130*/  @!P3 VIADDMNMX R5, R2.reuse, R251, UR10, PT ;  /* 0x0000000a0205be46 */ /* 0x044fe6000b8001fb */
[----:B------:R1:W2:Y:S01]  /*3140*/  MUFU.EX2 R213, R7 ;  /* 0x0000000700d57308 */ /* 0x0002a20000000800 */
[----:B------:R-:W-:Y:S01]  /*3150*/  @!P3 VIADDMNMX R2, R2, R250, UR10, PT ;  /* 0x0000000a0202be46 */ /* 0x000fe2000b8001fa */
[----:B------:R-:W-:Y:S01]  /*3160*/  FMUL.FTZ R4, R232, 1.4426950216293334961 ;  /* 0x3fb8aa3be8047820 */ /* 0x000fe20000410000 */
[-C--:B------:R-:W-:Y:S01]  /*3170*/  @!P3 ISETP.GE.AND P2, PT, R144, R5.reuse, PT ;  /* 0x000000059000b20c */ /* 0x080fe20003f46270 */
[C---:B------:R-:W-:Y:S01]  /*3180*/  FMUL.FTZ R0, R231.reuse, 1.4426950216293334961 ;  /* 0x3fb8aa3be7007820 */ /* 0x040fe20000410000 */
[----:B------:R-:W-:Y:S02]  /*3190*/  SHF.R.U32.HI R170, RZ, 0x10, R150 ;  /* 0x00000010ffaa7819 */ /* 0x000fe40000011696 */
[----:B------:R-:W-:Y:S02]  /*31a0*/  FSEL R4, R4, RZ, P1 ;  /* 0x000000ff04047208 */ /* 0x000fe40000800000 */
[----:B------:R-:W-:Y:S01]  /*31b0*/  FSETP.NEU.FTZ.AND P1, PT, R231, -INF , PT ;  /* 0xff800000e700780b */ /* 0x000fe20003f3d000 */
[----:B------:R-:W-:Y:S01]  /*31c0*/  @!P3 VIADD R6, R144, 0x9 ;  /* 0x000000099006b836 */ /* 0x000fe20000000000 */
[----:B------:R-:W-:Y:S02]  /*31d0*/  @!P3 FSEL R8, R8, -INF , !P2 ;  /* 0xff8000000808b808 */ /* 0x000fe40005000000 */
[CC--:B------:R-:W-:Y:S02]  /*31e0*/  @!P3 ISETP.GE.AND P2, PT, R147.reuse, R5.reuse, PT ;  /* 0x000000059300b20c */ /* 0x0c0fe40003f46270 */
[----:B------:R-:W-:Y:S01]  /*31f0*/  FSEL R0, R0, RZ, P1 ;  /* 0x000000ff00007208 */ /* 0x000fe20000800000 */
[--C-:B------:R-:W-:Y:S01]  /*3200*/  FFMA.FTZ R8, R8, UR11, -R4.reuse ;  /* 0x0000000b08087c23 */ /* 0x100fe20008010804 */
[-C--:B------:R-:W-:Y:S01]  /*3210*/  @!P3 ISETP.GE.AND P1, PT, R147, R2.reuse, PT ;  /* 0x000000029300b20c */ /* 0x080fe20003f26270 */
[C---:B-1----:R-:W-:Y:S01]  /*3220*/  @!P3 VIADD R7, R144.reuse, 0x8 ;  /* 0x000000089007b836 */ /* 0x042fe20000000000 */
[----:B------:R-:W-:Y:S01]  /*3230*/  @!P3 FSEL R9, R9, -INF , !P2 ;  /* 0xff8000000909b808 */ /* 0x000fe20005000000 */
[----:B--2---:R-:W-:Y:S01]  /*3240*/  @!P6 FADD.FTZ R213, -R213, -RZ ;  /* 0x800000ffd5d5e221 */ /* 0x004fe20000010100 */
[-C--:B------:R-:W-:Y:S01]  /*3250*/  @!P3 ISETP.GE.AND P2, PT, R144, R2.reuse, PT ;  /* 0x000000029000b20c */ /* 0x080fe20003f46270 */
[----:B------:R-:W-:Y:S01]  /*3260*/  MUFU.EX2 R216, R8 ;  /* 0x0000000800d87308 */ /* 0x000fe20000000800 */
[----:B------:R-:W-:Y:S01]  /*3270*/  @!P3 FSEL R11, R11, -INF , !P1 ;  /* 0xff8000000b0bb808 */ /* 0x000fe20004800000 */
[----:B------:R-:W-:Y:S01]  /*3280*/  FFMA.FTZ R9, R9, UR11, -R4 ;  /* 0x0000000b09097c23 */ /* 0x000fe20008010804 */
[-C--:B------:R-:W-:Y:S02]  /*3290*/  @!P3 ISETP.GE.AND P1, PT, R6, R5.reuse, PT ;  /* 0x000000050600b20c */ /* 0x080fe40003f26270 */
[----:B------:R-:W-:Y:S01]  /*32a0*/  @!P3 FSEL R10, R10, -INF , !P2 ;  /* 0xff8000000a0ab808 */ /* 0x000fe20005000000 */
[--C-:B------:R-:W-:Y:S01]  /*32b0*/  FFMA.FTZ R11, R11, UR11, -R0.reuse ;  /* 0x0000000b0b0b7c23 */ /* 0x100fe20008010800 */
[----:B------:R-:W-:Y:S03]  /*32c0*/  @!P3 ISETP.GE.AND P2, PT, R7, R5, PT ;  /* 0x000000050700b20c */ /* 0x000fe60003f46270 */
        /* <DEDUP_REMOVED lines=13> */
[-C--:B------:R-:W-:Y:S03]  /*33a0*/  @!P3 ISETP.GE.AND P2, PT, R7, R146.reuse, PT ;  /* 0x000000920700b20c */ /* 0x080fe60003f46270 */
[----:B------:R-:W-:Y:S01]  /*33b0*/  MUFU.EX2 R219, R11 ;  /* 0x0000000b00db7308 */ /* 0x000fe20000000800 */
[----:B------:R-:W-:Y:S01]  /*33c0*/  @!P3 FSEL R17, R17, -INF , !P1 ;  /* 0xff8000001111b808 */ /* 0x000fe20004800000 */
[----:B------:R-:W-:Y:S01]  /*33d0*/  FFMA.FTZ R14, R14, UR11, -R0 ;  /* 0x0000000b0e0e7c23 */ /* 0x000fe20008010800 */
[-C--:B------:R-:W-:Y:S01]  /*33e0*/  @!P3 ISETP.GE.AND P1, PT, R6, R141.reuse, PT ;  /* 0x0000008d0600b20c */ /* 0x080fe20003f26270 */
[----:B------:R-:W-:Y:S01]  /*33f0*/  @!P3 VIADD R6, R144, 0x11 ;  /* 0x000000119006b836 */ /* 0x000fe20000000000 */
[----:B------:R-:W-:Y:S01]  /*3400*/  @!P3 FSEL R16, R16, -INF , !P2 ;  /* 0xff8000001010b808 */ /* 0x000fe20005000000 */
[--C-:B------:R-:W-:Y:S01]  /*3410*/  FFMA.FTZ R17, R17, UR11, -R145.reuse ;  /* 0x0000000b11117c23 */ /* 0x100fe20008010891 */
[-C--:B------:R-:W-:Y:S01]  /*3420*/  @!P3 ISETP.GE.AND P2, PT, R7, R141.reuse, PT ;  /* 0x0000008d0700b20c */ /* 0x080fe20003f46270 */
[----:B------:R-:W-:Y:S01]  /*3430*/  @!P3 VIADD R7, R144, 0x10 ;  /* 0x000000109007b836 */ /* 0x000fe20000000000 */
[----:B------:R-:W-:Y:S01]  /*3440*/  @!P3 FSEL R19, R19, -INF , !P1 ;  /* 0xff8000001313b808 */ /* 0x000fe20004800000 */
[--C-:B------:R-:W-:Y:S01]  /*3450*/  FFMA.FTZ R16, R16, UR11, -R145.reuse ;  /* 0x0000000b10107c23 */ /* 0x100fe20008010891 */
[-C--:B------:R-:W-:Y:S01]  /*3460*/  @!P3 ISETP.GE.AND P1, PT, R6, R146.reuse, PT ;  /* 0x000000920600b20c */ /* 0x080fe20003f26270 */
[----:B------:R-:W-:Y:S01]  /*3470*/  MUFU.EX2 R199, R17 ;  /* 0x0000001100c77308 */ /* 0x000fe20000000800 */
[----:B------:R-:W-:Y:S01]  /*3480*/  @!P3 FSEL R18, R18, -INF , !P2 ;  /* 0xff8000001212b808 */ /* 0x000fe20005000000 */
[--C-:B------:R-:W-:Y:S01]  /*3490*/  FFMA.FTZ R19, R19, UR11, -R140.reuse ;  /* 0x0000000b13137c23 */ /* 0x100fe2000801088c */
[----:B------:R-:W-:Y:S02]  /*34a0*/  @!P3 ISETP.GE.AND P2, PT, R7, R146, PT ;  /* 0x000000920700b20c */ /* 0x000fe40003f46270 */
[----:B------:R-:W-:Y:S01]  /*34b0*/  @!P3 FSEL R21, R21, -INF , !P1 ;  /* 0xff8000001515b808 */ /* 0x000fe20004800000 */
[--C-:B------:R-:W-:Y:S01]  /*34c0*/  FFMA.FTZ R18, R18, UR11, -R140.reuse ;  /* 0x0000000b12127c23 */ /* 0x100fe2000801088c */
[-C--:B------:R-:W-:Y:S03]  /*34d0*/  @!P3 ISETP.GE.AND P1, PT, R6, R141.reuse, PT ;  /* 0x0000008d0600b20c */ /* 0x080fe60003f26270 */
        /* <DEDUP_REMOVED lines=10> */
[-C--:B------:R-:W-:Y:S02]  /*3580*/  @!P3 ISETP.GE.AND P2, PT, R7, R5.reuse, PT ;  /* 0x000000050700b20c */ /* 0x080fe40003f46270 */
[----:B------:R-:W-:Y:S01]  /*3590*/  @!P3 FSEL R25, R25, -INF , !P1 ;  /* 0xff8000001919b808 */ /* 0x000fe20004800000 */
[----:B------:R-:W-:Y:S01]  /*35a0*/  FFMA.FTZ R22, R22, UR11, -R140 ;  /* 0x0000000b16167c23 */ /* 0x000fe2000801088c */
[-C--:B------:R-:W-:Y:S01]  /*35b0*/  @!P3 ISETP.GE.AND P1, PT, R6, R2.reuse, PT ;  /* 0x000000020600b20c */ /* 0x080fe20003f26270 */
[----:B------:R-:W-:Y:S01]  /*35c0*/  @!P3 VIADD R6, R144, 0x18 ;  /* 0x000000189006b836 */ /* 0x000fe20000000000 */
[----:B------:R-:W-:Y:S01]  /*35d0*/  @!P3 FSEL R24, R24, -INF , !P2 ;  /* 0xff8000001818b808 */ /* 0x000fe20005000000 */
[----:B------:R-:W-:Y:S01]  /*35e0*/  @!P3 VIADD R144, R144, 0x19 ;  /* 0x000000199090b836 */ /* 0x000fe20000000000 */
[-C--:B------:R-:W-:Y:S01]  /*35f0*/  @!P3 ISETP.GE.AND P2, PT, R7, R2.reuse, PT ;  /* 0x000000020700b20c */ /* 0x080fe20003f46270 */
[----:B------:R-:W-:Y:S01]  /*3600*/  MUFU.EX2 R202, R16 ;  /* 0x0000001000ca7308 */ /* 0x000fe20000000800 */
[----:B------:R-:W-:Y:S01]  /*3610*/  @!P3 FSEL R27, R27, -INF , !P1 ;  /* 0xff8000001b1bb808 */ /* 0x000fe20004800000 */
[--C-:B------:R-:W-:Y:S01]  /*3620*/  FFMA.FTZ R24, R24, UR11, -R4.reuse ;  /* 0x0000000b18187c23 */ /* 0x100fe20008010804 */
[----:B------:R-:W-:Y:S01]  /*3630*/  @!P3 FSEL R26, R26, -INF , !P2 ;  /* 0xff8000001a1ab808 */ /* 0x000fe20005000000 */
[----:B------:R-:W-:Y:S01]  /*3640*/  FFMA.FTZ R25, R25, UR11, -R4 ;  /* 0x0000000b19197c23 */ /* 0x000fe20008010804 */
[-C--:B------:R-:W-:Y:S01]  /*3650*/  @!P3 ISETP.GE.AND P1, PT, R144, R5.reuse, PT ;  /* 0x000000059000b20c */ /* 0x080fe20003f26270 */
[--C-:B------:R-:W-:Y:S01]  /*3660*/  FFMA.FTZ R27, R27, UR11, -R0.reuse ;  /* 0x0000000b1b1b7c23 */ /* 0x100fe20008010800 */
[----:B------:R-:W-:Y:S03]  /*3670*/  @!P3 ISETP.GE.AND P2, PT, R6, R5, PT ;  /* 0x000000050600b20c */ /* 0x000fe60003f46270 */
[----:B------:R-:W-:Y:S01]  /*3680*/  MUFU.EX2 R204, R18 ;  /* 0x0000001200cc7308 */ /* 0x000fe20000000800 */
[----:B------:R-:W-:Y:S01]  /*3690*/  @!P3 FSEL R29, R29, -INF , !P1 ;  /* 0xff8000001d1db808 */ /* 0x000fe20004800000 */
[----:B------:R-:W-:Y:S01]  /*36a0*/  FFMA.FTZ R26, R26, UR11, -R0 ;  /* 0x0000000b1a1a7c23 */ /* 0x000fe20008010800 */
[----:B------:R-:W-:Y:S02]  /*36b0*/  @!P3 FSEL R28, R28, -INF , !P2 ;  /* 0xff8000001c1cb808 */ /* 0x000fe40005000000 */
[-C--:B------:R-:W-:Y:S02]  /*36c0*/  @!P3 ISETP.GE.AND P1, PT, R144, R2.reuse, PT ;  /* 0x000000029000b20c */ /* 0x080fe40003f26270 */
[----:B------:R-:W-:Y:S03]  /*36d0*/  @!P3 ISETP.GE.AND P2, PT, R6, R2, PT ;  /* 0x000000020600b20c */ /* 0x000fe60003f46270 */
[----:B------:R-:W1:Y:S01]  /*36e0*/  MUFU.EX2 R203, R19 ;  /* 0x0000001300cb7308 */ /* 0x000e620000000800 */
[----:B------:R-:W-:Y:S01]  /*36f0*/  LOP3.LUT R2, R158, 0xffff, RZ, 0xc0, !PT ;  /* 0x0000ffff9e027812 */ /* 0x000fe200078ec0ff */
[--C-:B------:R-:W-:Y:S01]  /*3700*/  FFMA.FTZ R28, R28, UR11, -R4.reuse ;  /* 0x0000000b1c1c7c23 */ /* 0x100fe20008010804 */
[----:B------:R-:W-:Y:S01]  /*3710*/  @!P3 FSEL R31, R31, -INF , !P1 ;  /* 0xff8000001f1fb808 */ /* 0x000fe20004800000 */
[----:B------:R-:W-:Y:S01]  /*3720*/  FFMA.FTZ R4, R29, UR11, -R4 ;  /* 0x0000000b1d047c23 */ /* 0x000fe20008010804 */
[----:B------:R-:W-:Y:S02]  /*3730*/  @!P3 FSEL R30, R30, -INF , !P2 ;  /* 0xff8000001e1eb808 */ /* 0x000fe40005000000 */
[-C--:B------:R-:W-:Y:S03]  /*3740*/  @!P3 ISETP.GE.AND P2, PT, R6, R146.reuse, PT ;  /* 0x000000920600b20c */ /* 0x080fe60003f46270 */
[----:B------:R-:W-:Y:S01]  /*3750*/  MUFU.EX2 R195, R20 ;  /* 0x0000001400c37308 */ /* 0x000fe20000000800 */
[----:B------:R-:W-:Y:S01]  /*3760*/  @!P3 ISETP.GE.AND P1, PT, R144, R146, PT ;  /* 0x000000929000b20c */ /* 0x000fe20003f26270 */
[----:B------:R-:W-:Y:S01]  /*3770*/  FFMA.FTZ R30, R30, UR11, -R0 ;  /* 0x0000000b1e1e7c23 */ /* 0x000fe20008010800 */
[----:B------:R-:W-:Y:S01]  /*3780*/  SHF.R.U32.HI R5, RZ, 0x10, R158 ;  /* 0x00000010ff057819 */ /* 0x000fe2000001169e */
[----:B------:R-:W-:Y:S01]  /*3790*/  FFMA.FTZ R0, R31, UR11, -R0 ;  /* 0x0000000b1f007c23 */ /* 0x000fe20008010800 */
[----:B------:R-:W-:Y:S02]  /*37a0*/  SHF.R.U32.HI R2, RZ, 0x8, R2 ;  /* 0x00000008ff027819 */ /* 0x000fe40000011602 */
[----:B------:R-:W-:Y:S03]  /*37b0*/  @!P3 FSEL R33, R33, -INF , !P1 ;  /* 0xff8000002121b808 */ /* 0x000fe60004800000 */
[----:B------:R-:W-:Y:S01]  /*37c0*/  MUFU.EX2 R201, R22 ;  /* 0x0000001600c97308 */ /* 0x000fe20000000800 */
[----:B------:R-:W-:Y:S01]  /*37d0*/  @!P3 FSEL R32, R32, -INF , !P2 ;  /* 0xff8000002020b808 */ /* 0x000fe20005000000 */
[----:B-1----:R-:W-:Y:S01]  /*37e0*/  @!P5 FADD.FTZ R203, -R203, -RZ ;  /* 0x800000ffcbcbd221 */ /* 0x002fe20000010100 */
[-C--:B------:R-:W-:Y:S02]  /*37f0*/  @!P3 ISETP.GE.AND P2, PT, R6, R141.reuse, PT ;  /* 0x0000008d0600b20c */ /* 0x080fe40003f46270 */
[----:B------:R-:W-:Y:S01]  /*3800*/  @!P3 ISETP.GE.AND P1, PT, R144, R141, PT ;  /* 0x0000008d9000b20c */ /* 0x000fe20003f26270 */
[--C-:B------:R-:W-:Y:S01]  /*3810*/  FFMA.FTZ R32, R32, UR11, -R145.reuse ;  /* 0x0000000b20207c23 */ /* 0x100fe20008010891 */
[----:B------:R-:W-:Y:S03]  /*3820*/  LOP3.LUT R5, R5, 0xff, RZ, 0xc0, !PT ;  /* 0x000000ff05057812 */ /* 0x000fe600078ec0ff */
[----:B------:R-:W-:Y:S01]  /*3830*/  MUFU.EX2 R198, R23 ;  /* 0x0000001700c67308 */ /* 0x000fe20000000800 */
[----:B------:R-:W-:Y:S01]  /*3840*/  LOP3.LUT R2, R2, 0xffff, RZ, 0xc0, !PT ;  /* 0x0000ffff02027812 */ /* 0x000fe200078ec0ff */
[----:B------:R-:W-:Y:S01]  /*3850*/  FFMA.FTZ R145, R33, UR11, -R145 ;  /* 0x0000000b21917c23 */ /* 0x000fe20008010891 */
[----:B------:R-:W-:Y:S02]  /*3860*/  LOP3.LUT R171, R150, 0xffff, RZ, 0xc0, !PT ;  /* 0x0000ffff96ab7812 */ /* 0x000fe400078ec0ff */
[----:B------:R-:W-:Y:S02]  /*3870*/  LOP3.LUT R150, R149, UR46, R164, 0x96, !PT ;  /* 0x0000002e95967c12 */ /* 0x000fe4000f8e96a4 */
[----:B------:R-:W-:Y:S03]  /*3880*/  @!P3 FSEL R35, R35, -INF , !P1 ;  /* 0xff8000002323b808 */ /* 0x000fe60004800000 */
[----:B------:R-:W-:Y:S01]  /*3890*/  MUFU.EX2 R206, R24 ;  /* 0x0000001800ce7308 */ /* 0x000fe20000000800 */
[----:B------:R-:W-:Y:S02]  /*38a0*/  @!P3 FSEL R34, R34, -INF , !P2 ;  /* 0xff8000002222b808 */ /* 0x000fe40005000000 */
[----:B------:R-:W-:Y:S02]  /*38b0*/  ISETP.LE.U32.AND P2, PT, R5, UR12, PT ;  /* 0x0000000c05007c0c */ /* 0x000fe4000bf43070 */
[----:B------:R-:W-:Y:S01]  /*38c0*/  ISETP.LE.U32.AND P1, PT, R2, UR12, PT ;  /* 0x0000000c02007c0c */ /* 0x000fe2000bf23070 */
[--C-:B------:R-:W-:Y:S01]  /*38d0*/  FFMA.FTZ R34, R34, UR11, -R140.reuse ;  /* 0x0000000b22227c23 */ /* 0x100fe2000801088c */
[C---:B------:R-:W-:Y:S03]  /*38e0*/  LOP3.LUT R2, R150.reuse, 0xffff, RZ, 0xc0, !PT ;  /* 0x0000ffff96027812 */ /* 0x040fe600078ec0ff */
[----:B------:R-:W1:Y:S01]  /*38f0*/  MUFU.EX2 R190, R32 ;  /* 0x0000002000be7308 */ /* 0x000e620000000800 */
[----:B------:R-:W-:Y:S01]  /*3900*/  LOP3.LUT R6, R150, 0xff, RZ, 0xc0, !PT ;  /* 0x000000ff96067812 */ /* 0x000fe200078ec0ff */
[----:B------:R-:W-:Y:S01]  /*3910*/  FFMA.FTZ R140, R35, UR11, -R140 ;  /* 0x0000000b238c7c23 */ /* 0x000fe2000801088c */
[----:B------:R-:W-:Y:S02]  /*3920*/  SHF.R.U32.HI R5, RZ, 0x10, R150 ;  /* 0x00000010ff057819 */ /* 0x000fe40000011696 */
[----:B------:R-:W-:Y:S02]  /*3930*/  SHF.R.U32.HI R2, RZ, 0x8, R2 ;  /* 0x00000008ff027819 */ /* 0x000fe40000011602 */
[----:B------:R-:W-:Y:S01]  /*3940*/  ISETP.LE.U32.AND P3, PT, R6, UR12, PT ;  /* 0x0000000c06007c0c */ /* 0x000fe2000bf63070 */
[----:B------:R-:W-:Y:S01]  /*3950*/  @!P2 FADD.FTZ R215, -R215, -RZ ;  /* 0x800000ffd7d7a221 */ /* 0x000fe20000010100 */
[----:B------:R-:W-:Y:S01]  /*3960*/  SHF.R.U32.HI R150, RZ, 0x18, R150 ;  /* 0x00000018ff967819 */ /* 0x000fe20000011696 */
[----:B------:R-:W-:Y:S01]  /*3970*/  @!P1 FADD.FTZ R210, -R210, -RZ ;  /* 0x800000ffd2d29221 */ /* 0x000fe20000010100 */
[----:B------:R-:W-:Y:S01]  /*3980*/  LOP3.LUT R2, R2, 0xffff, RZ, 0xc0, !PT ;  /* 0x0000ffff02027812 */ /* 0x000fe200078ec0ff */
[----:B------:R-:W-:Y:S01]  /*3990*/  MUFU.EX2 R187, R145 ;  /* 0x0000009100bb7308 */ /* 0x000fe20000000800 */
[----:B------:R-:W-:Y:S02]  /*39a0*/  LOP3.LUT R5, R5, 0xff, RZ, 0xc0, !PT ;  /* 0x000000ff05057812 */ /* 0x000fe400078ec0ff */
[----:B------:R-:W-:Y:S02]  /*39b0*/  LOP3.LUT R149, R148, 0xffff, RZ, 0xc0, !PT ;  /* 0x0000ffff94957812 */ /* 0x000fe400078ec0ff */
[----:B------:R-:W-:Y:S02]  /*39c0*/  ISETP.LE.U32.AND P2, PT, R150, UR12, PT ;  /* 0x0000000c96007c0c */ /* 0x000fe4000bf43070 */
[----:B------:R-:W-:Y:S01]  /*39d0*/  ISETP.LE.U32.AND P1, PT, R2, UR12, PT ;  /* 0x0000000c02007c0c */ /* 0x000fe2000bf23070 */
[----:B------:R-:W-:Y:S01]  /*39e0*/  @!P3 FADD.FTZ R216, -R216, -RZ ;  /* 0x800000ffd8d8b221 */ /* 0x000fe20000010100 */
[----:B------:R-:W-:Y:S01]  /*39f0*/  ISETP.LE.U32.AND P0, PT, R5, UR12, PT ;  /* 0x0000000c05007c0c */ /* 0x000fe2000bf03070 */
[----:B------:R-:W-:Y:S01]  /*3a00*/  MUFU.EX2 R192, R34 ;  /* 0x0000002200c07308 */ /* 0x000fe20000000800 */
[----:B------:R-:W-:Y:S02]  /*3a10*/  SHF.R.U32.HI R2, RZ, 0x8, R149 ;  /* 0x00000008ff027819 */ /* 0x000fe40000011695 */
[----:B------:R-:W-:Y:S02]  /*3a20*/  SHF.R.U32.HI R160, RZ, 0x10, R148 ;  /* 0x00000010ffa07819 */ /* 0x000fe40000011694 */
[----:B------:R-:W-:Y:S02]  /*3a30*/  LOP3.LUT R2, R2, 0xffff, RZ, 0xc0, !PT ;  /* 0x0000ffff02027812 */ /* 0x000fe400078ec0ff */
[----:B------:R-:W-:Y:S01]  /*3a40*/  LOP3.LUT R156, R151, UR47, R156, 0x96, !PT ;  /* 0x0000002f979c7c12 */ /* 0x000fe2000f8e969c */
[----:B------:R-:W-:Y:S01]  /*3a50*/  @!P2 FADD.FTZ R219, -R219, -RZ ;  /* 0x800000ffdbdba221 */ /* 0x000fe20000010100 */
[----:B------:R-:W-:Y:S01]  /*3a60*/  LOP3.LUT R151, R148, 0xff, RZ, 0xc0, !PT ;  /* 0x000000ff94977812 */ /* 0x000fe200078ec0ff */
[----:B------:R-:W-:Y:S01]  /*3a70*/  @!P1 FADD.FTZ R214, -R214, -RZ ;  /* 0x800000ffd6d69221 */ /* 0x000fe20000010100 */
[----:B------:R-:W-:Y:S01]  /*3a80*/  ISETP.LE.U32.AND P3, PT, R2, UR12, PT ;  /* 0x0000000c02007c0c */ /* 0x000fe2000bf63070 */
[----:B------:R-:W-:Y:S01]  /*3a90*/  @!P0 FADD.FTZ R220, -R220, -RZ ;  /* 0x800000ffdcdc8221 */ /* 0x000fe20000010100 */
[----:B------:R-:W-:Y:S01]  /*3aa0*/  SHF.R.U32.HI R148, RZ, 0x18, R148 ;  /* 0x00000018ff947819 */ /* 0x000fe20000011694 */
[----:B------:R-:W-:Y:S01]  /*3ab0*/  MUFU.EX2 R211, R12 ;  /* 0x0000000c00d37308 */ /* 0x000fe20000000800 */
[----:B------:R-:W-:Y:S02]  /*3ac0*/  LOP3.LUT R2, R160, 0xff, RZ, 0xc0, !PT ;  /* 0x000000ffa0027812 */ /* 0x000fe400078ec0ff */
[----:B------:R-:W-:Y:S02]  /*3ad0*/  ISETP.LE.U32.AND P2, PT, R148, UR12, PT ;  /* 0x0000000c94007c0c */ /* 0x000fe4000bf43070 */
[----:B------:R-:W-:Y:S02]  /*3ae0*/  ISETP.LE.U32.AND P0, PT, R2, UR12, PT ;  /* 0x0000000c02007c0c */ /* 0x000fe4000bf03070 */
[----:B------:R-:W-:Y:S03]  /*3af0*/  ISETP.LE.U32.AND P4, PT, R159, UR12, PT ;  /* 0x0000000c9f007c0c */ /* 0x000fe6000bf83070 */
[----:B------:R-:W-:Y:S01]  /*3b00*/  MUFU.EX2 R194, R4 ;  /* 0x0000000400c27308 */ /* 0x000fe20000000800 */
[----:B------:R-:W-:Y:S02]  /*3b10*/  SHF.R.U32.HI R2, RZ, 0x8, R167 ;  /* 0x00000008ff027819 */ /* 0x000fe400000116a7 */
[--C-:B------:R-:W-:Y:S02]  /*3b20*/  SHF.R.U32.HI R6, RZ, 0x10, R157.reuse ;  /* 0x00000010ff067819 */ /* 0x100fe4000001169d */
[----:B------:R-:W-:Y:S02]  /*3b30*/  LOP3.LUT R5, R2, 0xffff, RZ, 0xc0, !PT ;  /* 0x0000ffff02057812 */ /* 0x000fe400078ec0ff */
[----:B------:R-:W-:Y:S01]  /*3b40*/  LOP3.LUT R2, R168, 0xff, RZ, 0xc0, !PT ;  /* 0x000000ffa8027812 */ /* 0x000fe200078ec0ff */
[----:B------:R-:W-:Y:S01]  /*3b50*/  @!P2 FADD.FTZ R217, -R217, -RZ ;  /* 0x800000ffd9d9a221 */ /* 0x000fe20000010100 */
[----:B------:R-:W-:Y:S01]  /*3b60*/  ISETP.LE.U32.AND P1, PT, R165, UR12, PT ;  /* 0x0000000ca5007c0c */ /* 0x000fe2000bf23070 */
[----:B------:R-:W-:Y:S01]  /*3b70*/  @!P0 FADD.FTZ R218, -R218, -RZ ;  /* 0x800000ffdada8221 */ /* 0x000fe20000010100 */
[----:B------:R-:W-:Y:S01]  /*3b80*/  ISETP.LE.U32.AND P0, PT, R5, UR12, PT ;  /* 0x0000000c05007c0c */ /* 0x000fe2000bf03070 */
[----:B------:R-:W-:Y:S01]  /*3b90*/  @!P4 FADD.FTZ R202, -R202, -RZ ;  /* 0x800000ffcacac221 */ /* 0x000fe20000010100 */
[----:B------:R-:W-:Y:S01]  /*3ba0*/  ISETP.LE.U32.AND P2, PT, R2, UR12, PT ;  /* 0x0000000c02007c0c */ /* 0x000fe2000bf43070 */
[----:B------:R-:W-:Y:S01]  /*3bb0*/  MUFU.EX2 R191, R140 ;  /* 0x0000008c00bf7308 */ /* 0x000fe20000000800 */
[C---:B------:R-:W-:Y:S02]  /*3bc0*/  LOP3.LUT R2, R157.reuse, 0xffff, RZ, 0xc0, !PT ;  /* 0x0000ffff9d027812 */ /* 0x040fe400078ec0ff */
[----:B------:R-:W-:Y:S02]  /*3bd0*/  LOP3.LUT R5, R157, 0xff, RZ, 0xc0, !PT ;  /* 0x000000ff9d057812 */ /* 0x000fe400078ec0ff */
[----:B------:R-:W-:Y:S02]  /*3be0*/  SHF.R.U32.HI R2, RZ, 0x8, R2 ;  /* 0x00000008ff027819 */ /* 0x000fe40000011602 */
[----:B------:R-:W-:Y:S01]  /*3bf0*/  ISETP.LE.U32.AND P4, PT, R5, UR12, PT ;  /* 0x0000000c05007c0c */ /* 0x000fe2000bf83070 */
[----:B-1----:R-:W-:Y:S01]  /*3c00*/  @!P1 FADD.FTZ R190, -R190, -RZ ;  /* 0x800000ffbebe9221 */ /* 0x002fe20000010100 */
[----:B------:R-:W-:Y:S01]  /*3c10*/  LOP3.LUT R5, R2, 0xffff, RZ, 0xc0, !PT ;  /* 0x0000ffff02057812 */ /* 0x000fe200078ec0ff */
[----:B------:R-:W-:Y:S01]  /*3c20*/  @!P0 FADD.FTZ R199, -R199, -RZ ;  /* 0x800000ffc7c78221 */ /* 0x000fe20000010100 */
[----:B------:R-:W-:Y:S01]  /*3c30*/  SHF.R.U32.HI R157, RZ, 0x18, R157 ;  /* 0x00000018ff9d7819 */ /* 0x000fe2000001169d */
[----:B------:R-:W-:Y:S01]  /*3c40*/  @!P2 FADD.FTZ R204, -R204, -RZ ;  /* 0x800000ffcccca221 */ /* 0x000fe20000010100 */
[----:B------:R-:W-:Y:S01]  /*3c50*/  LOP3.LUT R2, R6, 0xff, RZ, 0xc0, !PT ;  /* 0x000000ff06027812 */ /* 0x000fe200078ec0ff */
[----:B------:R-:W1:Y:S01]  /*3c60*/  MUFU.EX2 R212, R13 ;  /* 0x0000000d00d47308 */ /* 0x000e620000000800 */
[----:B------:R-:W-:Y:S02]  /*3c70*/  ISETP.LE.U32.AND P5, PT, R157, UR12, PT ;  /* 0x0000000c9d007c0c */ /* 0x000fe4000bfa3070 */
[----:B------:R-:W-:Y:S02]  /*3c80*/  ISETP.LE.U32.AND P2, PT, R2, UR12, PT ;  /* 0x0000000c02007c0c */ /* 0x000fe4000bf43070 */
[----:B------:R-:W-:Y:S01]  /*3c90*/  LOP3.LUT R2, R156, 0xff, RZ, 0xc0, !PT ;  /* 0x000000ff9c027812 */ /* 0x000fe200078ec0ff */
[----:B------:R-:W-:Y:S01]  /*3ca0*/  @!P4 FADD.FTZ R195, -R195, -RZ ;  /* 0x800000ffc3c3c221 */ /* 0x000fe20000010100 */
[----:B------:R-:W-:Y:S03]  /*3cb0*/  ISETP.LE.U32.AND P0, PT, R5, UR12, PT ;  /* 0x0000000c05007c0c */ /* 0x000fe6000bf03070 */
[----:B------:R-:W2:Y:S01]  /*3cc0*/  MUFU.EX2 R193, R21 ;  /* 0x0000001500c17308 */ /* 0x000ea20000000800 */
[----:B------:R-:W-:Y:S02]  /*3cd0*/  ISETP.LE.U32.AND P4, PT, R2, UR12, PT ;  /* 0x0000000c02007c0c */ /* 0x000fe4000bf83070 */
[----:B------:R-:W-:Y:S02]  /*3ce0*/  SHF.R.U32.HI R5, RZ, 0x8, R166 ;  /* 0x00000008ff057819 */ /* 0x000fe400000116a6 */
[----:B------:R-:W-:Y:S01]  /*3cf0*/  LOP3.LUT R2, R169, 0xff, RZ, 0xc0, !PT ;  /* 0x000000ffa9027812 */ /* 0x000fe200078ec0ff */
[----:B------:R-:W-:Y:S01]  /*3d00*/  @!P5 FADD.FTZ R198, -R198, -RZ ;  /* 0x800000ffc6c6d221 */ /* 0x000fe20000010100 */
[----:B------:R-:W-:Y:S01]  /*3d10*/  LOP3.LUT R5, R5, 0xffff, RZ, 0xc0, !PT ;  /* 0x0000ffff05057812 */ /* 0x000fe200078ec0ff */
[----:B------:R-:W-:Y:S01]  /*3d20*/  @!P2 FADD.FTZ R201, -R201, -RZ ;  /* 0x800000ffc9c9a221 */ /* 0x000fe20000010100 */
[----:B------:R-:W-:Y:S01]  /*3d30*/  ISETP.LE.U32.AND P2, PT, R2, UR12, PT ;  /* 0x0000000c02007c0c */ /* 0x000fe2000bf43070 */
[----:B------:R3:W-:Y:S01]  /*3d40*/  MUFU.EX2 R197, R0 ;  /* 0x0000000000c57308 */ /* 0x0007e20000000800 */
[----:B------:R-:W-:Y:S01]  /*3d50*/  ISETP.LE.U32.AND P5, PT, R5, UR12, PT ;  /* 0x0000000c05007c0c */ /* 0x000fe2000bfa3070 */
[----:B-1----:R-:W-:Y:S01]  /*3d60*/  @!P3 FADD.FTZ R212, -R212, -RZ ;  /* 0x800000ffd4d4b221 */ /* 0x002fe20000010100 */
[--C-:B------:R-:W-:Y:S01]  /*3d70*/  SHF.R.U32.HI R2, RZ, 0x18, R156.reuse ;  /* 0x00000018ff027819 */ /* 0x100fe2000001169c */
[----:B------:R-:W-:Y:S01]  /*3d80*/  @!P4 FADD.FTZ R206, -R206, -RZ ;  /* 0x800000ffcecec221 */ /* 0x000fe20000010100 */
[----:B------:R-:W-:Y:S02]  /*3d90*/  LOP3.LUT R5, R170, 0xff, RZ, 0xc0, !PT ;  /* 0x000000ffaa057812 */ /* 0x000fe400078ec0ff */
[----:B------:R-:W-:Y:S01]  /*3da0*/  ISETP.LE.U32.AND P4, PT, R2, UR12, PT ;  /* 0x0000000c02007c0c */ /* 0x000fe2000bf83070 */
[----:B--2---:R-:W-:Y:S01]  /*3db0*/  @!P0 FADD.FTZ R193, -R193, -RZ ;  /* 0x800000ffc1c18221 */ /* 0x004fe20000010100 */
[----:B------:R-:W-:Y:S01]  /*3dc0*/  SHF.R.U32.HI R2, RZ, 0x10, R156 ;  /* 0x00000010ff027819 */ /* 0x000fe2000001169c */
[----:B------:R-:W-:Y:S01]  /*3dd0*/  MUFU.EX2 R205, R25 ;  /* 0x0000001900cd7308 */ /* 0x000fe20000000800 */
[----:B------:R-:W-:Y:S01]  /*3de0*/  ISETP.LE.U32.AND P1, PT, R5, UR12, PT ;  /* 0x0000000c05007c0c */ /* 0x000fe2000bf23070 */
[----:B------:R-:W-:Y:S01]  /*3df0*/  @!P2 FADD.FTZ R192, -R192, -RZ ;  /* 0x800000ffc0c0a221 */ /* 0x000fe20000010100 */
[----:B------:R-:W-:Y:S01]  /*3e00*/  LOP3.LUT R2, R2, 0xff, RZ, 0xc0, !PT ;  /* 0x000000ff02027812 */ /* 0x000fe200078ec0ff */
[----:B------:R-:W-:Y:S01]  /*3e10*/  @!P5 FADD.FTZ R187, -R187, -RZ ;  /* 0x800000ffbbbbd221 */ /* 0x000fe20000010100 */
[----:B------:R-:W-:Y:S02]  /*3e20*/  SHF.R.U32.HI R5, RZ, 0x8, R171 ;  /* 0x00000008ff057819 */ /* 0x000fe400000116ab */
[----:B------:R-:W-:Y:S03]  /*3e30*/  ISETP.LE.U32.AND P5, PT, R2, UR12, PT ;  /* 0x0000000c02007c0c */ /* 0x000fe6000bfa3070 */
[----:B------:R-:W1:Y:S01]  /*3e40*/  MUFU.EX2 R208, R26 ;  /* 0x0000001a00d07308 */ /* 0x000e620000000800 */
[----:B------:R-:W-:Y:S02]  /*3e50*/  LOP3.LUT R2, R5, 0xffff, RZ, 0xc0, !PT ;  /* 0x0000ffff05027812 */ /* 0x000fe400078ec0ff */
[----:B------:R-:W-:Y:S02]  /*3e60*/  F2FP.RELU.BF16.F32.PACK_AB R5, R210, R209 ;  /* 0x000000d1d205723e */ /* 0x000fe400000018ff */
[----:B------:R-:W-:Y:S02]  /*3e70*/  ISETP.LE.U32.AND P2, PT, R2, UR12, PT ;  /* 0x0000000c02007c0c */ /* 0x000fe4000bf43070 */
[----:B------:R-:W-:Y:S01]  /*3e80*/  F2FP.RELU.BF16.F32.PACK_AB R2, R213, R215 ;  /* 0x000000d7d502723e */ /* 0x000fe200000018ff */
[----:B------:R2:W-:Y:S01]  /*3e90*/  STS [R224+0x19000], R5 ;  /* 0x01900005e0007388 */ /* 0x0005e20000000800 */
[----:B------:R-:W-:Y:S01]  /*3ea0*/  ISETP.LE.U32.AND P6, PT, R151, UR12, PT ;  /* 0x0000000c97007c0c */ /* 0x000fe2000bfc3070 */
[----:B------:R-:W4:Y:S01]  /*3eb0*/  MUFU.EX2 R207, R27 ;  /* 0x0000001b00cf7308 */ /* 0x000f220000000800 */
[----:B------:R-:W-:Y:S01]  /*3ec0*/  LOP3.LUT R6, R156, 0xffff, RZ, 0xc0, !PT ;  /* 0x0000ffff9c067812 */ /* 0x000fe200078ec0ff */
[----:B------:R2:W-:Y:S01]  /*3ed0*/  STS [R224+0x19400], R2 ;  /* 0x01940002e0007388 */ /* 0x0005e20000000800 */
[----:B------:R-:W-:Y:S02]  /*3ee0*/  F2FP.RELU.BF16.F32.PACK_AB R4, R199, R202 ;  /* 0x000000cac704723e */ /* 0x000fe400000018ff */
[----:B------:R-:W-:Y:S02]  /*3ef0*/  SHF.R.U32.HI R6, RZ, 0x8, R6 ;  /* 0x00000008ff067819 */ /* 0x000fe40000011606 */
[----:B---3--:R-:W-:Y:S01]  /*3f00*/  F2FP.RELU.BF16.F32.PACK_AB R0, R187, R190 ;  /* 0x000000bebb00723e */ /* 0x008fe200000018ff */
[----:B------:R3:W-:Y:S01]  /*3f10*/  STS [R223+0x19000], R4 ;  /* 0x01900004df007388 */ /* 0x0007e20000000800 */
[----:B------:R-:W-:Y:S01]  /*3f20*/  LOP3.LUT R6, R6, 0xffff, RZ, 0xc0, !PT ;  /* 0x0000ffff06067812 */ /* 0x000fe200078ec0ff */
[----:B------:R-:W2:Y:S01]  /*3f30*/  MUFU.EX2 R196, R28 ;  /* 0x0000001c00c47308 */ /* 0x000ea20000000800 */
[----:B------:R-:W-:Y:S01]  /*3f40*/  ISETP.LE.U32.AND P3, PT, R161, UR12, PT ;  /* 0x0000000ca1007c0c */ /* 0x000fe2000bf63070 */
[----:B------:R-:W-:Y:S01]  /*3f50*/  @!P6 FADD.FTZ R211, -R211, -RZ ;  /* 0x800000ffd3d3e221 */ /* 0x000fe20000010100 */
[----:B------:R-:W-:Y:S01]  /*3f60*/  ISETP.LE.U32.AND P6, PT, R163, UR12, PT ;  /* 0x0000000ca3007c0c */ /* 0x000fe2000bfc3070 */
[----:B-1----:R-:W-:Y:S01]  /*3f70*/  @!P5 FADD.FTZ R208, -R208, -RZ ;  /* 0x800000ffd0d0d221 */ /* 0x002fe20000010100 */
[----:B------:R-:W-:Y:S01]  /*3f80*/  ISETP.LE.U32.AND P0, PT, R162, UR12, PT ;  /* 0x0000000ca2007c0c */ /* 0x000fe2000bf03070 */
[----:B------:R-:W-:Y:S01]  /*3f90*/  @!P2 FADD.FTZ R194, -R194, -RZ ;  /* 0x800000ffc2c2a221 */ /* 0x000fe20000010100 */
[----:B----4-:R-:W-:Y:S03]  /*3fa0*/  @!P4 FADD.FTZ R207, -R207, -RZ ;  /* 0x800000ffcfcfc221 */ /* 0x010fe60000010100 */
[----:B------:R-:W1:Y:S01]  /*3fb0*/  MUFU.EX2 R200, R30 ;  /* 0x0000001e00c87308 */ /* 0x000e620000000800 */
[----:B------:R-:W-:Y:S02]  /*3fc0*/  FSETP.GE.FTZ.AND P5, PT, R210, RZ, PT ;  /* 0x000000ffd200720b */ /* 0x000fe40003fb6000 */
[----:B------:R-:W-:Y:S02]  /*3fd0*/  FSETP.GE.FTZ.AND P4, PT, R202, RZ, PT ;  /* 0x000000ffca00720b */ /* 0x000fe40003f96000 */
[----:B--2---:R-:W-:Y:S02]  /*3fe0*/  F2FP.RELU.BF16.F32.PACK_AB R5, R219, R220 ;  /* 0x000000dcdb05723e */ /* 0x004fe400000018ff */
[----:B------:R-:W-:Y:S01]  /*3ff0*/  FSETP.GE.FTZ.AND P2, PT, R195, RZ, PT ;  /* 0x000000ffc300720b */ /* 0x000fe20003f56000 */
[----:B------:R-:W-:Y:S01]  /*4000*/  @!P6 FADD.FTZ R191, -R191, -RZ ;  /* 0x800000ffbfbfe221 */ /* 0x000fe20000010100 */
[----:B------:R-:W-:Y:S01]  /*4010*/  F2FP.RELU.BF16.F32.PACK_AB R2, R203, R204 ;  /* 0x000000cccb02723e */ /* 0x000fe200000018ff */
[----:B------:R-:W-:Y:S01]  /*4020*/  @!P3 FADD.FTZ R196, -R196, -RZ ;  /* 0x800000ffc4c4b221 */ /* 0x000fe20000010100 */
[----:B------:R-:W-:Y:S01]  /*4030*/  ISETP.LE.U32.AND P6, PT, R6, UR12, PT ;  /* 0x0000000c06007c0c */ /* 0x000fe2000bfc3070 */
[----:B------:R-:W-:Y:S01]  /*4040*/  @!P0 FADD.FTZ R197, -R197, -RZ ;  /* 0x800000ffc5c58221 */ /* 0x000fe20000010100 */
[----:B------:R-:W-:Y:S01]  /*4050*/  F2FP.RELU.BF16.F32.PACK_AB R6, R214, R216 ;  /* 0x000000d8d606723e */ /* 0x000fe200000018ff */
[----:B------:R2:W-:Y:S01]  /*4060*/  STS [R223+0x19400], R2 ;  /* 0x01940002df007388 */ /* 0x0005e20000000800 */
[----:B---3--:R-:W-:Y:S01]  /*4070*/  F2FP.RELU.BF16.F32.PACK_AB R4, R193, R195 ;  /* 0x000000c3c104723e */ /* 0x008fe200000018ff */
[----:B-1----:R-:W-:Y:S02]  /*4080*/  @!P1 FADD.FTZ R200, -R200, -RZ ;  /* 0x800000ffc8c89221 */ /* 0x002fe40000010100 */
[----:B------:R1:W-:Y:S01]  /*4090*/  STS [R224+0x1a000], R6 ;  /* 0x01a00006e0007388 */ /* 0x0003e20000000800 */
[----:B------:R-:W-:Y:S02]  /*40a0*/  FSETP.GE.FTZ.AND P0, PT, R209, RZ, PT ;  /* 0x000000ffd100720b */ /* 0x000fe40003f16000 */
[----:B------:R-:W-:Y:S01]  /*40b0*/  FSETP.GE.FTZ.AND P1, PT, R193, RZ, PT ;  /* 0x000000ffc100720b */ /* 0x000fe20003f36000 */
[----:B------:R3:W-:Y:S01]  /*40c0*/  STS [R224+0x1a400], R5 ;  /* 0x01a40005e0007388 */ /* 0x0007e20000000800 */
[----:B------:R-:W-:Y:S01]  /*40d0*/  FSETP.GE.FTZ.AND P3, PT, R199, RZ, PT ;  /* 0x000000ffc700720b */ /* 0x000fe20003f76000 */
[----:B------:R-:W-:Y:S01]  /*40e0*/  @!P6 FADD.FTZ R205, -R205, -RZ ;  /* 0x800000ffcdcde221 */ /* 0x000fe20000010100 */
[----:B--2---:R-:W-:Y:S02]  /*40f0*/  F2FP.RELU.BF16.F32.PACK_AB R2, R198, R201 ;  /* 0x000000c9c602723e */ /* 0x004fe400000018ff */
[----:B-1----:R-:W-:Y:S02]  /*4100*/  F2FP.RELU.BF16.F32.PACK_AB R6, R212, R211 ;  /* 0x000000d3d406723e */ /* 0x002fe400000018ff */
        /* <DEDUP_REMOVED lines=15> */
[----:B------:R2:W-:Y:S04]  /*4200*/  STS [R221+0x1a400], R2 ;  /* 0x01a40002dd007388 */ /* 0x0005e80000000800 */
[----:B------:R-:W-:Y:S01]  /*4210*/  LDSM.16.M88.4 R16, [R177+0x6000] ;  /* 0x00600000b110783b */ /* 0x000fe20000000200 */
[----:B-1----:R-:W-:Y:S07]  /*4220*/  LEA R0, R186, UR4, 0x1 ;  /* 0x00000004ba007c11 */ /* 0x002fee000f8e08ff */
[----:B------:R-:W-:Y:S08]  /*4230*/  LDSM.16.M88.4 R132, [R177+0x6400] ;  /* 0x00640000b184783b */ /* 0x000ff00000000200 */
[----:B------:R-:W1:Y:S01]  /*4240*/  LDSM.16.M88.4 R32, [R0+0x6000] ;  /* 0x006000000020783b */ /* 0x000e620000000200 */
[----:B--2---:R-:W-:Y:S07]  /*4250*/  IMAD.IADD R2, R0, 0x1, R184 ;  /* 0x0000000100027824 */ /* 0x004fee00078e02b8 */
[----:B------:R-:W2:Y:S08]  /*4260*/  LDSM.16.M88.4 R28, [R0+0x6800] ;  /* 0x00680000001c783b */ /* 0x000eb00000000200 */
[----:B------:R-:W-:Y:S08]  /*4270*/  LDSM.16.M88.4 R136, [R2+0x6000] ;  /* 0x006000000288783b */ /* 0x000ff00000000200 */
[----:B------:R-:W3:Y:S08]  /*4280*/  LDSM.16.M88.4 R140, [R178+0x6000] ;  /* 0x00600000b28c783b */ /* 0x000ef00000000200 */
[----:B------:R-:W4:Y:S01]  /*4290*/  LDSM.16.M88.4 R144, [R2+0x6800] ;  /* 0x006800000290783b */ /* 0x000f220000000200 */
[-C--:B-1----:R-:W-:Y:S07]  /*42a0*/  HMMA.16816.F32.BF16 R4, R32, R16.reuse, RZ ;  /* 0x000000102004723c */ /* 0x082fee00000418ff */
[----:B------:R-:W1:Y:S01]  /*42b0*/  LDSM.16.M88.4 R148, [R178+0x6400] ;  /* 0x00640000b294783b */ /* 0x000e620000000200 */
[C---:B--2---:R-:W-:Y:S07]  /*42c0*/  HMMA.16816.F32.BF16 R8, R28.reuse, R16, RZ ;  /* 0x000000101c08723c */ /* 0x044fee00000418ff */
[----:B------:R-:W-:Y:S01]  /*42d0*/  LDSM.16.M88.4 R152, [R0+0x7000] ;  /* 0x007000000098783b */ /* 0x000fe20000000200 */
[-C--:B------:R-:W-:Y:S07]  /*42e0*/  HMMA.16816.F32.BF16 R12, R28, R18.reuse, RZ ;  /* 0x000000121c0c723c */ /* 0x080fee00000418ff */
[----:B------:R-:W2:Y:S01]  /*42f0*/  LDSM.16.M88.4 R156, [R177+0x8000] ;  /* 0x00800000b19c783b */ /* 0x000ea20000000200 */
[C---:B------:R-:W-:Y:S07]  /*4300*/  HMMA.16816.F32.BF16 R16, R32.reuse, R18, RZ ;  /* 0x000000122010723c */ /* 0x040fee00000418ff */
[----:B------:R-:W2:Y:S01]  /*4310*/  LDSM.16.M88.4 R160, [R0+0x7800] ;  /* 0x0078000000a0783b */ /* 0x000ea20000000200 */
[-C--:B------:R-:W-:Y:S06]  /*4320*/  HMMA.16816.F32.BF16 R20, R32, R132.reuse, RZ ;  /* 0x000000842014723c */ /* 0x080fec00000418ff */
[C---:B------:R-:W-:Y:S01]  /*4330*/  HMMA.16816.F32.BF16 R24, R28.reuse, R132, RZ ;  /* 0x000000841c18723c */ /* 0x040fe200000418ff */
[----:B------:R-:W-:Y:S05]  /*4340*/  LDSM.16.M88.4 R164, [R178+0x8000] ;  /* 0x00800000b2a4783b */ /* 0x000fea0000000200 */
[-C--:B------:R-:W-:Y:S03]  /*4350*/  HMMA.16816.F32.BF16 R28, R28, R134.reuse, RZ ;  /* 0x000000861c1c723c */ /* 0x080fe600000418ff */
[----:B------:R-:W-:Y:S03]  /*4360*/  LDSM.16.M88.4 R168, [R178+0xa000] ;  /* 0x00a00000b2a8783b */ /* 0x000fe60000000200 */
[----:B------:R-:W-:Y:S05]  /*4370*/  HMMA.16816.F32.BF16 R32, R32, R134, RZ ;  /* 0x000000862020723c */ /* 0x000fea00000418ff */
[----:B------:R-:W2:Y:S01]  /*4380*/  LDSM.16.M88.4 R132, [R177+0x8400] ;  /* 0x00840000b184783b */ /* 0x000ea20000000200 */
[-C--:B---3--:R-:W-:Y:S06]  /*4390*/  HMMA.16816.F32.BF16 R4, R136, R140.reuse, R4 ;  /* 0x0000008c8804723c */ /* 0x088fec0000041804 */
[C---:B----4-:R-:W-:Y:S06]  /*43a0*/  HMMA.16816.F32.BF16 R8, R144.reuse, R140, R8 ;  /* 0x0000008c9008723c */ /* 0x050fec0000041808 */
[-C--:B------:R-:W-:Y:S06]  /*43b0*/  HMMA.16816.F32.BF16 R12, R144, R142.reuse, R12 ;  /* 0x0000008e900c723c */ /* 0x080fec000004180c */
[C---:B------:R-:W-:Y:S01]  /*43c0*/  HMMA.16816.F32.BF16 R16, R136.reuse, R142, R16 ;  /* 0x0000008e8810723c */ /* 0x040fe20000041810 */
[----:B------:R-:W3:Y:S05]  /*43d0*/  LDSM.16.M88.4 R140, [R2+0x7000] ;  /* 0x00700000028c783b */ /* 0x000eea0000000200 */
[-C--:B-1----:R-:W-:Y:S06]  /*43e0*/  HMMA.16816.F32.BF16 R20, R136, R148.reuse, R20 ;  /* 0x000000948814723c */ /* 0x082fec0000041814 */
[C---:B------:R-:W-:Y:S06]  /*43f0*/  HMMA.16816.F32.BF16 R24, R144.reuse, R148, R24 ;  /* 0x000000949018723c */ /* 0x040fec0000041818 */
[-C--:B------:R-:W-:Y:S01]  /*4400*/  HMMA.16816.F32.BF16 R28, R144, R150.reuse, R28 ;  /* 0x00000096901c723c */ /* 0x080fe2000004181c */
[----:B------:R-:W1:Y:S05]  /*4410*/  LDSM.16.M88.4 R144, [R2+0x7800] ;  /* 0x007800000290783b */ /* 0x000e6a0000000200 */
[----:B------:R-:W-:Y:S03]  /*4420*/  HMMA.16816.F32.BF16 R32, R136, R150, R32 ;  /* 0x000000968820723c */ /* 0x000fe60000041820 */
[----:B------:R-:W4:Y:S03]  /*4430*/  LDSM.16.M88.4 R136, [R178+0x8400] ;  /* 0x00840000b288783b */ /* 0x000f260000000200 */
[-C--:B--2---:R-:W-:Y:S05]  /*4440*/  HMMA.16816.F32.BF16 R4, R152, R156.reuse, R4 ;  /* 0x0000009c9804723c */ /* 0x084fea0000041804 */
[----:B------:R-:W-:Y:S01]  /*4450*/  LDSM.16.M88.4 R148, [R0+0x8000] ;  /* 0x008000000094783b */ /* 0x000fe20000000200 */
[C---:B------:R-:W-:Y:S06]  /*4460*/  HMMA.16816.F32.BF16 R8, R160.reuse, R156, R8 ;  /* 0x0000009ca008723c */ /* 0x040fec0000041808 */
[-C--:B------:R-:W-:Y:S06]  /*4470*/  HMMA.16816.F32.BF16 R12, R160, R158.reuse, R12 ;  /* 0x0000009ea00c723c */ /* 0x080fec000004180c */
[C---:B------:R-:W-:Y:S01]  /*4480*/  HMMA.16816.F32.BF16 R16, R152.reuse, R158, R16 ;  /* 0x0000009e9810723c */ /* 0x040fe20000041810 */
[----:B------:R-:W2:Y:S05]  /*4490*/  LDSM.16.M88.4 R156, [R177+0xa000] ;  /* 0x00a00000b19c783b */ /* 0x000eaa0000000200 */
[-C--:B------:R-:W-:Y:S06]  /*44a0*/  HMMA.16816.F32.BF16 R20, R152, R132.reuse, R20 ;  /* 0x000000849814723c */ /* 0x080fec0000041814 */
[C---:B------:R-:W-:Y:S06]  /*44b0*/  HMMA.16816.F32.BF16 R24, R160.reuse, R132, R24 ;  /* 0x00000084a018723c */ /* 0x040fec0000041818 */
[-C--:B------:R-:W-:Y:S01]  /*44c0*/  HMMA.16816.F32.BF16 R28, R160, R134.reuse, R28 ;  /* 0x00000086a01c723c */ /* 0x080fe2000004181c */
[----:B------:R-:W-:Y:S05]  /*44d0*/  LDSM.16.M88.4 R160, [R2+0x8000] ;  /* 0x0080000002a0783b */ /* 0x000fea0000000200 */
[----:B------:R-:W-:Y:S03]  /*44e0*/  HMMA.16816.F32.BF16 R32, R152, R134, R32 ;  /* 0x000000869820723c */ /* 0x000fe60000041820 */
[----:B------:R-:W2:Y:S03]  /*44f0*/  LDSM.16.M88.4 R132, [R0+0x8800] ;  /* 0x008800000084783b */ /* 0x000ea60000000200 */
[-C--:B---3--:R-:W-:Y:S05]  /*4500*/  HMMA.16816.F32.BF16 R4, R140, R164.reuse, R4 ;  /* 0x000000a48c04723c */ /* 0x088fea0000041804 */
[----:B------:R-:W3:Y:S01]  /*4510*/  LDSM.16.M88.4 R152, [R177+0xa400] ;  /* 0x00a40000b198783b */ /* 0x000ee20000000200 */
[C---:B-1----:R-:W-:Y:S06]  /*4520*/  HMMA.16816.F32.BF16 R8, R144.reuse, R164, R8 ;  /* 0x000000a49008723c */ /* 0x042fec0000041808 */
[-C--:B------:R-:W-:Y:S06]  /*4530*/  HMMA.16816.F32.BF16 R12, R144, R166.reuse, R12 ;  /* 0x000000a6900c723c */ /* 0x080fec000004180c */
[C---:B------:R-:W-:Y:S06]  /*4540*/  HMMA.16816.F32.BF16 R16, R140.reuse, R166, R16 ;  /* 0x000000a68c10723c */ /* 0x040fec0000041810 */
[-C--:B----4-:R-:W-:Y:S06]  /*4550*/  HMMA.16816.F32.BF16 R20, R140, R136.reuse, R20 ;  /* 0x000000888c14723c */ /* 0x090fec0000041814 */
[C---:B------:R-:W-:Y:S06]  /*4560*/  HMMA.16816.F32.BF16 R24, R144.reuse, R136, R24 ;  /* 0x000000889018723c */ /* 0x040fec0000041818 */
[-C--:B------:R-:W-:Y:S06]  /*4570*/  HMMA.16816.F32.BF16 R28, R144, R138.reuse, R28 ;  /* 0x0000008a901c723c */ /* 0x080fec000004181c */
[----:B------:R-:W-:Y:S01]  /*4580*/  HMMA.16816.F32.BF16 R32, R140, R138, R32 ;  /* 0x0000008a8c20723c */ /* 0x000fe20000041820 */
[----:B------:R-:W1:Y:S05]  /*4590*/  LDSM.16.M88.4 R136, [R2+0x8800] ;  /* 0x008800000288783b */ /* 0x000e6a0000000200 */
[-C--:B--2---:R-:W-:Y:S03]  /*45a0*/  HMMA.16816.F32.BF16 R4, R148, R156.reuse, R4 ;  /* 0x0000009c9404723c */ /* 0x084fe60000041804 */
[----:B------:R-:W2:Y:S03]  /*45b0*/  LDSM.16.M88.4 R140, [R178+0xa400] ;  /* 0x00a40000b28c783b */ /* 0x000ea60000000200 */
[C---:B------:R-:W-:Y:S06]  /*45c0*/  HMMA.16816.F32.BF16 R8, R132.reuse, R156, R8 ;  /* 0x0000009c8408723c */ /* 0x040fec0000041808 */
[-C--:B------:R-:W-:Y:S06]  /*45d0*/  HMMA.16816.F32.BF16 R12, R132, R158.reuse, R12 ;  /* 0x0000009e840c723c */ /* 0x080fec000004180c */
[C---:B------:R-:W-:Y:S06]  /*45e0*/  HMMA.16816.F32.BF16 R16, R148.reuse, R158, R16 ;  /* 0x0000009e9410723c */ /* 0x040fec0000041810 */
[-C--:B---3--:R-:W-:Y:S06]  /*45f0*/  HMMA.16816.F32.BF16 R20, R148, R152.reuse, R20 ;  /* 0x000000989414723c */ /* 0x088fec0000041814 */
[C---:B------:R-:W-:Y:S06]  /*4600*/  HMMA.16816.F32.BF16 R24, R132.reuse, R152, R24 ;  /* 0x000000988418723c */ /* 0x040fec0000041818 */
[-C--:B------:R-:W-:Y:S06]  /*4610*/  HMMA.16816.F32.BF16 R28, R132, R154.reuse, R28 ;  /* 0x0000009a841c723c */ /* 0x080fec000004181c */
[----:B------:R-:W-:Y:S06]  /*4620*/  HMMA.16816.F32.BF16 R32, R148, R154, R32 ;  /* 0x0000009a9420723c */ /* 0x000fec0000041820 */
[-C--:B------:R-:W-:Y:S06]  /*4630*/  HMMA.16816.F32.BF16 R4, R160, R168.reuse, R4 ;  /* 0x000000a8a004723c */ /* 0x080fec0000041804 */
[C---:B-1----:R-:W-:Y:S06]  /*4640*/  HMMA.16816.F32.BF16 R8, R136.reuse, R168, R8 ;  /* 0x000000a88808723c */ /* 0x042fec0000041808 */
[-C--:B------:R-:W-:Y:S06]  /*4650*/  HMMA.16816.F32.BF16 R12, R136, R170.reuse, R12 ;  /* 0x000000aa880c723c */ /* 0x080fec000004180c */
[C---:B------:R-:W-:Y:S06]  /*4660*/  HMMA.16816.F32.BF16 R16, R160.reuse, R170, R16 ;  /* 0x000000aaa010723c */ /* 0x040fec0000041810 */
[-C--:B--2---:R-:W-:Y:S05]  /*4670*/  HMMA.16816.F32.BF16 R20, R160, R140.reuse, R20 ;  /* 0x0000008ca014723c */ /* 0x084fea0000041814 */
        /* <DEDUP_REMOVED lines=16> */
[----:B------:R-:W-:Y:S01]  /*4780*/  FADD.FTZ R7, -R174, R7 ;  /* 0x00000007ae077221 */ /* 0x000fe20000010100 */
[-C--:B------:R-:W-:Y:S02]  /*4790*/  FSEL R5, R5, R175.reuse, P4 ;  /* 0x000000af05057208 */ /* 0x080fe40002000000 */
[-C--:B------:R-:W-:Y:S01]  /*47a0*/  FSEL R4, R4, R175.reuse, P3 ;  /* 0x000000af04047208 */ /* 0x080fe20001800000 */
[----:B------:R-:W-:Y:S01]  /*47b0*/  FMUL.FTZ R17, R210, R16 ;  /* 0x00000010d2117220 */ /* 0x000fe20000410000 */
[----:B------:R-:W-:Y:S01]  /*47c0*/  FSEL R2, R2, R175, P2 ;  /* 0x000000af02027208 */ /* 0x000fe20001000000 */
[----:B------:R-:W-:Y:S01]  /*47d0*/  FMUL.FTZ R16, R202, R5 ;  /* 0x00000005ca107220 */ /* 0x000fe20000410000 */
[----:B------:R-:W-:Y:S01]  /*47e0*/  FSETP.GE.FTZ.AND P2, PT, R215, RZ, PT ;  /* 0x000000ffd700720b */ /* 0x000fe20003f56000 */
[----:B------:R-:W-:Y:S01]  /*47f0*/  FADD.FTZ R32, -R175, R32 ;  /* 0x00000020af207221 */ /* 0x000fe20000010100 */
[----:B------:R-:W-:Y:S01]  /*4800*/  FMUL.FTZ R4, R199, R4 ;  /* 0x00000004c7047220 */ /* 0x000fe20000410000 */
[----:B------:R-:W-:Y:S01]  /*4810*/  FMUL.FTZ R5, R195, R2 ;  /* 0x00000002c3057220 */ /* 0x000fe20000410000 */
[----:B------:R-:W-:Y:S01]  /*4820*/  FSEL R6, R6, R174, P2 ;  /* 0x000000ae06067208 */ /* 0x000fe20001000000 */
[----:B------:R-:W-:Y:S01]  /*4830*/  FMUL.FTZ R2, R193, R0 ;  /* 0x00000000c1027220 */ /* 0x000fe20000410000 */
        /* <DEDUP_REMOVED lines=8> */
[----:B------:R-:W-:Y:S02]  /*48c0*/  F2FP.BF16.F32.PACK_AB R20, R2, R5 ;  /* 0x000000050214723e */ /* 0x000fe400000010ff */
[----:B------:R-:W-:Y:S03]  /*48d0*/  FSEL R7, R7, R174, P1 ;  /* 0x000000ae07077208 */ /* 0x000fe60000800000 */
[----:B------:R-:W-:Y:S05]  /*48e0*/  @!P0 BRA `(.L_x_491) ;  /* 0x0000000000488947 */ /* 0x000fea0003800000 */
        /* <DEDUP_REMOVED lines=18> */
.L_x_491:
[----:B------:R2:W-:Y:S01]  /*4a10*/  STS [R224+0x15000], R0 ;  /* 0x01500000e0007388 */ /* 0x0005e20000000800 */
        /* <DEDUP_REMOVED lines=8> */
[C---:B------:R-:W-:Y:S01]  /*4aa0*/  FADD.FTZ R23, -R174.reuse, R23 ;  /* 0x00000017ae177221 */ /* 0x040fe20000010100 */
[----:B------:R-:W-:Y:S01]  /*4ab0*/  FSETP.GE.FTZ.AND P3, PT, R201, RZ, PT ;  /* 0x000000ffc900720b */ /* 0x000fe20003f76000 */
[----:B------:R-:W-:Y:S01]  /*4ac0*/  FMUL.FTZ R6, R203, R2 ;  /* 0x00000002cb067220 */ /* 0x000fe20000410000 */
[----:B------:R-:W-:Y:S01]  /*4ad0*/  F2FP.BF16.F32.PACK_AB R2, R21, R32 ;  /* 0x000000201502723e */ /* 0x000fe200000010ff */
[----:B------:R-:W-:Y:S01]  /*4ae0*/  FADD.FTZ R34, -R174, R34 ;  /* 0x00000022ae227221 */ /* 0x000fe20000010100 */
[----:B------:R-:W-:Y:S01]  /*4af0*/  FSETP.GE.FTZ.AND P2, PT, R198, RZ, PT ;  /* 0x000000ffc600720b */ /* 0x000fe20003f56000 */
[C---:B-----5:R-:W-:Y:S01]  /*4b00*/  FADD.FTZ R13, -R173.reuse, R13 ;  /* 0x0000000dad0d7221 */ /* 0x060fe20000010100 */
[----:B------:R-:W-:Y:S01]  /*4b10*/  FADD.FTZ R28, -R173, R28 ;  /* 0x0000001cad1c7221 */ /* 0x000fe20000010100 */
[----:B------:R3:W-:Y:S01]  /*4b20*/  STS [R224+0x15400], R2 ;  /* 0x01540002e0007388 */ /* 0x0007e20000000800 */
[-C--:B------:R-:W-:Y:S01]  /*4b30*/  FSEL R23, R23, R174.reuse, P2 ;  /* 0x000000ae17177208 */ /* 0x080fe20001000000 */
[C---:B------:R-:W-:Y:S01]  /*4b40*/  FADD.FTZ R24, -R173.reuse, R24 ;  /* 0x00000018ad187221 */ /* 0x040fe20000010100 */
[----:B------:R-:W-:Y:S02]  /*4b50*/  FSETP.GE.FTZ.AND P2, PT, R192, RZ, PT ;  /* 0x000000ffc000720b */ /* 0x000fe40003f56000 */
[----:B------:R4:W-:Y:S01]  /*4b60*/  STS [R223+0x15000], R4 ;  /* 0x01500004df007388 */ /* 0x0009e20000000800 */
[----:B------:R-:W-:Y:S01]  /*4b70*/  FADD.FTZ R25, -R173, R25 ;  /* 0x00000019ad197221 */ /* 0x000fe20000010100 */
[----:B------:R-:W-:Y:S01]  /*4b80*/  FMUL.FTZ R16, R198, R23 ;  /* 0x00000017c6107220 */ /* 0x000fe20000410000 */
[-C--:B------:R-:W-:Y:S01]  /*4b90*/  FSEL R34, R34, R174.reuse, P2 ;  /* 0x000000ae22227208 */ /* 0x080fe20001000000 */
[----:B--2---:R-:W-:Y:S01]  /*4ba0*/  FADD.FTZ R0, -R174, R18 ;  /* 0x00000012ae007221 */ /* 0x004fe20000010100 */
[----:B------:R-:W-:Y:S01]  /*4bb0*/  FSETP.GE.FTZ.AND P2, PT, R214, RZ, PT ;  /* 0x000000ffd600720b */ /* 0x000fe20003f56000 */
[----:B------:R-:W-:Y:S01]  /*4bc0*/  FADD.FTZ R10, -R172, R10 ;  /* 0x0000000aac0a7221 */ /* 0x000fe20000010100 */
[----:B------:R-:W-:Y:S01]  /*4bd0*/  FSETP.GE.FTZ.AND P4, PT, R206, RZ, PT ;  /* 0x000000ffce00720b */ /* 0x000fe20003f96000 */
[----:B------:R-:W-:Y:S01]  /*4be0*/  FADD.FTZ R11, -R172, R11 ;  /* 0x0000000bac0b7221 */ /* 0x000fe20000010100 */
[----:B------:R-:W-:Y:S01]  /*4bf0*/  FSEL R0, R0, R174, P1 ;  /* 0x000000ae00007208 */ /* 0x000fe20000800000 */
[C---:B------:R-:W-:Y:S01]  /*4c00*/  FADD.FTZ R15, -R172.reuse, R15 ;  /* 0x0000000fac0f7221 */ /* 0x040fe20000010100 */
[----:B------:R-:W-:Y:S01]  /*4c10*/  FSETP.GE.FTZ.AND P1, PT, R191, RZ, PT ;  /* 0x000000ffbf00720b */ /* 0x000fe20003f36000 */
[----:B------:R-:W-:Y:S01]  /*4c20*/  FADD.FTZ R26, -R172, R26 ;  /* 0x0000001aac1a7221 */ /* 0x000fe20000010100 */
[----:B------:R-:W-:Y:S01]  /*4c30*/  FSEL R24, R24, R173, P4 ;  /* 0x000000ad18187208 */ /* 0x000fe20002000000 */
[----:B------:R-:W-:Y:S01]  /*4c40*/  FMUL.FTZ R7, R204, R0 ;  /* 0x00000000cc077220 */ /* 0x000fe20000410000 */
[----:B------:R-:W-:Y:S01]  /*4c50*/  FSEL R0, R22, R174, P3 ;  /* 0x000000ae16007208 */ /* 0x000fe20001800000 */
[----:B------:R-:W-:Y:S01]  /*4c60*/  FMUL.FTZ R34, R192, R34 ;  /* 0x00000022c0227220 */ /* 0x000fe20000410000 */
[----:B------:R-:W-:Y:S01]  /*4c70*/  FSETP.GE.FTZ.AND P3, PT, R216, RZ, PT ;  /* 0x000000ffd800720b */ /* 0x000fe20003f76000 */
[----:B------:R-:W-:Y:S01]  /*4c80*/  FMUL.FTZ R24, R206, R24 ;  /* 0x00000018ce187220 */ /* 0x000fe20000410000 */
[----:B------:R-:W-:Y:S01]  /*4c90*/  FSETP.GE.FTZ.AND P5, PT, R217, RZ, PT ;  /* 0x000000ffd900720b */ /* 0x000fe20003fb6000 */
[----:B------:R-:W-:Y:S01]  /*4ca0*/  FMUL.FTZ R5, R201, R0 ;  /* 0x00000000c9057220 */ /* 0x000fe20000410000 */
[----:B------:R-:W-:Y:S01]  /*4cb0*/  F2FP.BF16.F32.PACK_AB R0, R6, R7 ;  /* 0x000000070600723e */ /* 0x000fe200000010ff */
[C---:B---3--:R-:W-:Y:S01]  /*4cc0*/  FADD.FTZ R2, -R173.reuse, R12 ;  /* 0x0000000cad027221 */ /* 0x048fe20000010100 */
[----:B------:R-:W-:Y:S01]  /*4cd0*/  FADD.FTZ R6, -R173, R8 ;  /* 0x00000008ad067221 */ /* 0x000fe20000010100 */
[----:B------:R-:W-:Y:S01]  /*4ce0*/  @P1 FADD.FTZ R174, -R174, R35 ;  /* 0x00000023aeae1221 */ /* 0x000fe20000010100 */
[----:B------:R-:W-:Y:S01]  /*4cf0*/  F2FP.BF16.F32.PACK_AB R16, R16, R5 ;  /* 0x000000051010723e */ /* 0x000fe200000010ff */
[----:B------:R2:W-:Y:S01]  /*4d00*/  STS [R223+0x15400], R0 ;  /* 0x01540000df007388 */ /* 0x0005e20000000800 */
[----:B------:R-:W-:Y:S01]  /*4d10*/  FSETP.GE.FTZ.AND P1, PT, R211, RZ, PT ;  /* 0x000000ffd300720b */ /* 0x000fe20003f36000 */
[----:B------:R-:W-:Y:S01]  /*4d20*/  FADD.FTZ R5, -R173, R9 ;  /* 0x00000009ad057221 */ /* 0x000fe20000010100 */
[-C--:B------:R-:W-:Y:S01]  /*4d30*/  FSEL R6, R6, R173.reuse, P3 ;  /* 0x000000ad06067208 */ /* 0x080fe20001800000 */
[----:B----4-:R-:W-:Y:S01]  /*4d40*/  FADD.FTZ R4, -R172, R27 ;  /* 0x0000001bac047221 */ /* 0x010fe20000010100 */
[-C--:B------:R-:W-:Y:S01]  /*4d50*/  FSEL R2, R2, R173.reuse, P1 ;  /* 0x000000ad02027208 */ /* 0x080fe20000800000 */
[----:B------:R-:W-:Y:S01]  /*4d60*/  FMUL.FTZ R174, R191, R174 ;  /* 0x000000aebfae7220 */ /* 0x000fe20000410000 */
[----:B------:R-:W-:Y:S01]  /*4d70*/  FSETP.GE.FTZ.AND P1, PT, R194, RZ, PT ;  /* 0x000000ffc200720b */ /* 0x000fe20003f36000 */
[----:B------:R-:W-:Y:S01]  /*4d80*/  FMUL.FTZ R6, R216, R6 ;  /* 0x00000006d8067220 */ /* 0x000fe20000410000 */
[-C--:B------:R-:W-:Y:S01]  /*4d90*/  FSEL R5, R5, R173.reuse, P2 ;  /* 0x000000ad05057208 */ /* 0x080fe20001000000 */
[----:B------:R-:W-:Y:S01]  /*4da0*/  FMUL.FTZ R2, R211, R2 ;  /* 0x00000002d3027220 */ /* 0x000fe20000410000 */
[----:B------:R-:W-:Y:S02]  /*4db0*/  FSETP.GE.FTZ.AND P2, PT, R212, RZ, PT ;  /* 0x000000ffd400720b */ /* 0x000fe40003f56000 */
[----:B------:R-:W-:Y:S02]  /*4dc0*/  FSETP.GE.FTZ.AND P3, PT, R205, RZ, PT ;  /* 0x000000ffcd00720b */ /* 0x000fe40003f76000 */
[-C--:B------:R-:W-:Y:S02]  /*4dd0*/  FSEL R13, R13, R173.reuse, P2 ;  /* 0x000000ad0d0d7208 */ /* 0x080fe40001000000 */
[----:B------:R-:W-:Y:S02]  /*4de0*/  FSETP.GE.FTZ.AND P2, PT, R196, RZ, PT ;  /* 0x000000ffc400720b */ /* 0x000fe40003f56000 */
[----:B------:R-:W-:Y:S01]  /*4df0*/  FSEL R25, R25, R173, P3 ;  /* 0x000000ad19197208 */ /* 0x000fe20001800000 */
[----:B------:R-:W-:Y:S01]  /*4e00*/  FMUL.FTZ R7, R212, R13 ;  /* 0x0000000dd4077220 */ /* 0x000fe20000410000 */
[----:B------:R-:W-:Y:S01]  /*4e10*/  FSEL R28, R28, R173, P2 ;  /* 0x000000ad1c1c7208 */ /* 0x000fe20001000000 */
[----:B------:R-:W-:Y:S01]  /*4e20*/  @P1 FADD.FTZ R173, -R173, R29 ;  /* 0x0000001dadad1221 */ /* 0x000fe20000010100 */
[----:B------:R-:W-:Y:S01]  /*4e30*/  FSETP.GE.FTZ.AND P2, PT, R220, RZ, PT ;  /* 0x000000ffdc00720b */ /* 0x000fe20003f56000 */
[----:B--2---:R-:W-:Y:S01]  /*4e40*/  FMUL.FTZ R0, R214, R5 ;  /* 0x00000005d6007220 */ /* 0x004fe20000410000 */
[----:B------:R-:W-:Y:S01]  /*4e50*/  FSETP.GE.FTZ.AND P1, PT, R219, RZ, PT ;  /* 0x000000ffdb00720b */ /* 0x000fe20003f36000 */
[----:B------:R-:W-:Y:S01]  /*4e60*/  FADD.FTZ R5, -R172, R14 ;  /* 0x0000000eac057221 */ /* 0x000fe20000010100 */
[----:B------:R-:W-:Y:S01]  /*4e70*/  FSEL R10, R10, R172, P2 ;  /* 0x000000ac0a0a7208 */ /* 0x000fe20001000000 */
[----:B------:R-:W-:Y:S01]  /*4e80*/  FMUL.FTZ R28, R196, R28 ;  /* 0x0000001cc41c7220 */ /* 0x000fe20000410000 */
[----:B------:R-:W-:Y:S01]  /*4e90*/  F2FP.BF16.F32.PACK_AB R0, R0, R6 ;  /* 0x000000060000723e */ /* 0x000fe200000010ff */
[----:B------:R-:W-:Y:S01]  /*4ea0*/  FMUL.FTZ R6, R205, R25 ;  /* 0x00000019cd067220 */ /* 0x000fe20000410000 */
[----:B------:R-:W-:Y:S01]  /*4eb0*/  FSETP.GE.FTZ.AND P2, PT, R218, RZ, PT ;  /* 0x000000ffda00720b */ /* 0x000fe20003f56000 */
[----:B------:R-:W-:Y:S01]  /*4ec0*/  FMUL.FTZ R19, R220, R10 ;  /* 0x0000000adc137220 */ /* 0x000fe20000410000 */
[----:B------:R-:W-:Y:S01]  /*4ed0*/  FSEL R11, R11, R172, P1 ;  /* 0x000000ac0b0b7208 */ /* 0x000fe20000800000 */
[----:B------:R2:W-:Y:S01]  /*4ee0*/  STS [R224+0x16000], R0 ;  /* 0x01600000e0007388 */ /* 0x0005e20000000800 */
[----:B------:R-:W-:Y:S01]  /*4ef0*/  FSETP.GE.FTZ.AND P3, PT, R207, RZ, PT ;  /* 0x000000ffcf00720b */ /* 0x000fe20003f76000 */
[----:B------:R-:W-:Y:S01]  /*4f00*/  FMUL.FTZ R8, R194, R173 ;  /* 0x000000adc2087220 */ /* 0x000fe20000410000 */
[----:B------:R-:W-:Y:S01]  /*4f10*/  F2FP.BF16.F32.PACK_AB R7, R7, R2 ;  /* 0x000000020707723e */ /* 0x000fe200000010ff */
[----:B------:R-:W-:Y:S01]  /*4f20*/  FADD.FTZ R2, -R172, R30 ;  /* 0x0000001eac027221 */ /* 0x000fe20000010100 */
[-C--:B------:R-:W-:Y:S01]  /*4f30*/  FSEL R5, R5, R172.reuse, P2 ;  /* 0x000000ac05057208 */ /* 0x080fe20001000000 */
[----:B------:R-:W-:Y:S01]  /*4f40*/  FMUL.FTZ R18, R219, R11 ;  /* 0x0000000bdb127220 */ /* 0x000fe20000410000 */
        /* <DEDUP_REMOVED lines=19> */
[----:B------:R3:W-:Y:S01]  /*5080*/  STS [R223+0x16400], R2 ;  /* 0x01640002df007388 */ /* 0x0007e20000000800 */
[----:B------:R-:W-:Y:S01]  /*5090*/  FMUL.FTZ R5, R197, R172 ;  /* 0x000000acc5057220 */ /* 0x000fe20000410000 */
[----:B------:R-:W-:Y:S03]  /*50a0*/  F2FP.BF16.F32.PACK_AB R8, R8, R28 ;  /* 0x0000001c0808723e */ /* 0x000fe600000010ff */
[----:B------:R-:W-:Y:S01]  /*50b0*/  STS [R222+0x15000], R20 ;  /* 0x01500014de007388 */ /* 0x000fe20000000800 */
[----:B--2---:R-:W-:Y:S02]  /*50c0*/  F2FP.BF16.F32.PACK_AB R0, R11, R12 ;  /* 0x0000000c0b00723e */ /* 0x004fe400000010ff */
[----:B------:R-:W-:Y:S02]  /*50d0*/  F2FP.BF16.F32.PACK_AB R5, R5, R10 ;  /* 0x0000000a0505723e */ /* 0x000fe400000010ff */
[----:B------:R-:W-:Y:S05]  /*50e0*/  STS [R222+0x15400], R16 ;  /* 0x01540010de007388 */ /* 0x000fea0000000800 */
[----:B------:R-:W-:Y:S05]  /*50f0*/  STS [R221+0x15000], R17 ;  /* 0x01500011dd007388 */ /* 0x000fea0000000800 */
[----:B------:R-:W-:Y:S05]  /*5100*/  STS [R221+0x15400], R9 ;  /* 0x01540009dd007388 */ /* 0x000fea0000000800 */
[----:B------:R-:W-:Y:S05]  /*5110*/  STS [R222+0x16000], R6 ;  /* 0x01600006de007388 */ /* 0x000fea0000000800 */
[----:B------:R2:W-:Y:S01]  /*5120*/  STS [R222+0x16400], R0 ;  /* 0x01640000de007388 */ /* 0x0005e20000000800 */
[----:B---3--:R-:W-:Y:S04]  /*5130*/  IMAD R2, R246, UR54, RZ ;  /* 0x00000036f6027c24 */ /* 0x008fe8000f8e02ff */
[----:B------:R-:W-:Y:S01]  /*5140*/  STS [R221+0x16000], R8 ;  /* 0x01600008dd007388 */ /* 0x000fe20000000800 */
[----:B------:R-:W-:Y:S04]  /*5150*/  IMAD.U32 R2, R2, -0x40, RZ ;  /* 0xffffffc002027824 */ /* 0x000fe800078e00ff */
[----:B------:R-:W-:Y:S01]  /*5160*/  STS [R221+0x16400], R5 ;  /* 0x01640005dd007388 */ /* 0x000fe20000000800 */
[----:B------:R-:W-:Y:S01]  /*5170*/  BAR.SYNC.DEFER_BLOCKING 0x0 ;  /* 0x0000000000007b1d */ /* 0x000fe20000010000 */
[C---:B------:R-:W-:Y:S04]  /*5180*/  LEA R188, P1, R2.reuse, R188, 0x2 ;  /* 0x000000bc02bc7211 */ /* 0x040fe800078210ff */
[----:B------:R-:W-:Y:S02]  /*5190*/  LEA.HI.X.SX32 R189, R2, R189, 0x2, P1 ;  /* 0x000000bd02bd7211 */ /* 0x000fe400008f16ff */
[----:B--2---:R-:W-:Y:S01]  /*51a0*/  LEA R0, R185, UR4, 0x1 ;  /* 0x00000004b9007c11 */ /* 0x004fe2000f8e08ff */
        /* <DEDUP_REMOVED lines=73> */
[----:B------:R-:W-:Y:S01]  /*5640*/  LEA R2, R240, UR4, 0x1 ;  /* 0x00000004f0027c11 */ /* 0x000fe2000f8e08ff */
        /* <DEDUP_REMOVED lines=12> */
.L_x_492:
[----:B------:R-:W-:Y:S01]  /*5710*/  LDSM.16.M88.4 R24, [R180] ;  /* 0x00000000b418783b */ /* 0x000fe20000000200 */
[----:B-1----:R-:W-:Y:S01]  /*5720*/  @P0 VIADD R2, R230, 0xffffffc0 ;  /* 0xffffffc0e6020836 */ /* 0x002fe20000000000 */
[----:B------:R-:W-:Y:S02]  /*5730*/  @UP2 UIADD3 UR16, UP0, UR8, -0x100, URZ ;  /* 0xffffff0008102890 */ /* 0x000fe4000ff1e03f */
[----:B------:R-:W1:Y:S01]  /*5740*/  LDSM.16.MT88.4 R8, [R0+0x9000] ;  /* 0x009000000008783b */ /* 0x000e620000004200 */
[----:B------:R-:W-:Y:S01]  /*5750*/  @P0 IMAD.WIDE R160, R2, R249, UR8 ;  /* 0x0000000802a00e25 */ /* 0x000fe2000f8e02f9 */
[----:B------:R-:W-:Y:S02]  /*5760*/  @UP2 UIADD3.X UR13, UR9, -0x1, URZ, UP0, !UPT ;  /* 0xffffffff090d2890 */ /* 0x000fe400087fe43f */
[----:B------:R-:W2:Y:S01]  /*5770*/  LDSM.16.MT88.4 R16, [R0+0xb000] ;  /* 0x00b000000010783b */ /* 0x000ea20000004200 */
[----:B------:R-:W-:Y:S01]  /*5780*/  IMAD.U32 R2, RZ, RZ, UR37 ;  /* 0x00000025ff027e24 */ /* 0x000fe2000f8e00ff */
[----:B------:R-:W-:Y:S02]  /*5790*/  UISETP.GT.AND UP1, UPT, UR5, UR30, UPT ;  /* 0x0000001e0500728c */ /* 0x000fe4000bf24270 */
[----:B------:R-:W3:Y:S01]  /*57a0*/  LDSM.16.MT88.4 R28, [R0+0xd000] ;  /* 0x00d00000001c783b */ /* 0x000ee20000004200 */
[----:B------:R-:W-:Y:S01]  /*57b0*/  @UP2 UMOV UR9, UR13 ;  /* 0x0000000d00092c82 */ /* 0x000fe20008000000 */
[----:B------:R-:W-:Y:S02]  /*57c0*/  ULOP3.LUT UR13, UR5, 0x1, URZ, 0xc0, !UPT ;  /* 0x00000001050d7892 */ /* 0x000fe4000f8ec03f */
[----:B------:R-:W-:Y:S01]  /*57d0*/  LDSM.16.M88.4 R32, [R181] ;  /* 0x00000000b520783b */ /* 0x000fe20000000200 */
[----:B------:R-:W-:Y:S01]  /*57e0*/  @UP2 UMOV UR8, UR16 ;  /* 0x0000001000082c82 */ /* 0x000fe20008000000 */
[----:B------:R-:W-:Y:S02]  /*57f0*/  UISETP.NE.U32.AND UP0, UPT, UR13, 0x1, UPT ;  /* 0x000000010d00788c */ /* 0x000fe4000bf05070 */
[----:B------:R-:W4:Y:S01]  /*5800*/  LDSM.16.MT88.4 R132, [R0+0x9400] ;  /* 0x009400000084783b */ /* 0x000f220000004200 */
[----:B------:R-:W-:Y:S03]  /*5810*/  UIADD3 UR5, UR5, -0x1, URZ ;  /* 0xffffffff05057890 */ /* 0x000fe6000fffe03f */
[----:B------:R-:W4:Y:S04]  /*5820*/  LDSM.16.MT88.4 R136, [R0+0xb400] ;  /* 0x00b400000088783b */ /* 0x000f280000004200 */
[----:B------:R-:W4:Y:S04]  /*5830*/  LDSM.16.MT88.4 R140, [R0+0xd400] ;  /* 0x00d40000008c783b */ /* 0x000f280000004200 */
[----:B------:R-:W-:Y:S04]  /*5840*/  LDSM.16.M88.4 R144, [R183] ;  /* 0x00000000b790783b */ /* 0x000fe80000000200 */
[----:B------:R-:W4:Y:S04]  /*5850*/  LDSM.16.MT88.4 R148, [R0+0x9800] ;  /* 0x009800000094783b */ /* 0x000f280000004200 */
[----:B------:R-:W4:Y:S01]  /*5860*/  LDSM.16.MT88.4 R152, [R0+0xb800] ;  /* 0x00b800000098783b */ /* 0x000f220000004200 */
[C---:B-1----:R-:W-:Y:S03]  /*5870*/  HMMA.16816.F32.BF16 R4, R24.reuse, R8, RZ ;  /* 0x000000081804723c */ /* 0x042fe600000418ff */
[----:B------:R-:W-:Y:S04]  /*5880*/  LDSM.16.MT88.4 R156, [R0+0xbc00] ;  /* 0x00bc0000009c783b */ /* 0x000fe80000004200 */
[----:B------:R1:W5:Y:S01]  /*5890*/  @P0 LDG.E R234, desc[UR6][R160.64] ;  /* 0x00000006a0ea0981 */ /* 0x000362000c1e1900 */
[C---:B------:R-:W-:Y:S03]  /*58a0*/  HMMA.16816.F32.BF16 R8, R24.reuse, R10, RZ ;  /* 0x0000000a1808723c */ /* 0x040fe600000418ff */
[----:B------:R1:W5:Y:S03]  /*58b0*/  @P0 LDG.E R233, desc[UR6][R160.64+0x20] ;  /* 0x00002006a0e90981 */ /* 0x000366000c1e1900 */
[C---:B--2---:R-:W-:Y:S01]  /*58c0*/  HMMA.16816.F32.BF16 R12, R24.reuse, R16, RZ ;  /* 0x00000010180c723c */ /* 0x044fe200000418ff */
[----:B------:R1:W5:Y:S04]  /*58d0*/  @P0 LDG.E R232, desc[UR6][R160.64+0x80] ;  /* 0x00008006a0e80981 */ /* 0x000368000c1e1900 */
[----:B------:R1:W5:Y:S01]  /*58e0*/  @P0 LDG.E R231, desc[UR6][R160.64+0xa0] ;  /* 0x0000a006a0e70981 */ /* 0x000362000c1e1900 */
        /* <DEDUP_REMOVED lines=16> */
[----:B------:R-:W1:Y:S05]  /*59f0*/  LDSM.16.MT88.4 R148, [R0+0xa000] ;  /* 0x00a000000094783b */ /* 0x000e6a0000004200 */
[C---:B------:R-:W-:Y:S06]  /*5a00*/  HMMA.16816.F32.BF16 R12, R144.reuse, R152, R12 ;  /* 0x00000098900c723c */ /* 0x040fec000004180c */
[C---:B------:R-:W-:Y:S01]  /*5a10*/  HMMA.16816.F32.BF16 R16, R144.reuse, R154, R16 ;  /* 0x0000009a9010723c */ /* 0x040fe20000041810 */
[----:B------:R-:W1:Y:S05]  /*5a20*/  LDSM.16.MT88.4 R152, [R0+0xc000] ;  /* 0x00c000000098783b */ /* 0x000e6a0000004200 */
[C---:B--2---:R-:W-:Y:S06]  /*5a30*/  HMMA.16816.F32.BF16 R20, R144.reuse, R28, R20 ;  /* 0x0000001c9014723c */ /* 0x044fec0000041814 */
[----:B------:R-:W-:Y:S01]  /*5a40*/  HMMA.16816.F32.BF16 R24, R144, R30, R24 ;  /* 0x0000001e9018723c */ /* 0x000fe20000041818 */
[----:B------:R-:W2:Y:S04]  /*5a50*/  LDSM.16.MT88.4 R28, [R0+0xe000] ;  /* 0x00e00000001c783b */ /* 0x000ea80000004200 */
[----:B------:R-:W-:Y:S01]  /*5a60*/  LDSM.16.MT88.4 R144, [R0+0xa400] ;  /* 0x00a400000090783b */ /* 0x000fe20000004200 */
[C---:B---3--:R-:W-:Y:S06]  /*5a70*/  HMMA.16816.F32.BF16 R4, R132.reuse, R136, R4 ;  /* 0x000000888404723c */ /* 0x048fec0000041804 */
[C---:B------:R-:W-:Y:S01]  /*5a80*/  HMMA.16816.F32.BF16 R8, R132.reuse, R138, R8 ;  /* 0x0000008a8408723c */ /* 0x040fe20000041808 */
[----:B------:R-:W3:Y:S05]  /*5a90*/  LDSM.16.M88.4 R136, [R181+0x2000] ;  /* 0x00200000b588783b */ /* 0x000eea0000000200 */
[C---:B------:R-:W-:Y:S06]  /*5aa0*/  HMMA.16816.F32.BF16 R12, R132.reuse, R156, R12 ;  /* 0x0000009c840c723c */ /* 0x040fec000004180c */
        /* <DEDUP_REMOVED lines=15> */
[----:B------:R-:W-:Y:S01]  /*5ba0*/  LDSM.16.M88.4 R140, [R182+0x2000] ;  /* 0x00200000b68c783b */ /* 0x000fe20000000200 */
[C---:B---3--:R-:W-:Y:S06]  /*5bb0*/  HMMA.16816.F32.BF16 R4, R136.reuse, R144, R4 ;  /* 0x000000908804723c */ /* 0x048fec0000041804 */
[C---:B------:R-:W-:Y:S01]  /*5bc0*/  HMMA.16816.F32.BF16 R8, R136.reuse, R146, R8 ;  /* 0x000000928808723c */ /* 0x040fe20000041808 */
[----:B------:R-:W3:Y:S05]  /*5bd0*/  LDSM.16.MT88.4 R144, [R0+0xac00] ;  /* 0x00ac00000090783b */ /* 0x000eea0000004200 */
[C---:B------:R-:W-:Y:S06]  /*5be0*/  HMMA.16816.F32.BF16 R12, R136.reuse, R156, R12 ;  /* 0x0000009c880c723c */ /* 0x040fec000004180c */
[C---:B------:R-:W-:Y:S01]  /*5bf0*/  HMMA.16816.F32.BF16 R16, R136.reuse, R158, R16 ;  /* 0x0000009e8810723c */ /* 0x040fe20000041810 */
[----:B------:R-:W3:Y:S05]  /*5c00*/  LDSM.16.MT88.4 R156, [R0+0xcc00] ;  /* 0x00cc0000009c783b */ /* 0x000eea0000004200 */
[C---:B----4-:R-:W-:Y:S06]  /*5c10*/  HMMA.16816.F32.BF16 R20, R136.reuse, R32, R20 ;  /* 0x000000208814723c */ /* 0x050fec0000041814 */
[----:B------:R-:W-:Y:S01]  /*5c20*/  HMMA.16816.F32.BF16 R24, R136, R34, R24 ;  /* 0x000000228818723c */ /* 0x000fe20000041818 */
[----:B------:R4:W3:Y:S04]  /*5c30*/  LDSM.16.MT88.4 R32, [R0+0xec00] ;  /* 0x00ec00000020783b */ /* 0x0008e80000004200 */
[----:B------:R-:W-:Y:S01]  /*5c40*/  LDSM.16.MT88.4 R136, [R176+0x2400] ;  /* 0x00240000b088783b */ /* 0x000fe20000004200 */
[C---:B-1----:R-:W-:Y:S06]  /*5c50*/  HMMA.16816.F32.BF16 R4, R132.reuse, R148, R4 ;  /* 0x000000948404723c */ /* 0x042fec0000041804 */
[C---:B------:R-:W-:Y:S06]  /*5c60*/  HMMA.16816.F32.BF16 R8, R132.reuse, R150, R8 ;  /* 0x000000968408723c */ /* 0x040fec0000041808 */
[C---:B------:R-:W-:Y:S06]  /*5c70*/  HMMA.16816.F32.BF16 R12, R132.reuse, R152, R12 ;  /* 0x00000098840c723c */ /* 0x040fec000004180c */
[C---:B------:R-:W-:Y:S01]  /*5c80*/  HMMA.16816.F32.BF16 R16, R132.reuse, R154, R16 ;  /* 0x0000009a8410723c */ /* 0x040fe20000041810 */
[----:B----4-:R-:W-:Y:S05]  /*5c90*/  IMAD.U32 R0, RZ, RZ, UR17 ;  /* 0x00000011ff007e24 */ /* 0x010fea000f8e00ff */
[C---:B--2---:R-:W-:Y:S06]  /*5ca0*/  HMMA.16816.F32.BF16 R20, R132.reuse, R28, R20 ;  /* 0x0000001c8414723c */ /* 0x044fec0000041814 */
[----:B------:R-:W-:Y:S01]  /*5cb0*/  HMMA.16816.F32.BF16 R24, R132, R30, R24 ;  /* 0x0000001e8418723c */ /* 0x000fe20000041818 */
[----:B------:R-:W-:Y:S01]  /*5cc0*/  LDSM.16.MT88.4 R132, [R176+0x1400] ;  /* 0x00140000b084783b */ /* 0x000fe20000004200 */
[----:B------:R-:W-:Y:S04]  /*5cd0*/  IMAD.U32 R28, RZ, RZ, UR17 ;  /* 0x00000011ff1c7e24 */ /* 0x000fe8000f8e00ff */
[C---:B---3--:R-:W-:Y:S01]  /*5ce0*/  HMMA.16816.F32.BF16 R4, R140.reuse, R144, R4 ;  /* 0x000000908c04723c */ /* 0x048fe20000041804 */
[----:B------:R-:W-:Y:S04]  /*5cf0*/  IMAD.U32 R30, RZ, RZ, UR37 ;  /* 0x00000025ff1e7e24 */ /* 0x000fe8000f8e00ff */
[-C--:B------:R-:W-:Y:S01]  /*5d00*/  LEA R28, P2, R28, R188.reuse, 0x2 ;  /* 0x000000bc1c1c7211 */ /* 0x080fe200078410ff */
[C---:B------:R-:W-:Y:S01]  /*5d10*/  HMMA.16816.F32.BF16 R8, R140.reuse, R146, R8 ;  /* 0x000000928c08723c */ /* 0x040fe20000041808 */
[----:B------:R-:W-:Y:S04]  /*5d20*/  IMAD.U32 R31, RZ, RZ, UR19 ;  /* 0x00000013ff1f7e24 */ /* 0x000fe8000f8e00ff */
[-C--:B------:R-:W-:Y:S01]  /*5d30*/  LEA.HI.X.SX32 R29, R0, R189.reuse, 0x2, P2 ;  /* 0x000000bd001d7211 */ /* 0x080fe200010f16ff */
[C---:B------:R-:W-:Y:S01]  /*5d40*/  HMMA.16816.F32.BF16 R12, R140.reuse, R156, R12 ;  /* 0x0000009c8c0c723c */ /* 0x040fe2000004180c */
[----:B------:R-:W-:Y:S04]  /*5d50*/  IMAD.U32 R0, RZ, RZ, UR36 ;  /* 0x00000024ff007e24 */ /* 0x000fe8000f8e00ff */
[-C--:B------:R-:W-:Y:S01]  /*5d60*/  LEA R30, P0, R30, R188.reuse, 0x2 ;  /* 0x000000bc1e1e7211 */ /* 0x080fe200078010ff */
[C---:B------:R-:W-:Y:S05]  /*5d70*/  HMMA.16816.F32.BF16 R16, R140.reuse, R158, R16 ;  /* 0x0000009e8c10723c */ /* 0x040fea0000041810 */
[----:B------:R1:W-:Y:S01]  /*5d80*/  REDG.E.ADD.F32.FTZ.RN.STRONG.GPU desc[UR6][R188.64], R4 ;  /* 0x00000004bc0079a6 */ /* 0x0003e2000c10f386 */
[C---:B------:R-:W-:Y:S03]  /*5d90*/  HMMA.16816.F32.BF16 R20, R140.reuse, R32, R20 ;  /* 0x000000208c14723c */ /* 0x040fe60000041814 */
[----:B------:R2:W-:Y:S03]  /*5da0*/  REDG.E.ADD.F32.FTZ.RN.STRONG.GPU desc[UR6][R28.64], R5 ;  /* 0x000000051c0079a6 */ /* 0x0005e6000c10f386 */
[----:B------:R-:W-:Y:S01]  /*5db0*/  HMMA.16816.F32.BF16 R24, R140, R34, R24 ;  /* 0x000000228c18723c */ /* 0x000fe20000041818 */
[----:B------:R-:W-:Y:S05]  /*5dc0*/  IMAD.U32 R32, RZ, RZ, UR19 ;  /* 0x00000013ff207e24 */ /* 0x000fea000f8e00ff */
[-C--:B------:R-:W-:Y:S05]  /*5dd0*/  LEA R32, P1, R32, R188.reuse, 0x2 ;  /* 0x000000bc20207211 */ /* 0x080fea00078210ff */
[-C--:B------:R-:W-:Y:S02]  /*5de0*/  LEA.HI.X.SX32 R33, R31, R189.reuse, 0x2, P1 ;  /* 0x000000bd1f217211 */ /* 0x080fe400008f16ff */
[-C--:B------:R-:W-:Y:S01]  /*5df0*/  LEA.HI.X.SX32 R31, R2, R189.reuse, 0x2, P0 ;  /* 0x000000bd021f7211 */ /* 0x080fe200000f16ff */
[----:B------:R-:W-:Y:S02]  /*5e00*/  IMAD.U32 R2, RZ, RZ, UR34 ;  /* 0x00000022ff027e24 */ /* 0x000fe4000f8e00ff */
[----:B------:R3:W-:Y:S04]  /*5e10*/  REDG.E.ADD.F32.FTZ.RN.STRONG.GPU desc[UR6][R32.64], R6 ;  /* 0x00000006200079a6 */ /* 0x0007e8000c10f386 */
        /* <DEDUP_REMOVED lines=9> */
[-C--:B------:R-:W-:Y:S02]  /*5eb0*/  LEA.HI.X.SX32 R33, R0, R189.reuse, 0x2, P0 ;  /* 0x000000bd00217211 */ /* 0x080fe400000f16ff */
[-C--:B------:R-:W-:Y:S02]  /*5ec0*/  LEA.HI.X.SX32 R31, R5, R189.reuse, 0x2, P2 ;  /* 0x000000bd051f7211 */ /* 0x080fe400010f16ff */
[-C--:B------:R-:W-:Y:S01]  /*5ed0*/  LEA.HI.X.SX32 R7, R2, R189.reuse, 0x2, P1 ;  /* 0x000000bd02077211 */ /* 0x080fe200008f16ff */
[----:B------:R1:W-:Y:S01]  /*5ee0*/  REDG.E.ADD.F32.FTZ.RN.STRONG.GPU desc[UR6][R32.64], R8 ;  /* 0x00000008200079a6 */ /* 0x0003e2000c10f386 */
[-C--:B------:R-:W-:Y:S01]  /*5ef0*/  LEA R4, P0, R4, R188.reuse, 0x2 ;  /* 0x000000bc04047211 */ /* 0x080fe200078010ff */
[----:B------:R-:W-:Y:S01]  /*5f00*/  IMAD.U32 R2, RZ, RZ, UR27 ;  /* 0x0000001bff027e24 */ /* 0x000fe2000f8e00ff */
[----:B------:R-:W-:Y:S01]  /*5f10*/  MOV R0, UR33 ;  /* 0x0000002100007c02 */ /* 0x000fe20008000f00 */
[----:B------:R-:W-:Y:S03]  /*5f20*/  REDG.E.ADD.F32.FTZ.RN.STRONG.GPU desc[UR6][R30.64], R9 ;  /* 0x000000091e0079a6 */ /* 0x000fe6000c10f386 */
[-C--:B------:R-:W-:Y:S01]  /*5f30*/  LEA.HI.X.SX32 R5, R0, R189.reuse, 0x2, P0 ;  /* 0x000000bd00057211 */ /* 0x080fe200000f16ff */
[----:B------:R2:W-:Y:S01]  /*5f40*/  REDG.E.ADD.F32.FTZ.RN.STRONG.GPU desc[UR6][R6.64], R10 ;  /* 0x0000000a060079a6 */ /* 0x0005e2000c10f386 */
[----:B------:R-:W-:Y:S03]  /*5f50*/  IMAD.U32 R0, RZ, RZ, UR29 ;  /* 0x0000001dff007e24 */ /* 0x000fe6000f8e00ff */
        /* <DEDUP_REMOVED lines=21> */
[----:B------:R-:W-:Y:S03]  /*60b0*/  IMAD.U32 R0, RZ, RZ, UR25 ;  /* 0x00000019ff007e24 */ /* 0x000fe6000f8e00ff */
[----:B------:R3:W-:Y:S04]  /*60c0*/  REDG.E.ADD.F32.FTZ.RN.STRONG.GPU desc[UR6][R6.64], R16 ;  /* 0x00000010060079a6 */ /* 0x0007e8000c10f386 */
[----:B------:R4:W-:Y:S04]  /*60d0*/  REDG.E.ADD.F32.FTZ.RN.STRONG.GPU desc[UR6][R4.64], R17 ;  /* 0x00000011040079a6 */ /* 0x0009e8000c10f386 */
[----:B------:R-:W-:Y:S01]  /*60e0*/  LDSM.16.MT88.4 R12, [R3+0x17000] ;  /* 0x01700000030c783b */ /* 0x000fe20000004200 */
[----:B-1----:R-:W-:Y:S01]  /*60f0*/  IMAD.U32 R10, RZ, RZ, UR22 ;  /* 0x00000016ff0a7e24 */ /* 0x002fe2000f8e00ff */
[----:B--2---:R-:W-:Y:S04]  /*6100*/  MOV R8, UR32 ;  /* 0x0000002000087c02 */ /* 0x004fe80008000f00 */
[-C--:B------:R-:W-:Y:S01]  /*6110*/  LEA R8, P0, R8, R188.reuse, 0x2 ;  /* 0x000000bc08087211 */ /* 0x080fe200078010ff */
[----:B---3--:R-:W-:Y:S02]  /*6120*/  IMAD.U32 R6, RZ, RZ, UR24 ;  /* 0x00000018ff067e24 */ /* 0x008fe4000f8e00ff */
        /* <DEDUP_REMOVED lines=20> */
[-C--:B------:R-:W-:Y:S02]  /*6270*/  LEA R10, P0, R10, R188.reuse, 0x2 ;  /* 0x000000bc0a0a7211 */ /* 0x080fe400078010ff */
[----:B------:R-:W-:Y:S01]  /*6280*/  MOV R0, UR22 ;  /* 0x0000001600007c02 */ /* 0x000fe20008000f00 */
[----:B------:R1:W-:Y:S01]  /*6290*/  REDG.E.ADD.F32.FTZ.RN.STRONG.GPU desc[UR6][R4.64], R23 ;  /* 0x00000017040079a6 */ /* 0x0003e2000c10f386 */
[-C--:B------:R-:W-:Y:S02]  /*62a0*/  LEA R8, P2, R8, R188.reuse, 0x2 ;  /* 0x000000bc08087211 */ /* 0x080fe400078410ff */
[-C--:B------:R-:W-:Y:S01]  /*62b0*/  LEA.HI.X.SX32 R11, R0, R189.reuse, 0x2, P0 ;  /* 0x000000bd000b7211 */ /* 0x080fe200000f16ff */
[----:B------:R-:W-:Y:S01]  /*62c0*/  IMAD.U32 R0, RZ, RZ, UR31 ;  /* 0x0000001fff007e24 */ /* 0x000fe2000f8e00ff */
[----:B------:R-:W-:Y:S01]  /*62d0*/  LDSM.16.MT88.4 R20, [R176+0x2000] ;  /* 0x00200000b014783b */ /* 0x000fe20000004200 */
[----:B---3--:R-:W-:Y:S03]  /*62e0*/  IMAD.U32 R6, RZ, RZ, UR20 ;  /* 0x00000014ff067e24 */ /* 0x008fe6000f8e00ff */
[----:B------:R-:W-:Y:S02]  /*62f0*/  REDG.E.ADD.F32.FTZ.RN.STRONG.GPU desc[UR6][R10.64], R24 ;  /* 0x000000180a0079a6 */ /* 0x000fe4000c10f386 */
        /* <DEDUP_REMOVED lines=81> */
.L_x_490:
[----:B------:R-:W-:Y:S01]  /*6810*/  BAR.SYNC.DEFER_BLOCKING 0x0 ;  /* 0x0000000000007b1d */ /* 0x000fe20000010000 */
[----:B------:R-:W-:-:S05]  /*6820*/  USHF.R.S32.HI UR9, URZ, 0x1f, UR59 ;  /* 0x0000001f3f097899 */ /* 0x000fca000801143b */
        /* <DEDUP_REMOVED lines=31> */
[----:B-1----:R-:W-:Y:S01]  /*6a20*/  FMUL.FTZ R13, R115, UR5 ;  /* 0x00000005730d7c20 */ /* 0x002fe20008410000 */
[----:B------:R-:W-:Y:S01]  /*6a30*/  F2FP.BF16.F32.PACK_AB R20, R20, R92 ;  /* 0x0000005c1414723e */ /* 0x000fe200000010ff */
[----:B------:R-:W-:Y:S01]  /*6a40*/  FMUL.FTZ R104, R104, UR5 ;  /* 0x0000000568687c20 */ /* 0x000fe20008410000 */
[----:B------:R-:W-:Y:S01]  /*6a50*/  F2FP.BF16.F32.PACK_AB R19, R19, R94 ;  /* 0x0000005e1313723e */ /* 0x000fe200000010ff */
[----:B------:R-:W-:Y:S01]  /*6a60*/  FMUL.FTZ R16, R105, UR5 ;  /* 0x0000000569107c20 */ /* 0x000fe20008410000 */
[----:B------:R-:W-:Y:S01]  /*6a70*/  F2FP.BF16.F32.PACK_AB R18, R18, R100 ;  /* 0x000000641212723e */ /* 0x000fe200000010ff */
[----:B------:R-:W-:Y:S01]  /*6a80*/  FMUL.FTZ R106, R106, UR5 ;  /* 0x000000056a6a7c20 */ /* 0x000fe20008410000 */
[----:B------:R-:W-:Y:S01]  /*6a90*/  FMUL.FTZ R15, R107, UR5 ;  /* 0x000000056b0f7c20 */ /* 0x000fe20008410000 */
[----:B------:R-:W-:Y:S01]  /*6aa0*/  STS [R238], R26 ;  /* 0x0000001aee007388 */ /* 0x000fe20000000800 */
[----:B------:R-:W-:Y:S01]  /*6ab0*/  FMUL.FTZ R108, R108, UR5 ;  /* 0x000000056c6c7c20 */ /* 0x000fe20008410000 */
[----:B------:R-:W-:Y:S01]  /*6ac0*/  FMUL.FTZ R12, R109, UR5 ;  /* 0x000000056d0c7c20 */ /* 0x000fe20008410000 */
[----:B------:R-:W-:Y:S01]  /*6ad0*/  FMUL.FTZ R110, R110, UR5 ;  /* 0x000000056e6e7c20 */ /* 0x000fe20008410000 */
[----:B------:R-:W-:Y:S01]  /*6ae0*/  STS [R238+0x200], R25 ;  /* 0x00020019ee007388 */ /* 0x000fe20000000800 */
[----:B------:R-:W-:Y:S01]  /*6af0*/  FMUL.FTZ R11, R111, UR5 ;  /* 0x000000056f0b7c20 */ /* 0x000fe20008410000 */
        /* <DEDUP_REMOVED lines=10> */
[----:B------:R-:W-:Y:S01]  /*6ba0*/  STS [R238+0x1000], R24 ;  /* 0x00100018ee007388 */ /* 0x000fe20000000800 */
[----:B------:R-:W-:Y:S01]  /*6bb0*/  F2FP.BF16.F32.PACK_AB R17, R17, R102 ;  /* 0x000000661111723e */ /* 0x000fe200000010ff */
[----:B------:R-:W-:Y:S01]  /*6bc0*/  FMUL.FTZ R120, R120, UR5 ;  /* 0x0000000578787c20 */ /* 0x000fe20008410000 */
[----:B------:R-:W-:Y:S01]  /*6bd0*/  FMUL.FTZ R8, R121, UR5 ;  /* 0x0000000579087c20 */ /* 0x000fe20008410000 */
        /* <DEDUP_REMOVED lines=12> */
[----:B------:R1:W-:Y:S01]  /*6ca0*/  STS [R238+0x2000], R18 ;  /* 0x00200012ee007388 */ /* 0x0003e20000000800 */
        /* <DEDUP_REMOVED lines=24> */
[----:B-1----:R-:W1:Y:S01]  /*6e30*/  LDC.64 R18, c[0x0][0x450] ;  /* 0x00011400ff127b82 */ /* 0x002e620000000a00 */
[----:B------:R-:W-:Y:S01]  /*6e40*/  FMUL.FTZ R134, R42, UR8 ;  /* 0x000000082a867c20 */ /* 0x000fe20008410000 */
[----:B------:R-:W-:Y:S01]  /*6e50*/  FMUL.FTZ R31, R43, UR8 ;  /* 0x000000082b1f7c20 */ /* 0x000fe20008410000 */
[----:B------:R-:W-:Y:S01]  /*6e60*/  STS [R239+0x3200], R11 ;  /* 0x0032000bef007388 */ /* 0x000fe20000000800 */
[----:B------:R-:W-:Y:S01]  /*6e70*/  FMUL.FTZ R51, R44, UR8 ;  /* 0x000000082c337c20 */ /* 0x000fe20008410000 */
[----:B------:R-:W-:Y:S01]  /*6e80*/  FMUL.FTZ R28, R45, UR8 ;  /* 0x000000082d1c7c20 */ /* 0x000fe20008410000 */
[----:B------:R-:W-:Y:S01]  /*6e90*/  FMUL.FTZ R50, R46, UR8 ;  /* 0x000000082e327c20 */ /* 0x000fe20008410000 */
[----:B------:R-:W-:Y:S01]  /*6ea0*/  STS [R238+0x4000], R10 ;  /* 0x0040000aee007388 */ /* 0x000fe20000000800 */
[----:B------:R-:W-:Y:S01]  /*6eb0*/  FMUL.FTZ R27, R47, UR8 ;  /* 0x000000082f1b7c20 */ /* 0x000fe20008410000 */
[----:B------:R-:W-:Y:S01]  /*6ec0*/  F2FP.BF16.F32.PACK_AB R7, R7, R122 ;  /* 0x0000007a0707723e */ /* 0x000fe200000010ff */
        /* <DEDUP_REMOVED lines=8> */
[----:B------:R-:W-:Y:S01]  /*6f50*/  F2FP.BF16.F32.PACK_AB R2, R2, R126 ;  /* 0x0000007e0202723e */ /* 0x000fe200000010ff */
[----:B------:R-:W-:Y:S01]  /*6f60*/  STS [R239+0x4200], R5 ;  /* 0x00420005ef007388 */ /* 0x000fe20000000800 */
[----:B------:R-:W-:Y:S01]  /*6f70*/  FMUL.FTZ R35, R65, UR8 ;  /* 0x0000000841237c20 */ /* 0x000fe20008410000 */
[----:B------:R-:W-:Y:S01]  /*6f80*/  FMUL.FTZ R66, R66, UR8 ;  /* 0x0000000842427c20 */ /* 0x000fe20008410000 */
[----:B------:R-:W-:Y:S01]  /*6f90*/  FMUL.FTZ R37, R67, UR8 ;  /* 0x0000000843257c20 */ /* 0x000fe20008410000 */
[----:B------:R3:W-:Y:S01]  /*6fa0*/  STS [R238+0x5000], R8 ;  /* 0x00500008ee007388 */ /* 0x0007e20000000800 */
        /* <DEDUP_REMOVED lines=13> */
[----:B--2---:R-:W2:Y:S01]  /*7080*/  LDC.64 R16, c[0x0][0x458] ;  /* 0x00011600ff107b82 */ /* 0x004ea20000000a00 */
[----:B------:R-:W-:Y:S01]  /*7090*/  F2FP.BF16.F32.PACK_AB R31, R31, R134 ;  /* 0x000000861f1f723e */ /* 0x000fe200000010ff */
[----:B------:R-:W-:Y:S01]  /*70a0*/  FMUL.FTZ R68, R68, UR8 ;  /* 0x0000000844447c20 */ /* 0x000fe20008410000 */
[----:B------:R-:W-:Y:S01]  /*70b0*/  FMUL.FTZ R40, R69, UR8 ;  /* 0x0000000845287c20 */ /* 0x000fe20008410000 */
[----:B------:R-:W-:Y:S01]  /*70c0*/  FMUL.FTZ R70, R70, UR8 ;  /* 0x0000000846467c20 */ /* 0x000fe20008410000 */
[----:B------:R-:W-:Y:S01]  /*70d0*/  FMUL.FTZ R44, R71, UR8 ;  /* 0x00000008472c7c20 */ /* 0x000fe20008410000 */
[----:B------:R-:W-:Y:S01]  /*70e0*/  F2FP.BF16.F32.PACK_AB R28, R28, R51 ;  /* 0x000000331c1c723e */ /* 0x000fe200000010ff */
[----:B------:R-:W-:Y:S01]  /*70f0*/  STS [R238+0x5200], R7 ;  /* 0x00520007ee007388 */ /* 0x000fe20000000800 */
[----:B------:R-:W-:Y:S01]  /*7100*/  F2FP.BF16.F32.PACK_AB R27, R27, R50 ;  /* 0x000000321b1b723e */ /* 0x000fe200000010ff */
[----:B------:R-:W-:Y:S01]  /*7110*/  FMUL.FTZ R80, R80, UR8 ;  /* 0x0000000850507c20 */ /* 0x000fe20008410000 */
[----:B------:R-:W-:Y:S01]  /*7120*/  FMUL.FTZ R43, R81, UR8 ;  /* 0x00000008512b7c20 */ /* 0x000fe20008410000 */
[----:B---3--:R-:W3:Y:S01]  /*7130*/  LDC.64 R8, c[0x0][0x438] ;  /* 0x00010e00ff087b82 */ /* 0x008ee20000000a00 */
[----:B------:R-:W-:Y:S01]  /*7140*/  FMUL.FTZ R82, R82, UR8 ;  /* 0x0000000852527c20 */ /* 0x000fe20008410000 */
        /* <DEDUP_REMOVED lines=9> */
[----:B------:R-:W-:Y:S01]  /*71e0*/  F2FP.BF16.F32.PACK_AB R35, R35, R64 ;  /* 0x000000402323723e */ /* 0x000fe200000010ff */
[----:B------:R1:W-:Y:S01]  /*71f0*/  STS [R238+0x6000], R0 ;  /* 0x00600000ee007388 */ /* 0x0003e20000000800 */
[----:B------:R-:W-:Y:S01]  /*7200*/  F2FP.BF16.F32.PACK_AB R37, R37, R66 ;  /* 0x000000422525723e */ /* 0x000fe200000010ff */
[----:B------:R-:W-:Y:S01]  /*7210*/  FMUL.FTZ R76, R76, UR8 ;  /* 0x000000084c4c7c20 */ /* 0x000fe20008410000 */
[----:B------:R-:W-:Y:S01]  /*7220*/  FMUL.FTZ R48, R77, UR8 ;  /* 0x000000084d307c20 */ /* 0x000fe20008410000 */
[----:B------:R-:W-:Y:S01]  /*7230*/  STS [R238+0x6200], R33 ;  /* 0x00620021ee007388 */ /* 0x000fe20000000800 */
[----:B------:R-:W-:Y:S01]  /*7240*/  FMUL.FTZ R78, R78, UR8 ;  /* 0x000000084e4e7c20 */ /* 0x000fe20008410000 */
[----:B------:R-:W-:Y:S01]  /*7250*/  FMUL.FTZ R49, R79, UR8 ;  /* 0x000000084f317c20 */ /* 0x000fe20008410000 */
[----:B------:R-:W-:Y:S01]  /*7260*/  F2FP.BF16.F32.PACK_AB R39, R39, R56 ;  /* 0x000000382727723e */ /* 0x000fe200000010ff */
[----:B------:R-:W-:Y:S01]  /*7270*/  STS [R239+0x6000], R30 ;  /* 0x0060001eef007388 */ /* 0x000fe20000000800 */
[----:B------:R-:W-:Y:S01]  /*7280*/  F2FP.BF16.F32.PACK_AB R38, R38, R58 ;  /* 0x0000003a2626723e */ /* 0x000fe200000010ff */
        /* <DEDUP_REMOVED lines=13> */
[----:B------:R-:W-:Y:S01]  /*7360*/  F2FP.BF16.F32.PACK_AB R47, R47, R74 ;  /* 0x0000004a2f2f723e */ /* 0x000fe200000010ff */
[----:B-1----:R-:W-:Y:S01]  /*7370*/  IMAD R0, R18, UR53, RZ ;  /* 0x0000003512007c24 */ /* 0x002fe2000f8e02ff */
[----:B------:R-:W-:Y:S01]  /*7380*/  SHF.R.S32.HI R5, RZ, 0x1f, R244 ;  /* 0x0000001fff057819 */ /* 0x000fe200000114f4 */
[----:B------:R-:W-:Y:S01]  /*7390*/  STS [R239+0x7200], R27 ;  /* 0x0072001bef007388 */ /* 0x000fe20000000800 */
[----:B------:R-:W-:Y:S01]  /*73a0*/  MOV R4, R244 ;  /* 0x000000f400047202 */ /* 0x000fe20000000f00 */
[----:B------:R-:W-:Y:S01]  /*73b0*/  IMAD R0, R19, UR52, R0 ;  /* 0x0000003413007c24 */ /* 0x000fe2000f8e0200 */
[----:B------:R-:W-:Y:S01]  /*73c0*/  F2FP.BF16.F32.PACK_AB R48, R48, R76 ;  /* 0x0000004c3030723e */ /* 0x000fe200000010ff */
[----:B------:R-:W-:Y:S01]  /*73d0*/  STS [R238+0x8000], R34 ;  /* 0x00800022ee007388 */ /* 0x000fe20000000800 */
[----:B------:R-:W-:Y:S01]  /*73e0*/  F2FP.BF16.F32.PACK_AB R49, R49, R78 ;  /* 0x0000004e3131723e */ /* 0x000fe200000010ff */
[--C-:B------:R-:W-:Y:S01]  /*73f0*/  IMAD.WIDE.U32 R6, R18, UR52, R4.reuse ;  /* 0x0000003412067c25 */ /* 0x100fe2000f8e0004 */
[----:B------:R-:W1:Y:S01]  /*7400*/  LDC.64 R14, c[0x0][0x470] ;  /* 0x00011c00ff0e7b82 */ /* 0x000e620000000a00 */
[----:B------:R-:W-:Y:S02]  /*7410*/  STS [R238+0x8200], R36 ;  /* 0x00820024ee007388 */ /* 0x000fe40000000800 */
[----:B--2---:R-:W-:Y:S01]  /*7420*/  IMAD.WIDE.U32 R4, R16, UR52, R4 ;  /* 0x0000003410047c25 */ /* 0x004fe2000f8e0004 */
[----:B------:R-:W-:Y:S01]  /*7430*/  IADD3 R7, R7, R0, RZ ;  /* 0x0000000007077210 */ /* 0x000fe20007ffe0ff */
[----:B------:R-:W-:Y:S02]  /*7440*/  STS [R239+0x8000], R35 ;  /* 0x00800023ef007388 */ /* 0x000fe40000000800 */
[----:B---3--:R-:W-:-:S02]  /*7450*/  IMAD R0, R8, UR61, RZ ;  /* 0x0000003d08007c24 */ /* 0x008fc4000f8e02ff */
[----:B------:R-:W-:Y:S01]  /*7460*/  STS [R239+0x8200], R37 ;  /* 0x00820025ef007388 */ /* 0x000fe20000000800 */
[----:B------:R-:W-:-:S03]  /*7470*/  IMAD.WIDE.U32 R6, R8, UR58, R6 ;  /* 0x0000003a08067c25 */ /* 0x000fc6000f8e0006 */
[----:B------:R-:W-:Y:S01]  /*7480*/  STS [R238+0x9000], R39 ;  /* 0x00900027ee007388 */ /* 0x000fe20000000800 */
[----:B------:R-:W-:Y:S02]  /*7490*/  IMAD R9, R9, UR58, R0 ;  /* 0x0000003a09097c24 */ /* 0x000fe4000f8e0200 */
[----:B------:R-:W-:Y:S01]  /*74a0*/  IMAD R0, R16, UR53, RZ ;  /* 0x0000003510007c24 */ /* 0x000fe2000f8e02ff */
[----:B------:R-:W-:Y:S01]  /*74b0*/  STS [R238+0x9200], R38 ;  /* 0x00920026ee007388 */ /* 0x000fe20000000800 */
[----:B----4-:R-:W-:Y:S01]  /*74c0*/  IMAD R2, R10, UR9, RZ ;  /* 0x000000090a027c24 */ /* 0x010fe2000f8e02ff */
[----:B------:R-:W-:Y:S01]  /*74d0*/  IADD3 R7, R7, R9, RZ ;  /* 0x0000000907077210 */ /* 0x000fe20007ffe0ff */
[----:B------:R-:W-:Y:S01]  /*74e0*/  IMAD R0, R17, UR52, R0 ;  /* 0x0000003411007c24 */ /* 0x000fe2000f8e0200 */
[----:B------:R-:W-:Y:S01]  /*74f0*/  STS [R239+0x9000], R42 ;  /* 0x0090002aef007388 */ /* 0x000fe20000000800 */
[----:B------:R-:W-:Y:S01]  /*7500*/  IMAD R8, R12, UR61, RZ ;  /* 0x0000003d0c087c24 */ /* 0x000fe2000f8e02ff */
[----:B------:R-:W-:Y:S01]  /*7510*/  SHF.R.S32.HI R9, RZ, 0x1f, R243 ;  /* 0x0000001fff097819 */ /* 0x000fe200000114f3 */
[----:B------:R-:W-:Y:S01]  /*7520*/  IMAD R2, R11, UR59, R2 ;  /* 0x0000003b0b027c24 */ /* 0x000fe2000f8e0202 */
[----:B------:R-:W-:Y:S01]  /*7530*/  STS [R239+0x9200], R41 ;  /* 0x00920029ef007388 */ /* 0x000fe20000000800 */
[----:B------:R-:W-:Y:S01]  /*7540*/  IADD3 R5, R5, R0, RZ ;  /* 0x0000000005057210 */ /* 0x000fe20007ffe0ff */
[----:B------:R-:W-:Y:S01]  /*7550*/  IMAD.WIDE.U32 R6, R10, UR59, R6 ;  /* 0x0000003b0a067c25 */ /* 0x000fe2000f8e0006 */
[----:B------:R-:W-:Y:S01]  /*7560*/  LEA R0, R240, UR4, 0x1 ;  /* 0x00000004f0007c11 */ /* 0x000fe2000f8e08ff */
[----:B------:R-:W-:Y:S02]  /*7570*/  STS [R238+0xa000], R40 ;  /* 0x00a00028ee007388 */ /* 0x000fe40000000800 */
[----:B------:R-:W-:Y:S01]  /*7580*/  IMAD R8, R13, UR58, R8 ;  /* 0x0000003a0d087c24 */ /* 0x000fe2000f8e0208 */
[----:B------:R-:W-:Y:S01]  /*7590*/  IADD3 R7, R7, R2, RZ ;  /* 0x0000000207077210 */ /* 0x000fe20007ffe0ff */
[----:B------:R-:W-:Y:S01]  /*75a0*/  STS [R238+0xa200], R44 ;  /* 0x00a2002cee007388 */ /* 0x000fe20000000800 */
[----:B------:R-:W-:-:S03]  /*75b0*/  IMAD.WIDE.U32 R4, R12, UR58, R4 ;  /* 0x0000003a0c047c25 */ /* 0x000fc6000f8e0004 */
[----:B------:R-:W-:Y:S01]  /*75c0*/  STS [R239+0xa000], R43 ;  /* 0x00a0002bef007388 */ /* 0x000fe20000000800 */
[C---:B-1----:R-:W-:Y:S01]  /*75d0*/  IMAD R2, R14.reuse, UR9, RZ ;  /* 0x000000090e027c24 */ /* 0x042fe2000f8e02ff */
[----:B------:R-:W-:Y:S01]  /*75e0*/  IADD3 R5, R5, R8, RZ ;  /* 0x0000000805057210 */ /* 0x000fe20007ffe0ff */
[----:B------:R-:W-:Y:S01]  /*75f0*/  ULDC.64 UR8, c[0x0][0x3f0] ;  /* 0x0000fc0000087ab9 */ /* 0x000fe20000000a00 */
[----:B------:R-:W-:Y:S01]  /*7600*/  STS [R239+0xa200], R45 ;  /* 0x00a2002def007388 */ /* 0x000fe20000000800 */
[----:B------:R-:W-:Y:S02]  /*7610*/  IMAD R8, R15, UR59, R2 ;  /* 0x0000003b0f087c24 */ /* 0x000fe4000f8e0202 */
[----:B------:R-:W-:Y:S01]  /*7620*/  IMAD.WIDE.U32 R10, R14, UR59, R4 ;  /* 0x0000003b0e0a7c25 */ /* 0x000fe2000f8e0004 */
[----:B------:R-:W-:Y:S03]  /*7630*/  STS [R238+0xb000], R46 ;  /* 0x00b0002eee007388 */ /* 0x000fe60000000800 */
[-C--:B------:R-:W-:Y:S01]  /*7640*/  IMAD R2, R9, R18.reuse, RZ ;  /* 0x0000001209027224 */ /* 0x080fe200078e02ff */
[----:B------:R-:W-:Y:S01]  /*7650*/  STS [R238+0xb200], R47 ;  /* 0x00b2002fee007388 */ /* 0x000fe20000000800 */
[----:B------:R-:W-:Y:S01]  /*7660*/  IMAD.WIDE.U32 R4, R243, R18, R6 ;  /* 0x00000012f3047225 */ /* 0x000fe200078e0006 */
[----:B------:R-:W-:-:S02]  /*7670*/  IADD3 R11, R11, R8, RZ ;  /* 0x000000080b0b7210 */ /* 0x000fc40007ffe0ff */
[----:B------:R-:W-:Y:S01]  /*7680*/  STS [R239+0xb000], R48 ;  /* 0x00b00030ef007388 */ /* 0x000fe20000000800 */
[C---:B------:R-:W-:Y:S01]  /*7690*/  IMAD R2, R243.reuse, R19, R2 ;  /* 0x00000013f3027224 */ /* 0x040fe200078e0202 */
[C---:B------:R-:W-:Y:S01]  /*76a0*/  LEA R6, P0, R4.reuse, UR8, 0x1 ;  /* 0x0000000804067c11 */ /* 0x040fe2000f8008ff */
[----:B------:R-:W-:Y:S01]  /*76b0*/  IMAD.WIDE.U32 R10, R243, R16, R10 ;  /* 0x00000010f30a7225 */ /* 0x000fe200078e000a */
[----:B------:R-:W-:Y:S02]  /*76c0*/  STS [R239+0xb200], R49 ;  /* 0x00b20031ef007388 */ /* 0x000fe40000000800 */
[----:B------:R-:W-:Y:S01]  /*76d0*/  IADD3 R2, R5, R2, RZ ;  /* 0x0000000205027210 */ /* 0x000fe20007ffe0ff */
[----:B------:R-:W-:Y:S03]  /*76e0*/  BAR.SYNC.DEFER_BLOCKING 0x0 ;  /* 0x0000000000007b1d */ /* 0x000fe60000010000 */
[----:B------:R-:W-:-:S02]  /*76f0*/  LEA.HI.X R7, R4, UR9, R2, 0x1, P0 ;  /* 0x0000000904077c11 */ /* 0x000fc400080f0c02 */
[C---:B------:R-:W-:Y:S01]  /*7700*/  LEA R8, P0, R18.reuse, R6, 0x7 ;  /* 0x0000000612087211 */ /* 0x040fe200078038ff */
[----:B------:R-:W-:Y:S01]  /*7710*/  ULDC.64 UR8, c[0x0][0x3f8] ;  /* 0x0000fe0000087ab9 */ /* 0x000fe20000000a00 */
[----:B------:R-:W1:Y:S04]  /*7720*/  LDS.128 R60, [R0+0x9000] ;  /* 0x00900000003c7984 */ /* 0x000e680000000c00 */
[----:B------:R-:W2:Y:S04]  /*7730*/  LDS.128 R56, [R0+0xb000] ;  /* 0x00b0000000387984 */ /* 0x000ea80000000c00 */
[----:B------:R-:W3:Y:S04]  /*7740*/  LDS.128 R52, [R0+0xd000] ;  /* 0x00d0000000347984 */ /* 0x000ee80000000c00 */
[----:B------:R-:W4:Y:S04]  /*7750*/  LDS.128 R48, [R0+0xa000] ;  /* 0x00a0000000307984 */ /* 0x000f280000000c00 */
[----:B------:R-:W4:Y:S04]  /*7760*/  LDS.128 R44, [R0+0xc000] ;  /* 0x00c00000002c7984 */ /* 0x000f280000000c00 */
[----:B------:R-:W4:Y:S04]  /*7770*/  LDS.128 R40, [R0+0xe000] ;  /* 0x00e0000000287984 */ /* 0x000f280000000c00 */
[----:B------:R-:W4:Y:S04]  /*7780*/  LDS.128 R36, [R0+0xf000] ;  /* 0x00f0000000247984 */ /* 0x000f280000000c00 */
[----:B------:R-:W4:Y:S04]  /*7790*/  LDS.128 R28, [R0+0x11000] ;  /* 0x01100000001c7984 */ /* 0x000f280000000c00 */
[----:B------:R-:W4:Y:S04]  /*77a0*/  LDS.128 R20, [R0+0x13000] ;  /* 0x0130000000147984 */ /* 0x000f280000000c00 */
[----:B------:R-:W4:Y:S04]  /*77b0*/  LDS.128 R32, [R0+0x10000] ;  /* 0x0100000000207984 */ /* 0x000f280000000c00 */
[----:B------:R-:W4:Y:S04]  /*77c0*/  LDS.128 R24, [R0+0x12000] ;  /* 0x0120000000187984 */ /* 0x000f280000000c00 */
[----:B------:R4:W4:Y:S04]  /*77d0*/  LDS.128 R12, [R0+0x14000] ;  /* 0x01400000000c7984 */ /* 0x0009280000000c00 */
[----:B-1----:R-:W-:Y:S04]  /*77e0*/  STG.E.128 desc[UR6][R6.64], R60 ;  /* 0x0000003c06007986 */ /* 0x002fe8000c101d06 */
[----:B--2---:R-:W-:Y:S04]  /*77f0*/  STG.E.128 desc[UR6][R6.64+0x40], R56 ;  /* 0x0000403806007986 */ /* 0x004fe8000c101d06 */
[----:B---3--:R1:W-:Y:S01]  /*7800*/  STG.E.128 desc[UR6][R6.64+0x80], R52 ;  /* 0x0000803406007986 */ /* 0x0083e2000c101d06 */
[----:B----4-:R-:W-:Y:S01]  /*7810*/  IMAD R0, R9, R16, RZ ;  /* 0x0000001009007224 */ /* 0x010fe200078e02ff */
[----:B------:R-:W-:-:S02]  /*7820*/  LEA.HI.X R9, R18, R7, R19, 0x7, P0 ;  /* 0x0000000712097211 */ /* 0x000fc400000f3c13 */
[C---:B------:R-:W-:Y:S01]  /*7830*/  LEA R4, P0, R10.reuse, UR8, 0x1 ;  /* 0x000000080a047c11 */ /* 0x040fe2000f8008ff */
[----:B------:R-:W-:Y:S02]  /*7840*/  IMAD R0, R243, R17, R0 ;  /* 0x00000011f3007224 */ /* 0x000fe400078e0200 */
[----:B------:R2:W-:Y:S03]  /*7850*/  STG.E.128 desc[UR6][R8.64], R48 ;  /* 0x0000003008007986 */ /* 0x0005e6000c101d06 */
[----:B------:R-:W-:Y:S01]  /*7860*/  IADD3 R0, R11, R0, RZ ;  /* 0x000000000b007210 */ /* 0x000fe20007ffe0ff */
[----:B------:R2:W-:Y:S03]  /*7870*/  STG.E.128 desc[UR6][R8.64+0x40], R44 ;  /* 0x0000402c08007986 */ /* 0x0005e6000c101d06 */
[----:B------:R-:W-:Y:S01]  /*7880*/  LEA.HI.X R5, R10, UR9, R0, 0x1, P0 ;  /* 0x000000090a057c11 */ /* 0x000fe200080f0c00 */
[----:B------:R2:W-:Y:S04]  /*7890*/  STG.E.128 desc[UR6][R8.64+0x80], R40 ;  /* 0x0000802808007986 */ /* 0x0005e8000c101d06 */
[----:B------:R2:W-:Y:S01]  /*78a0*/  STG.E.128 desc[UR6][R4.64], R36 ;  /* 0x0000002404007986 */ /* 0x0005e2000c101d06 */
[----:B-1----:R-:W-:-:S03]  /*78b0*/  LEA R6, P0, R16, R4, 0x7 ;  /* 0x0000000410067211 */ /* 0x002fc600078038ff */
[----:B------:R2:W-:Y:S01]  /*78c0*/  STG.E.128 desc[UR6][R4.64+0x40], R28 ;  /* 0x0000401c04007986 */ /* 0x0005e2000c101d06 */
[----:B------:R-:W-:-:S03]  /*78d0*/  LEA.HI.X R7, R16, R5, R17, 0x7, P0 ;  /* 0x0000000510077211 */ /* 0x000fc600000f3c11 */
[----:B------:R2:W-:Y:S04]  /*78e0*/  STG.E.128 desc[UR6][R4.64+0x80], R20 ;  /* 0x0000801404007986 */ /* 0x0005e8000c101d06 */
[----:B------:R2:W-:Y:S04]  /*78f0*/  STG.E.128 desc[UR6][R6.64], R32 ;  /* 0x0000002006007986 */ /* 0x0005e8000c101d06 */
[----:B------:R2:W-:Y:S04]  /*7900*/  STG.E.128 desc[UR6][R6.64+0x40], R24 ;  /* 0x0000401806007986 */ /* 0x0005e8000c101d06 */
[----:B------:R2:W-:Y:S02]  /*7910*/  STG.E.128 desc[UR6][R6.64+0x80], R12 ;  /* 0x0000800c06007986 */ /* 0x0005e4000c101d06 */
.L_x_487:
        /* <DEDUP_REMOVED lines=11> */
.L_x_494:
[----:B------:R-:W-:Y:S05]  /*79d0*/  EXIT ;  /* 0x000000000000794d */ /* 0x000fea0003800000 */
.L_x_496:
        /* <DEDUP_REMOVED lines=10> */
.L_x_686:


//--------------------- .text._ZN5flash44flash_bwd_dq_dk_dv_loop_seqk_parallel_kernelI23Flash_bwd_kernel_traitsILi96ELi64ELi128ELi8ELi2ELi4ELi4ELb0ELb0EN7cutlass10bfloat16_tE19Flash_kernel_traitsILi96ELi64ELi128ELi8ES3_EELb0ELb1ELb0ELb0ELb1ELb1ELb1EEEvNS_16Flash_bwd_paramsE --------------------------
	.section	.text._ZN5flash44flash_bwd_dq_dk_dv_loop_seqk_parallel_kernelI23Flash_bwd_kernel_traitsILi96ELi64ELi128ELi8ELi2ELi4ELi4ELb0ELb0EN7cutlass10bfloat16_tE19Flash_kernel_traitsILi96ELi64ELi128ELi8ES3_EELb0ELb1ELb0ELb0ELb1ELb1ELb1EEEvNS_16Flash_bwd_paramsE,"ax",@progbits
	.align	128
        .global         _ZN5flash44flash_bwd_dq_dk_dv_loop_seqk_parallel_kernelI23Flash_bwd_kernel_traitsILi96ELi64ELi128ELi8ELi2ELi4ELi4ELb0ELb0EN7cutlass10bfloat16_tE19Flash_kernel_traitsILi96ELi64ELi128ELi8ES3_EELb0ELb1ELb0ELb0ELb1ELb1ELb1EEEvNS_16Flash_bwd_paramsE
        .type           _ZN5flash44flash_bwd_dq_dk_dv_loop_seqk_parallel_kernelI23Flash_bwd_kernel_traitsILi96ELi64ELi128ELi8ELi2ELi4ELi4ELb0ELb0EN7cutlass10bfloat16_tE19Flash_kernel_traitsILi96ELi64ELi128ELi8ES3_EELb0ELb1ELb0ELb0ELb1ELb1ELb1EEEvNS_16Flash_bwd_paramsE,@function
        .size           _ZN5flash44flash_bwd_dq_dk_dv_loop_seqk_parallel_kernelI23Flash_bwd_kernel_traitsILi96ELi64ELi128ELi8ELi2ELi4ELi4ELb0ELb0EN7cutlass10bfloat16_tE19Flash_kernel_traitsILi96ELi64ELi128ELi8ES3_EELb0ELb1ELb0ELb0ELb1ELb1ELb1EEEvNS_16Flash_bwd_paramsE,(.L_x_687 - _ZN5flash44flash_bwd_dq_dk_dv_loop_seqk_parallel_kernelI23Flash_bwd_kernel_traitsILi96ELi64ELi128ELi8ELi2ELi4ELi4ELb0ELb0EN7cutlass10bfloat16_tE19Flash_kernel_traitsILi96ELi64ELi128ELi8ES3_EELb0ELb1ELb0ELb0ELb1ELb1ELb1EEEvNS_16Flash_bwd_paramsE)
        .other          _ZN5flash44flash_bwd_dq_dk_dv_loop_seqk_parallel_kernelI23Flash_bwd_kernel_traitsILi96ELi64ELi128ELi8ELi2ELi4ELi4ELb0ELb0EN7cutlass10bfloat16_tE19Flash_kernel_traitsILi96ELi64ELi128ELi8ES3_EELb0ELb1ELb0ELb0ELb1ELb1ELb1EEEvNS_16Flash_bwd_paramsE,@"STO_CUDA_ENTRY STV_DEFAULT"
_ZN5flash44flash_bwd_dq_dk_dv_loop_seqk_parallel_kernelI23Flash_bwd_kernel_traitsILi96ELi64ELi128ELi8ELi2ELi4ELi4ELb0ELb0EN7cutlass10bfloat16_tE19Flash_kernel_traitsILi96ELi64ELi128ELi8ES3_EELb0ELb1ELb0ELb0ELb1ELb1ELb1EEEvNS_16Flash_bwd_paramsE:
.text._ZN5flash44flash_bwd_dq_dk_dv_loop_seqk_parallel_kernelI23Flash_bwd_kernel_traitsILi96ELi64ELi128ELi8ELi2ELi4ELi4ELb0ELb0EN7cutlass10bfloat16_tE19Flash_kernel_traitsILi96ELi64ELi128ELi8ES3_EELb0ELb1ELb0ELb0ELb1ELb1ELb1EEEvNS_16Flash_bwd_paramsE:
        /* <DEDUP_REMOVED lines=18> */
[----:B------:R-:W3:Y:S08]  /*0120*/  LDC R244, c[0x0][0x2c4] ;  /* 0x0000b100fff47b82 */ /* 0x000ef00000000800 */
[----:B------:R-:W4:Y:S08]  /*0130*/  S2UR UR8, SR_CTAID.Y ;  /* 0x00000000000879c3 */ /* 0x000f300000002600 */
[----:B------:R-:W5:Y:S01]  /*0140*/  S2UR UR9, SR_CTAID.Z ;  /* 0x00000000000979c3 */ /* 0x000f620000002700 */
[----:B--2---:R-:W-:-:S04]  /*0150*/  ULEA UR5, UR5, UR4, 0x18 ;  /* 0x0000000405057291 */ /* 0x004fc8000f8ec03f */
[----:B------:R-:W-:Y:S01]  /*0160*/  UIADD3 UR4, UR5, 0x15000, URZ ;  /* 0x0001500005047890 */ /* 0x000fe2000fffe03f */
[----:B-1----:R-:W-:Y:S01]  /*0170*/  SHF.R.S32.HI R15, RZ, 0x1f, R13 ;  /* 0x0000001fff0f7819 */ /* 0x002fe2000001140d */
[----:B------:R-:W-:Y:S01]  /*0180*/  IMAD.SHL.U32 R245, R13, 0x2, RZ ;  /* 0x000000020df57824 */ /* 0x000fe200078e00ff */
[----:B------:R-:W1:Y:S01]  /*0190*/  S2UR UR7, SR_CTAID.Z ;  /* 0x00000000000779c3 */ /* 0x000e620000002700 */
[----:B------:R-:W-:Y:S01]  /*01a0*/  UIADD3 UR15, UR5, 0x9000, URZ ;  /* 0x00009000050f7890 */ /* 0x000fe2000fffe03f */
[CC--:B------:R-:W-:Y:S02]  /*01b0*/  LEA.HI R2, R15.reuse, R13.reuse, RZ, 0x4 ;  /* 0x0000000d0f027211 */ /* 0x0c0fe400078f20ff */
[CC--:B------:R-:W-:Y:S02]  /*01c0*/  LEA.HI R18, R15.reuse, R13.reuse, RZ, 0x3 ;  /* 0x0000000d0f127211 */ /* 0x0c0fe400078f18ff */
[----:B------:R-:W-:Y:S01]  /*01d0*/  LEA.HI R11, R15, R13, RZ, 0x2 ;  /* 0x0000000d0f0b7211 */ /* 0x000fe200078f10ff */
[----:B----4-:R-:W-:Y:S01]  /*01e0*/  USHF.R.S32.HI UR14, URZ, 0x1f, UR8 ;  /* 0x0000001f3f0e7899 */ /* 0x010fe20008011408 */
[C---:B------:R-:W-:Y:S01]  /*01f0*/  LOP3.LUT R0, R2.reuse, 0xfffffff0, RZ, 0xc0, !PT ;  /* 0xfffffff002007812 */ /* 0x040fe200078ec0ff */
[----:B------:R-:W2:Y:S01]  /*0200*/  S2UR UR6, SR_CTAID.Y ;  /* 0x00000000000679c3 */ /* 0x000ea20000002600 */
[----:B------:R-:W-:Y:S01]  /*0210*/  SHF.R.S32.HI R6, RZ, 0x4, R2 ;  /* 0x00000004ff067819 */ /* 0x000fe20000011402 */
[----:B------:R-:W-:Y:S01]  /*0220*/  UIMAD.WIDE UR48, UR8, 0x80, URZ ;  /* 0x00000080083078a5 */ /* 0x000fe2000f8e023f */
[----:B------:R-:W-:Y:S01]  /*0230*/  SHF.R.S32.HI R4, RZ, 0x3, R18 ;  /* 0x00000003ff047819 */ /* 0x000fe20000011412 */
[----:B------:R-:W-:Y:S01]  /*0240*/  IMAD.IADD R0, R13, 0x1, -R0 ;  /* 0x000000010d007824 */ /* 0x000fe200078e0a00 */
[----:B------:R-:W-:Y:S01]  /*0250*/  LOP3.LUT R5, R11, 0xfffffffc, RZ, 0xc0, !PT ;  /* 0xfffffffc0b057812 */ /* 0x000fe200078ec0ff */
[----:B-----5:R-:W-:Y:S01]  /*0260*/  USHF.R.S32.HI UR13, URZ, 0x1f, UR9 ;  /* 0x0000001f3f0d7899 */ /* 0x020fe20008011409 */
[----:B------:R-:W-:Y:S01]  /*0270*/  LEA.HI R3, R2, R6, RZ, 0x1 ;  /* 0x0000000602037211 */ /* 0x000fe200078f08ff */
[----:B------:R-:W-:Y:S01]  /*0280*/  IMAD.SHL.U32 R2, R4, 0x40, RZ ;  /* 0x0000004004027824 */ /* 0x000fe200078e00ff */
[----:B------:R-:W-:Y:S01]  /*0290*/  SHF.R.S32.HI R246, RZ, 0x2, R11 ;  /* 0x00000002fff67819 */ /* 0x000fe2000001140b */
[----:B------:R-:W-:Y:S01]  /*02a0*/  IMAD.IADD R12, R13, 0x1, -R5 ;  /* 0x000000010d0c7824 */ /* 0x000fe200078e0a05 */
[----:B------:R-:W-:-:S02]  /*02b0*/  LOP3.LUT R8, R3, 0xfffffffe, RZ, 0xc0, !PT ;  /* 0xfffffffe03087812 */ /* 0x000fc400078ec0ff */
[----:B------:R-:W-:Y:S01]  /*02c0*/  SHF.R.S32.HI R3, RZ, 0x1f, R0 ;  /* 0x0000001fff037819 */ /* 0x000fe20000011400 */
[----:B------:R-:W-:Y:S01]  /*02d0*/  IMAD.SHL.U32 R248, R12, 0x8, RZ ;  /* 0x000000080cf87824 */ /* 0x000fe200078e00ff */
[-C--:B------:R-:W-:Y:S01]  /*02e0*/  LEA.HI R5, R0, R0.reuse, RZ, 0x1 ;  /* 0x0000000000057211 */ /* 0x080fe200078f08ff */
[----:B------:R-:W-:Y:S01]  /*02f0*/  IMAD.IADD R14, R6, 0x1, -R8 ;  /* 0x00000001060e7824 */ /* 0x000fe200078e0a08 */
[----:B------:R-:W-:Y:S01]  /*0300*/  LOP3.LUT R2, R2, 0xc0, RZ, 0xc0, !PT ;  /* 0x000000c002027812 */ /* 0x000fe200078ec0ff */
[----:B-1----:R-:W-:Y:S01]  /*0310*/  USHF.R.S32.HI UR12, URZ, 0x1f, UR7 ;  /* 0x0000001f3f0c7899 */ /* 0x002fe20008011407 */
[----:B------:R-:W-:Y:S02]  /*0320*/  LEA.HI R16, R3, R0, RZ, 0x3 ;  /* 0x0000000003107211 */ /* 0x000fe400078f18ff */
[----:B------:R-:W-:Y:S02]  /*0330*/  LOP3.LUT R3, R5, 0x7fffffe, RZ, 0xc0, !PT ;  /* 0x07fffffe05037812 */ /* 0x000fe400078ec0ff */
[----:B------:R-:W-:Y:S01]  /*0340*/  SHF.R.U32.HI R7, RZ, 0x3, R2 ;  /* 0x00000003ff077819 */ /* 0x000fe20000011602 */
[----:B--2---:R-:W-:Y:S01]  /*0350*/  USHF.R.S32.HI UR11, URZ, 0x1f, UR6 ;  /* 0x0000001f3f0b7899 */ /* 0x004fe20008011406 */
[----:B------:R-:W-:Y:S01]  /*0360*/  LOP3.LUT R4, R2, 0x18, R248, 0xf8, !PT ;  /* 0x0000001802047812 */ /* 0x000fe200078ef8f8 */
[----:B------:R-:W-:Y:S01]  /*0370*/  IMAD.IADD R20, R0, 0x1, -R3 ;  /* 0x0000000100147824 */ /* 0x000fe200078e0a03 */
[----:B------:R-:W-:-:S02]  /*0380*/  LOP3.LUT R2, R16, 0xfffffff8, RZ, 0xc0, !PT ;  /* 0xfffffff810027812 */ /* 0x000fc400078ec0ff */
[----:B------:R-:W-:Y:S02]  /*0390*/  LOP3.LUT R3, R18, 0xfffffff8, RZ, 0xc0, !PT ;  /* 0xfffffff812037812 */ /* 0x000fe400078ec0ff */
[----:B------:R-:W-:Y:S01]  /*03a0*/  LOP3.LUT R239, R4, R7, RZ, 0x3c, !PT ;  /* 0x0000000704ef7212 */ /* 0x000fe200078e3cff */
[----:B------:R-:W-:Y:S01]  /*03b0*/  IMAD.IADD R19, R0, 0x1, -R2 ;  /* 0x0000000100137824 */ /* 0x000fe200078e0a02 */
[----:B------:R-:W-:Y:S01]  /*03c0*/  LEA.HI R2, R15, R13, RZ, 0x6 ;  /* 0x0000000d0f027211 */ /* 0x000fe200078f30ff */
[----:B------:R-:W-:Y:S01]  /*03d0*/  IMAD.IADD R8, R13, 0x1, -R3 ;  /* 0x000000010d087824 */ /* 0x000fe200078e0a03 */
        /* <DEDUP_REMOVED lines=8> */
[----:B------:R-:W-:Y:S01]  /*0460*/  IMAD.IADD R6, R246, 0x1, -R3 ;  /* 0x00000001f6067824 */ /* 0x000fe200078e0a03 */
[----:B------:R-:W-:-:S02]  /*0470*/  SHF.R.S32.HI R7, RZ, 0x1, R5 ;  /* 0x00000001ff077819 */ /* 0x000fc40000011405 */
[----:B------:R-:W-:Y:S01]  /*0480*/  SHF.R.S32.HI R4, RZ, 0x1f, R5 ;  /* 0x0000001fff047819 */ /* 0x000fe20000011405 */
[----:B------:R-:W-:Y:S01]  /*0490*/  IMAD.IADD R5, R246, 0x1, -R0 ;  /* 0x00000001f6057824 */ /* 0x000fe200078e0a00 */
[----:B------:R-:W-:Y:S01]  /*04a0*/  LEA.HI R9, R15, R13, RZ, 0x5 ;  /* 0x0000000d0f097211 */ /* 0x000fe200078f28ff */
[----:B------:R-:W-:Y:S01]  /*04b0*/  IMAD.IADD R2, R8, 0x1, -R2 ;  /* 0x0000000108027824 */ /* 0x000fe200078e0a02 */
[----:B------:R-:W-:Y:S01]  /*04c0*/  LEA.HI R3, R4, R7, RZ, 0x2 ;  /* 0x0000000704037211 */ /* 0x000fe200078f10ff */
[C---:B------:R-:W-:Y:S01]  /*04d0*/  IMAD R0, R10.reuse, 0x4, R14 ;  /* 0x000000040a007824 */ /* 0x040fe200078e020e */
[----:B------:R-:W-:Y:S01]  /*04e0*/  SHF.R.S32.HI R251, RZ, 0x5, R9 ;  /* 0x00000005fffb7819 */ /* 0x000fe20000011409 */
[----:B------:R-:W-:Y:S01]  /*04f0*/  IMAD.SHL.U32 R10, R10, 0x20, RZ ;  /* 0x000000200a0a7824 */ /* 0x000fe200078e00ff */
[----:B------:R-:W-:Y:S01]  /*0500*/  LOP3.LUT P4, RZ, R5, 0x2, RZ, 0xc0, !PT ;  /* 0x0000000205ff7812 */ /* 0x000fe2000788c0ff */
[----:B------:R-:W-:Y:S01]  /*0510*/  IMAD R173, R0, 0x8, R2 ;  /* 0x0000000800ad7824 */ /* 0x000fe200078e0202 */
[----:B------:R-:W-:Y:S01]  /*0520*/  LOP3.LUT R0, R3, 0xfffffffc, RZ, 0xc0, !PT ;  /* 0xfffffffc03007812 */ /* 0x000fe200078ec0ff */
[----:B------:R-:W-:Y:S01]  /*0530*/  IMAD R4, R251, 0x8, R6 ;  /* 0x00000008fb047824 */ /* 0x000fe200078e0206 */
[----:B------:R-:W-:-:S02]  /*0540*/  LOP3.LUT R3, R9, 0xffffffe0, RZ, 0xc0, !PT ;  /* 0xffffffe009037812 */ /* 0x000fc400078ec0ff */
[----:B------:R-:W-:Y:S01]  /*0550*/  LEA.HI R2, R15, R13, RZ, 0x7 ;  /* 0x0000000d0f027211 */ /* 0x000fe200078f38ff */
[----:B------:R-:W-:Y:S01]  /*0560*/  IMAD.IADD R17, R7, 0x1, -R0 ;  /* 0x0000000107117824 */ /* 0x000fe200078e0a00 */
[----:B------:R-:W-:Y:S01]  /*0570*/  SHF.R.S32.HI R0, RZ, 0x1f, R9 ;  /* 0x0000001fff007819 */ /* 0x000fe20000011409 */
[----:B------:R-:W-:Y:S01]  /*0580*/  IMAD.IADD R252, R13, 0x1, -R3 ;  /* 0x000000010dfc7824 */ /* 0x000fe200078e0a03 */
[-C--:B------:R-:W-:Y:S01]  /*0590*/  LEA.HI R3, R9, R251.reuse, RZ, 0x1 ;  /* 0x000000fb09037211 */ /* 0x080fe200078f08ff */
[----:B------:R-:W-:Y:S01]  /*05a0*/  IMAD.U32 R239, R4, 0x20, R239 ;  /* 0x0000002004ef7824 */ /* 0x000fe200078e00ef */
[----:B------:R-:W-:Y:S02]  /*05b0*/  LEA.HI R0, R0, R251, RZ, 0x2 ;  /* 0x000000fb00007211 */ /* 0x000fe400078f10ff */
[----:B------:R-:W-:Y:S02]  /*05c0*/  SHF.R.S32.HI R13, RZ, 0x7, R2 ;  /* 0x00000007ff0d7819 */ /* 0x000fe40000011402 */
[----:B------:R-:W-:Y:S01]  /*05d0*/  LOP3.LUT R2, R3, 0xfffffffe, RZ, 0xc0, !PT ;  /* 0xfffffffe03027812 */ /* 0x000fe200078ec0ff */
[----:B------:R-:W-:Y:S01]  /*05e0*/  IMAD.SHL.U32 R3, R8, 0x40, RZ ;  /* 0x0000004008037824 */ /* 0x000fe200078e00ff */
[----:B------:R-:W-:Y:S01]  /*05f0*/  LOP3.LUT R0, R0, 0xfffffffc, RZ, 0xc0, !PT ;  /* 0xfffffffc00007812 */ /* 0x000fe200078ec0ff */
[----:B------:R-:W-:Y:S01]  /*0600*/  IMAD.SHL.U32 R8, R12, 0x2, RZ ;  /* 0x000000020c087824 */ /* 0x000fe200078e00ff */
[----:B------:R-:W-:Y:S01]  /*0610*/  LEA.HI R12, R5, R5, RZ, 0x1 ;  /* 0x00000005050c7211 */ /* 0x000fe200078f08ff */
[----:B------:R-:W-:Y:S01]  /*0620*/  IMAD.IADD R15, R251, 0x1, -R2 ;  /* 0x00000001fb0f7824 */ /* 0x000fe200078e0a02 */
[----:B------:R-:W-:Y:S01]  /*0630*/  LOP3.LUT R6, R5, 0x1, RZ, 0xc0, !PT ;  /* 0x0000000105067812 */ /* 0x000fe200078ec0ff */
[----:B------:R-:W-:Y:S01]  /*0640*/  IMAD.IADD R0, R251, 0x1, -R0 ;  /* 0x00000001fb007824 */ /* 0x000fe200078e0a00 */
[----:B------:R-:W-:-:S02]  /*0650*/  SHF.R.S32.HI R2, RZ, 0x1, R11 ;  /* 0x00000001ff027819 */ /* 0x000fc4000001140b */
[----:B------:R-:W-:Y:S01]  /*0660*/  LOP3.LUT R4, R12, 0x3fffffe, RZ, 0xc0, !PT ;  /* 0x03fffffe0c047812 */ /* 0x000fe200078ec0ff */
[----:B------:R-:W-:Y:S01]  /*0670*/  IMAD R11, R0, 0x200, R8 ;  /* 0x00000200000b7824 */ /* 0x000fe200078e0208 */
[----:B------:R-:W-:Y:S01]  /*0680*/  ISETP.NE.U32.AND P5, PT, R6, 0x1, PT ;  /* 0x000000010600780c */ /* 0x000fe20003fa5070 */
[C---:B------:R-:W-:Y:S01]  /*0690*/  IMAD.SHL.U32 R6, R2.reuse, 0x40, RZ ;  /* 0x0000004002067824 */ /* 0x040fe200078e00ff */
[----:B------:R-:W-:Y:S02]  /*06a0*/  LOP3.LUT R7, R3, 0x1c0, RZ, 0xc0, !PT ;  /* 0x000001c003077812 */ /* 0x000fe400078ec0ff */
[----:B------:R-:W-:Y:S01]  /*06b0*/  SHF.R.S32.HI R3, RZ, 0x3, R16 ;  /* 0x00000003ff037819 */ /* 0x000fe20000011410 */
[C---:B------:R-:W-:Y:S01]  /*06c0*/  IMAD.IADD R16, R5.reuse, 0x1, -R4 ;  /* 0x0000000105107824 */ /* 0x040fe200078e0a04 */
[----:B------:R-:W-:Y:S01]  /*06d0*/  LOP3.LUT P6, RZ, R2, 0x2, RZ, 0xc0, !PT ;  /* 0x0000000202ff7812 */ /* 0x000fe200078cc0ff */
[----:B------:R-:W-:Y:S01]  /*06e0*/  IMAD.SHL.U32 R2, R0, 0x10, RZ ;  /* 0x0000001000027824 */ /* 0x000fe200078e00ff */
[----:B------:R-:W-:Y:S01]  /*06f0*/  LOP3.LUT R245, R10, 0x6, R245, 0xf8, !PT ;  /* 0x000000060af57812 */ /* 0x000fe200078ef8f5 */
[----:B------:R-:W-:Y:S01]  /*0700*/  IMAD.SHL.U32 R4, R5, 0x40, RZ ;  /* 0x0000004005047824 */ /* 0x000fe200078e00ff */
[----:B------:R-:W-:Y:S01]  /*0710*/  R2P PR, R19, 0x6 ;  /* 0x0000000613007804 */ /* 0x000fe20000000000 */
        /* <DEDUP_REMOVED lines=32> */
[----:B------:R-:W-:Y:S01]  /*0920*/  VIADD R194, R196, 0x20 ;  /* 0x00000020c4c27836 */ /* 0x000fe20000000000 */
        /* <DEDUP_REMOVED lines=10> */
[----:B------:R-:W-:Y:S02]  /*09d0*/  LOP3.LUT R8, R8, R3, R4, 0x1e, !PT ;  /* 0x0000000308087212 */ /* 0x000fe400078e1e04 */
[----:B------:R-:W-:Y:S02]  /*09e0*/  LOP3.LUT R7, R7, R0, R9, 0x1e, !PT ;  /* 0x0000000007077212 */ /* 0x000fe400078e1e09 */
[----:B------:R-:W-:Y:S01]  /*09f0*/  SHF.R.S32.HI R0, RZ, 0x1f, R252 ;  /* 0x0000001fff007819 */ /* 0x000fe200000114fc */
[----:B------:R-:W-:Y:S01]  /*0a00*/  IMAD.U32 R176, R176, 0x200, R8 ;  /* 0x00000200b0b07824 */ /* 0x000fe200078e0008 */
[----:B------:R-:W-:Y:S01]  /*0a10*/  LOP3.LUT R10, R9, 0x10, R10, 0xf8, !PT ;  /* 0x00000010090a7812 */ /* 0x000fe200078ef80a */
[----:B------:R-:W-:Y:S01]  /*0a20*/  IMAD.IADD R7, R7, 0x1, R11 ;  /* 0x0000000107077824 */ /* 0x000fe200078e020b */
[----:B------:R-:W-:-:S02]  /*0a30*/  LEA.HI R0, R0, R252, RZ, 0x2 ;  /* 0x000000fc00007211 */ /* 0x000fc400078f10ff */
[----:B------:R-:W-:Y:S02]  /*0a40*/  LOP3.LUT R3, R6, R2, R4, 0x1e, !PT ;  /* 0x0000000206037212 */ /* 0x000fe400078e1e04 */
[----:B------:R-:W-:Y:S01]  /*0a50*/  SHF.R.S32.HI R4, RZ, 0x2, R0 ;  /* 0x00000002ff047819 */ /* 0x000fe20000011400 */
[----:B------:R-:W-:Y:S01]  /*0a60*/  IMAD.SHL.U32 R0, R20, 0x20, RZ ;  /* 0x0000002014007824 */ /* 0x000fe200078e00ff */
[----:B------:R-:W-:Y:S02]  /*0a70*/  LOP3.LUT R2, R6, R10, R2, 0x1e, !PT ;  /* 0x0000000a06027212 */ /* 0x000fe400078e1e02 */
[----:B------:R-:W-:Y:S01]  /*0a80*/  LEA R176, R176, UR4, 0x1 ;  /* 0x00000004b0b07c11 */ /* 0x000fe2000f8e08ff */
[C---:B------:R-:W-:Y:S01]  /*0a90*/  IMAD R247, R15.reuse, 0x10, R4 ;  /* 0x000000100ff77824 */ /* 0x040fe200078e0204 */
[----:B------:R-:W-:Y:S01]  /*0aa0*/  SEL R178, R178, 0x40, P2 ;  /* 0x00000040b2b27807 */ /* 0x000fe20001000000 */
[----:B------:R-:W-:Y:S01]  /*0ab0*/  IMAD R4, R15, 0x200, R0 ;  /* 0x000002000f047824 */ /* 0x000fe200078e0200 */
[----:B------:R-:W-:Y:S01]  /*0ac0*/  LEA R237, R7, UR15, 0x1 ;  /* 0x0000000f07ed7c11 */ /* 0x000fe2000f8e08ff */
[----:B------:R-:W-:Y:S01]  /*0ad0*/  IMAD.IADD R181, R0, 0x1, R2 ;  /* 0x0000000100b57824 */ /* 0x000fe200078e0202 */
[----:B------:R-:W-:Y:S01]  /*0ae0*/  SEL R174, R180, 0xffffffe0, !P6 ;  /* 0xffffffe0b4ae7807 */ /* 0x000fe20007000000 */
[----:B------:R-:W-:Y:S01]  /*0af0*/  VIADD R0, R247, 0xffffffc0 ;  /* 0xffffffc0f7007836 */ /* 0x000fe20000000000 */
[----:B------:R-:W-:Y:S01]  /*0b00*/  LEA R173, R173, UR5, 0x1 ;  /* 0x00000005adad7c11 */ /* 0x000fe2000f8e08ff */
[----:B------:R-:W-:Y:S01]  /*0b10*/  IMAD.IADD R177, R176, 0x1, R177 ;  /* 0x00000001b0b17824 */ /* 0x000fe200078e02b1 */
[----:B------:R-:W-:Y:S01]  /*0b20*/  LOP3.LUT P0, RZ, R17, 0x2, RZ, 0xc0, !PT ;  /* 0x0000000211ff7812 */ /* 0x000fe2000780c0ff */
[----:B------:R-:W-:Y:S01]  /*0b30*/  IMAD.IADD R182, R4, 0x1, R3 ;  /* 0x0000000104b67824 */ /* 0x000fe200078e0203 */
[----:B------:R-:W-:Y:S01]  /*0b40*/  SHF.R.S32.HI R2, RZ, 0x1f, R0 ;  /* 0x0000001fff027819 */ /* 0x000fe20000011400 */
[----:B------:R-:W-:Y:S01]  /*0b50*/  VIADD R238, R237, 0x20 ;  /* 0x00000020edee7836 */ /* 0x000fe20000000000 */
[----:B---3--:R-:W-:Y:S01]  /*0b60*/  IADD3 R244, R247, 0x1, -R244 ;  /* 0x00000001f7f47810 */ /* 0x008fe20007ffe8f4 */
[----:B------:R-:W-:Y:S01]  /*0b70*/  IMAD.IADD R179, R176, 0x1, R178 ;  /* 0x00000001b0b37824 */ /* 0x000fe200078e02b2 */
[C---:B------:R-:W-:Y:S01]  /*0b80*/  SHF.L.U64.HI R243, R0.reuse, 0x2, R2 ;  /* 0x0000000200f37819 */ /* 0x040fe20000010202 */
[----:B------:R-:W-:Y:S01]  /*0b90*/  IMAD.SHL.U32 R242, R0, 0x4, RZ ;  /* 0x0000000400f27824 */ /* 0x000fe200078e00ff */
[----:B------:R-:W-:Y:S01]  /*0ba0*/  SEL R180, R180, 0xffffffe0, !P0 ;  /* 0xffffffe0b4b47807 */ /* 0x000fe20004000000 */
[----:B------:R-:W-:Y:S01]  /*0bb0*/  IMAD.IADD R174, R174, 0x1, R173 ;  /* 0x00000001aeae7824 */ /* 0x000fe200078e02ad */
[----:B------:R-:W-:Y:S01]  /*0bc0*/  LEA R3, R5, UR5, 0x1 ;  /* 0x0000000505037c11 */ /* 0x000fe2000f8e08ff */
[----:B------:R-:W-:-:S02]  /*0bd0*/  IMAD.IADD R178, R177, 0x1, R178 ;  /* 0x00000001b1b27824 */ /* 0x000fc400078e02b2 */
[----:B------:R-:W-:-:S07]  /*0be0*/  @P3 VIADD R238, R237, 0xffffffe0 ;  /* 0xffffffe0edee3836 */ /* 0x000fce0000000000 */
.L_x_505:
        /* <DEDUP_REMOVED lines=45> */
[----:B------:R-:W-:Y:S01]  /*0ec0*/  ULDC UR26, c[0x0][0x2dc] ;  /* 0x0000b700001a7ab9 */ /* 0x000fe20000000800 */
[----:B------:R-:W-:Y:S02]  /*0ed0*/  UISETP.NE.AND.EX UP1, UPT, UR17, URZ, UPT, UP1 ;  /* 0x0000003f1100728c */ /* 0x000fe4000bf25310 */
[----:B------:R-:W-:Y:S01]  /*0ee0*/  UIMAD UR31, UR9, UR26, URZ ;  /* 0x0000001a091f72a4 */ /* 0x000fe2000f8e023f */
[----:B------:R-:W-:-:S03]  /*0ef0*/  ULDC.U8 UR21, c[0x0][0x480] ;  /* 0x0001200000157ab9 */ /* 0x000fc60000000000 */
[----:B------:R-:W-:Y:S01]  /*0f00*/  @UP0 UIMAD UR24, UR8, UR4, URZ ;  /* 0x00000004081802a4 */ /* 0x000fe2000f8e023f */
[----:B-1----:R-:W-:Y:S01]  /*0f10*/  IABS R8, R9 ;  /* 0x0000000900087213 */ /* 0x002fe20000000000 */
[----:B------:R-:W-:Y:S01]  /*0f20*/  @UP0 ULDC UR22, c[0x0][0x2e4] ;  /* 0x0000b90000160ab9 */ /* 0x000fe20000000800 */
[----:B------:R-:W-:Y:S01]  /*0f30*/  ISETP.NE.AND P1, PT, R9, RZ, PT ;  /* 0x000000ff0900720c */ /* 0x000fe20003f25270 */
[----:B------:R-:W-:Y:S01]  /*0f40*/  @UP0 UIMAD UR22, UR9, UR22, UR24 ;  /* 0x00000016091602a4 */ /* 0x000fe2000f8e0218 */
[----:B------:R-:W1:Y:S01]  /*0f50*/  I2F.RP R4, R8 ;  /* 0x0000000800047306 */ /* 0x000e620000209400 */
[----:B------:R-:W-:Y:S01]  /*0f60*/  ULOP3.LUT UR24, UR20, 0xffffffc0, URZ, 0xc0, !UPT ;  /* 0xffffffc014187892 */ /* 0x000fe2000f8ec03f */
[----:B------:R-:W-:Y:S01]  /*0f70*/  ISETP.NE.AND P4, PT, RZ, UR21, PT ;  /* 0x00000015ff007c0c */ /* 0x000fe2000bf85270 */
[----:B------:R-:W-:Y:S01]  /*0f80*/  @!UP0 UIMAD UR17, UR8, UR27, UR9 ;  /* 0x0000001b081182a4 */ /* 0x000fe2000f8e0209 */
[----:B--2---:R-:W-:Y:S01]  /*0f90*/  IABS R2, R2 ;  /* 0x0000000200027213 */ /* 0x004fe20000000000 */
[----:B------:R-:W-:-:S02]  /*0fa0*/  UIADD3 UR24, UR24, -0x40, URZ ;  /* 0xffffffc018187890 */ /* 0x000fc4000fffe03f */
        /* <DEDUP_REMOVED lines=45> */
.L_x_498:
[----:B------:R-:W-:Y:S01]  /*1280*/  UIMAD UR21, UR8, UR27, UR9 ;  /* 0x0000001b081572a4 */ /* 0x000fe2000f8e0209 */
[----:B------:R-:W-:-:S03]  /*1290*/  ULDC UR36, c[0x0][0x2d4] ;  /* 0x0000b50000247ab9 */ /* 0x000fc60000000800 */
[----:B------:R-:W-:-:S12]  /*12a0*/  UIMAD UR21, UR21, UR36, URZ ;  /* 0x00000024151572a4 */ /* 0x000fd8000f8e023f */
.L_x_499:
[----:B------:R-:W-:Y:S01]  /*12b0*/  UIMAD UR39, UR27, UR26, URZ ;  /* 0x0000001a1b2772a4 */ /* 0x000fe2000f8e023f */
[----:B------:R-:W1:Y:S01]  /*12c0*/  LDC.64 R8, c[0x0][0x228] ;  /* 0x00008a00ff087b82 */ /* 0x000e620000000a00 */
[----:B------:R-:W-:Y:S01]  /*12d0*/  IMAD.U32 R6, RZ, RZ, UR31 ;  /* 0x0000001fff067e24 */ /* 0x000fe2000f8e00ff */
[----:B------:R-:W-:Y:S01]  /*12e0*/  SHF.R.S32.HI R27, RZ, 0x1f, R246 ;  /* 0x0000001fff1b7819 */ /* 0x000fe200000114f6 */
[----:B------:R-:W-:Y:S01]  /*12f0*/  USHF.L.U32 UR17, UR39, 0x6, URZ ;  /* 0x0000000627117899 */ /* 0x000fe2000800063f */
[----:B------:R-:W-:Y:S01]  /*1300*/  IMAD.U32 R7, RZ, RZ, UR16 ;  /* 0x00000010ff077e24 */ /* 0x000fe2000f8e00ff */
[----:B------:R-:W-:Y:S01]  /*1310*/  IADD3 R14, P2, R246, UR24, RZ ;  /* 0x00000018f60e7c10 */ /* 0x000fe2000ff5e0ff */
[----:B------:R-:W-:Y:S01]  /*1320*/  IMAD R0, R251, UR39, R252 ;  /* 0x00000027fb007c24 */ /* 0x000fe2000f8e02fc */
[----:B------:R-:W-:Y:S01]  /*1330*/  USHF.R.S32.HI UR16, URZ, 0x1f, UR17 ;  /* 0x0000001f3f107899 */ /* 0x000fe20008011411 */
[----:B------:R-:W2:Y:S01]  /*1340*/  LDC.64 R10, c[0x0][0x418] ;  /* 0x00010600ff0a7b82 */ /* 0x000ea20000000a00 */
[----:B------:R-:W-:Y:S01]  /*1350*/  IADD3.X R15, R27, UR25, RZ, P2, !PT ;  /* 0x000000191b0f7c10 */ /* 0x000fe200097fe4ff */
[----:B------:R-:W-:Y:S01]  /*1360*/  UIMAD.WIDE.U32 UR34, UR26, UR27, URZ ;  /* 0x0000001b1a2272a5 */ /* 0x000fe2000f8e003f */
[----:B------:R-:W-:Y:S01]  /*1370*/  IADD3 R6, P1, P0, R0, UR17, R6 ;  /* 0x0000001100067c10 */ /* 0x000fe2000f83e006 */
[----:B------:R-:W-:Y:S01]  /*1380*/  UIMAD.WIDE UR36, UR8, UR36, UR24 ;  /* 0x00000024082472a5 */ /* 0x000fe2000f8e0218 */
[----:B------:R-:W-:Y:S01]  /*1390*/  SHF.R.S32.HI R0, RZ, 0x1f, R0 ;  /* 0x0000001fff007819 */ /* 0x000fe20000011400 */
[----:B------:R-:W-:Y:S01]  /*13a0*/  UIADD3 UR30, UP0, UR15, UR30, URZ ;  /* 0x0000001e0f1e7290 */ /* 0x000fe2000ff1e03f */
[----:B------:R-:W-:Y:S01]  /*13b0*/  SHF.R.S32.HI R249, RZ, 0x1f, R248 ;  /* 0x0000001ffff97819 */ /* 0x000fe200000114f8 */
[----:B------:R-:W3:Y:S01]  /*13c0*/  LDC.64 R18, c[0x0][0x248] ;  /* 0x00009200ff127b82 */ /* 0x000ee20000000a00 */
[----:B------:R-:W-:Y:S01]  /*13d0*/  IADD3.X R7, R0, UR16, R7, P1, P0 ;  /* 0x0000001000077c10 */ /* 0x000fe20008fe0407 */
[----:B------:R-:W-:Y:S01]  /*13e0*/  ULDC.64 UR16, c[0x0][0x240] ;  /* 0x0000900000107ab9 */ /* 0x000fe20000000a00 */
[----:B------:R-:W-:Y:S01]  /*13f0*/  IADD3 R6, P0, R6, R4, RZ ;  /* 0x0000000406067210 */ /* 0x000fe20007f1e0ff */
[----:B------:R-:W-:Y:S01]  /*1400*/  IMAD R0, R15, UR16, RZ ;  /* 0x000000100f007c24 */ /* 0x000fe2000f8e02ff */
[----:B------:R-:W-:Y:S01]  /*1410*/  UIADD3 UR25, UP1, UR36, UR19, URZ ;  /* 0x0000001324197290 */ /* 0x000fe2000ff3e03f */
[----:B------:R-:W-:Y:S01]  /*1420*/  IMAD.U32 R24, RZ, RZ, UR34 ;  /* 0x00000022ff187e24 */ /* 0x000fe2000f8e00ff */
[----:B------:R-:W-:Y:S01]  /*1430*/  UIADD3.X UR29, UR18, UR29, URZ, UP0, !UPT ;  /* 0x0000001d121d7290 */ /* 0x000fe200087fe43f */
[----:B------:R-:W4:Y:S01]  /*1440*/  LDC.64 R20, c[0x0][0x230] ;  /* 0x00008c00ff147b82 */ /* 0x000f220000000a00 */
[----:B------:R-:W-:Y:S01]  /*1450*/  IMAD.X R7, R7, 0x1, R12, P0 ;  /* 0x0000000107077824 */ /* 0x000fe200000e060c */
[----:B------:R-:W-:Y:S01]  /*1460*/  USHF.R.S32.HI UR31, URZ, 0x1f, UR26 ;  /* 0x0000001f3f1f7899 */ /* 0x000fe2000801141a */
[C---:B------:R-:W-:Y:S01]  /*1470*/  IMAD.WIDE.U32 R4, R14.reuse, UR16, R248 ;  /* 0x000000100e047c25 */ /* 0x040fe2000f8e00f8 */
[----:B------:R-:W-:Y:S01]  /*1480*/  ULDC.64 UR18, c[0x0][0x258] ;  /* 0x0000960000127ab9 */ /* 0x000fe20000000a00 */
[----:B------:R-:W-:Y:S01]  /*1490*/  UIADD3.X UR23, UR37, UR23, URZ, UP1, !UPT ;  /* 0x0000001725177290 */ /* 0x000fe20008ffe43f */
[----:B------:R-:W-:Y:S01]  /*14a0*/  CS2R R126, SRZ ;  /* 0x00000000007e7805 */ /* 0x000fe2000001ff00 */
[----:B------:R-:W-:Y:S01]  /*14b0*/  IMAD R0, R14, UR17, R0 ;  /* 0x000000110e007c24 */ /* 0x000fe2000f8e0200 */
[----:B------:R-:W5:Y:S01]  /*14c0*/  LDC.64 R16, c[0x0][0x250] ;  /* 0x00009400ff107b82 */ /* 0x000f620000000a00 */
[----:B------:R-:W-:Y:S01]  /*14d0*/  IMAD.U32 R25, RZ, RZ, UR35 ;  /* 0x00000023ff197e24 */ /* 0x000fe2000f8e00ff */
[----:B------:R-:W-:Y:S01]  /*14e0*/  UIMAD UR31, UR31, UR27, URZ ;  /* 0x0000001b1f1f72a4 */ /* 0x000fe2000f8e023f */
[----:B------:R-:W-:Y:S01]  /*14f0*/  IMAD.WIDE.U32 R24, R24, UR25, R6 ;  /* 0x0000001918187c25 */ /* 0x000fe2000f8e0006 */
[----:B------:R-:W-:Y:S01]  /*1500*/  ULDC.64 UR16, c[0x0][0x420] ;  /* 0x0001080000107ab9 */ /* 0x000fe20000000a00 */
[----:B------:R-:W-:Y:S01]  /*1510*/  UIADD3 UR46, UR20, -0x1, URZ ;  /* 0xffffffff142e7890 */ /* 0x000fe2000fffe03f */
[----:B------:R-:W-:Y:S01]  /*1520*/  CS2R R124, SRZ ;  /* 0x00000000007c7805 */ /* 0x000fe2000001ff00 */
[----:B------:R-:W-:Y:S01]  /*1530*/  IMAD.IADD R5, R5, 0x1, R0 ;  /* 0x0000000105057824 */ /* 0x000fe200078e0200 */
[----:B------:R-:W5:Y:S01]  /*1540*/  LDC.64 R22, c[0x0][0x238] ;  /* 0x00008e00ff167b82 */ /* 0x000f620000000a00 */
[----:B-1----:R-:W-:Y:S01]  /*1550*/  IMAD R7, R8, UR14, RZ ;  /* 0x0000000e08077c24 */ /* 0x002fe2000f8e02ff */
[----:B------:R-:W-:Y:S01]  /*1560*/  UIMAD UR28, UR28, UR26, UR31 ;  /* 0x0000001a1c1c72a4 */ /* 0x000fe2000f8e021f */
[----:B--2---:R-:W-:Y:S01]  /*1570*/  IMAD R6, R10, UR14, RZ ;  /* 0x0000000e0a067c24 */ /* 0x004fe2000f8e02ff */
[----:B------:R-:W-:Y:S01]  /*1580*/  UIADD3 UR22, UR24, UR22, URZ ;  /* 0x0000001618167290 */ /* 0x000fe2000fffe03f */
[----:B---3--:R-:W-:Y:S01]  /*1590*/  IMAD R0, R18, UR29, RZ ;  /* 0x0000001d12007c24 */ /* 0x008fe2000f8e02ff */
[----:B------:R-:W-:Y:S01]  /*15a0*/  UIADD3 UR28, UR35, UR28, URZ ;  /* 0x0000001c231c7290 */ /* 0x000fe2000fffe03f */
[----:B------:R-:W-:Y:S01]  /*15b0*/  IMAD R7, R9, UR8, R7 ;  /* 0x0000000809077c24 */ /* 0x000fe2000f8e0207 */
[----:B------:R-:W-:Y:S01]  /*15c0*/  UIADD3 UR21, UR24, UR21, URZ ;  /* 0x0000001518157290 */ /* 0x000fe2000fffe03f */
[----:B------:R-:W-:Y:S01]  /*15d0*/  IMAD.WIDE.U32 R4, R8, UR8, R4 ;  /* 0x0000000808047c25 */ /* 0x000fe2000f8e0004 */
[----:B------:R-:W-:Y:S01]  /*15e0*/  UIMAD UR28, UR28, UR25, URZ ;  /* 0x000000191c1c72a4 */ /* 0x000fe2000f8e023f */
[----:B------:R-:W-:-:S02]  /*15f0*/  CS2R R130, SRZ ;  /* 0x0000000000827805 */ /* 0x000fc4000001ff00 */
[----:B------:R-:W-:Y:S01]  /*1600*/  CS2R R128, SRZ ;  /* 0x0000000000807805 */ /* 0x000fe2000001ff00 */
[----:B------:R-:W-:Y:S01]  /*1610*/  IMAD R6, R11, UR8, R6 ;  /* 0x000000080b067c24 */ /* 0x000fe2000f8e0206 */
[----:B------:R-:W-:Y:S01]  /*1620*/  UIMAD UR23, UR23, UR34, UR28 ;  /* 0x00000022171772a4 */ /* 0x000fe2000f8e021c */
[--C-:B------:R-:W-:Y:S01]  /*1630*/  IMAD.WIDE.U32 R8, R10, UR8, R248.reuse ;  /* 0x000000080a087c25 */ /* 0x100fe2000f8e00f8 */
[----:B------:R-:W-:Y:S02]  /*1640*/  CS2R R122, SRZ ;  /* 0x00000000007a7805 */ /* 0x000fe4000001ff00 */
[----:B------:R-:W-:Y:S02]  /*1650*/  CS2R R120, SRZ ;  /* 0x0000000000787805 */ /* 0x000fe4000001ff00 */
[----:B------:R-:W-:Y:S01]  /*1660*/  CS2R R118, SRZ ;  /* 0x0000000000767805 */ /* 0x000fe2000001ff00 */
[----:B------:R-:W-:Y:S01]  /*1670*/  IMAD.WIDE.U32 R10, R18, UR30, R248 ;  /* 0x0000001e120a7c25 */ /* 0x000fe2000f8e00f8 */
[----:B------:R-:W-:-:S02]  /*1680*/  CS2R R116, SRZ ;  /* 0x0000000000747805 */ /* 0x000fc4000001ff00 */
[----:B------:R-:W-:Y:S02]  /*1690*/  CS2R R110, SRZ ;  /* 0x00000000006e7805 */ /* 0x000fe4000001ff00 */
[----:B------:R-:W-:Y:S01]  /*16a0*/  CS2R R108, SRZ ;  /* 0x00000000006c7805 */ /* 0x000fe2000001ff00 */
[----:B------:R-:W-:Y:S01]  /*16b0*/  IMAD R0, R19, UR30, R0 ;  /* 0x0000001e13007c24 */ /* 0x000fe2000f8e0200 */
[----:B------:R-:W-:Y:S01]  /*16c0*/  CS2R R114, SRZ ;  /* 0x0000000000727805 */ /* 0x000fe2000001ff00 */
[----:B------:R-:W-:Y:S01]  /*16d0*/  IMAD.IADD R7, R5, 0x1, R7 ;  /* 0x0000000105077824 */ /* 0x000fe200078e0207 */
[----:B------:R-:W-:Y:S01]  /*16e0*/  CS2R R112, SRZ ;  /* 0x0000000000707805 */ /* 0x000fe2000001ff00 */
[----:B------:R-:W-:Y:S01]  /*16f0*/  IMAD.IADD R9, R9, 0x1, R6 ;  /* 0x0000000109097824 */ /* 0x000fe200078e0206 */
[----:B------:R-:W-:Y:S01]  /*1700*/  CS2R R106, SRZ ;  /* 0x00000000006a7805 */ /* 0x000fe2000001ff00 */
[----:B------:R-:W-:Y:S01]  /*1710*/  IMAD.U32 R12, RZ, RZ, UR18 ;  /* 0x00000012ff0c7e24 */ /* 0x000fe2000f8e00ff */
[----:B------:R-:W-:Y:S01]  /*1720*/  UIMAD UR18, UR13, UR18, URZ ;  /* 0x000000120d1272a4 */ /* 0x000fe2000f8e023f */
[----:B------:R-:W-:Y:S01]  /*1730*/  IMAD.IADD R5, R11, 0x1, R0 ;  /* 0x000000010b057824 */ /* 0x000fe200078e0200 */
[----:B------:R-:W-:Y:S01]  /*1740*/  CS2R R104, SRZ ;  /* 0x0000000000687805 */ /* 0x000fe2000001ff00 */
[----:B------:R-:W-:Y:S01]  /*1750*/  IMAD.MOV.U32 R6, RZ, RZ, R4 ;  /* 0x000000ffff067224 */ /* 0x000fe200078e0004 */
[----:B------:R-:W-:Y:S01]  /*1760*/  UIMAD UR25, UR9, UR19, UR18 ;  /* 0x00000013091972a4 */ /* 0x000fe2000f8e0212 */
[----:B----4-:R-:W-:Y:S01]  /*1770*/  IMAD R0, R20, UR14, RZ ;  /* 0x0000000e14007c24 */ /* 0x010fe2000f8e02ff */
[----:B------:R-:W-:Y:S01]  /*1780*/  CS2R R102, SRZ ;  /* 0x0000000000667805 */ /* 0x000fe2000001ff00 */
[----:B------:R-:W-:Y:S01]  /*1790*/  IMAD.WIDE.U32 R12, R12, UR9, R6 ;  /* 0x000000090c0c7c25 */ /* 0x000fe2000f8e0006 */
[----:B------:R-:W-:Y:S01]  /*17a0*/  ULDC.64 UR18, c[0x0][0x210] ;  /* 0x0000840000127ab9 */ /* 0x000fe20000000a00 */
[----:B------:R-:W-:-:S02]  /*17b0*/  CS2R R100, SRZ ;  /* 0x0000000000647805 */ /* 0x000fc4000001ff00 */
[----:B------:R-:W-:Y:S01]  /*17c0*/  CS2R R94, SRZ ;  /* 0x00000000005e7805 */ /* 0x000fe2000001ff00 */
[----:B------:R-:W-:Y:S01]  /*17d0*/  IMAD.MOV.U32 R4, RZ, RZ, R10 ;  /* 0x000000ffff047224 */ /* 0x000fe200078e000a */
[----:B------:R-:W-:Y:S01]  /*17e0*/  LEA R200, P1, R12, UR18, 0x1 ;  /* 0x000000120cc87c11 */ /* 0x000fe2000f8208ff */
[----:B------:R-:W-:Y:S01]  /*17f0*/  IMAD R7, R21, UR8, R0 ;  /* 0x0000000815077c24 */ /* 0x000fe2000f8e0200 */
[----:B------:R-:W-:Y:S01]  /*1800*/  CS2R R92, SRZ ;  /* 0x00000000005c7805 */ /* 0x000fe2000001ff00 */
[----:B-----5:R-:W-:Y:S01]  /*1810*/  IMAD R0, R16, UR29, RZ ;  /* 0x0000001d10007c24 */ /* 0x020fe2000f8e02ff */
[----:B------:R-:W-:Y:S01]  /*1820*/  CS2R R98, SRZ ;  /* 0x0000000000627805 */ /* 0x000fe2000001ff00 */
[----:B------:R-:W-:Y:S01]  /*1830*/  IMAD R6, R15, UR16, RZ ;  /* 0x000000100f067c24 */ /* 0x000fe2000f8e02ff */
[----:B------:R-:W-:Y:S01]  /*1840*/  CS2R R96, SRZ ;  /* 0x0000000000607805 */ /* 0x000fe2000001ff00 */
[----:B------:R-:W-:Y:S01]  /*1850*/  IMAD.WIDE.U32 R4, R20, UR8, R4 ;  /* 0x0000000814047c25 */ /* 0x000fe2000f8e0004 */
[----:B------:R-:W-:-:S02]  /*1860*/  CS2R R90, SRZ ;  /* 0x00000000005a7805 */ /* 0x000fc4000001ff00 */
[----:B------:R-:W-:Y:S02]  /*1870*/  CS2R R88, SRZ ;  /* 0x0000000000587805 */ /* 0x000fe4000001ff00 */
[----:B------:R-:W-:Y:S01]  /*1880*/  CS2R R86, SRZ ;  /* 0x0000000000567805 */ /* 0x000fe2000001ff00 */
[----:B------:R-:W-:Y:S01]  /*1890*/  IMAD.WIDE.U32 R10, R16, UR30, R248 ;  /* 0x0000001e100a7c25 */ /* 0x000fe2000f8e00f8 */
[----:B------:R-:W-:Y:S02]  /*18a0*/  CS2R R84, SRZ ;  /* 0x0000000000547805 */ /* 0x000fe4000001ff00 */
[----:B------:R-:W-:Y:S02]  /*18b0*/  CS2R R78, SRZ ;  /* 0x00000000004e7805 */ /* 0x000fe4000001ff00 */
[----:B------:R-:W-:Y:S01]  /*18c0*/  CS2R R76, SRZ ;  /* 0x00000000004c7805 */ /* 0x000fe2000001ff00 */
[----:B------:R-:W-:Y:S01]  /*18d0*/  IMAD R0, R17, UR30, R0 ;  /* 0x0000001e11007c24 */ /* 0x000fe2000f8e0200 */
[----:B------:R-:W-:Y:S01]  /*18e0*/  CS2R R82, SRZ ;  /* 0x0000000000527805 */ /* 0x000fe2000001ff00 */
[C---:B------:R-:W-:Y:S01]  /*18f0*/  IMAD R15, R14.reuse, UR17, R6 ;  /* 0x000000110e0f7c24 */ /* 0x040fe2000f8e0206 */
[----:B------:R-:W-:Y:S01]  /*1900*/  CS2R R80, SRZ ;  /* 0x0000000000507805 */ /* 0x000fe2000001ff00 */
[----:B------:R-:W-:Y:S01]  /*1910*/  IMAD.WIDE.U32 R8, R14, UR16, R8 ;  /* 0x000000100e087c25 */ /* 0x000fe2000f8e0008 */
[----:B------:R-:W-:Y:S01]  /*1920*/  ULDC.64 UR16, c[0x0][0x260] ;  /* 0x0000980000107ab9 */ /* 0x000fe20000000a00 */
[----:B------:R-:W-:-:S02]  /*1930*/  CS2R R74, SRZ ;  /* 0x00000000004a7805 */ /* 0x000fc4000001ff00 */
[----:B------:R-:W-:Y:S01]  /*1940*/  CS2R R72, SRZ ;  /* 0x0000000000487805 */ /* 0x000fe2000001ff00 */
[----:B------:R-:W-:Y:S01]  /*1950*/  IMAD.IADD R7, R5, 0x1, R7 ;  /* 0x0000000105077824 */ /* 0x000fe200078e0207 */
[----:B------:R-:W-:Y:S01]  /*1960*/  CS2R R70, SRZ ;  /* 0x0000000000467805 */ /* 0x000fe2000001ff00 */
[----:B------:R-:W-:Y:S01]  /*1970*/  IMAD.IADD R5, R11, 0x1, R0 ;  /* 0x000000010b057824 */ /* 0x000fe200078e0200 */
[----:B------:R-:W-:Y:S01]  /*1980*/  CS2R R68, SRZ ;  /* 0x0000000000447805 */ /* 0x000fe2000001ff00 */
[----:B------:R-:W-:Y:S01]  /*1990*/  IMAD.MOV.U32 R6, RZ, RZ, R4 ;  /* 0x000000ffff067224 */ /* 0x000fe200078e0004 */
[----:B------:R-:W-:Y:S01]  /*19a0*/  CS2R R62, SRZ ;  /* 0x00000000003e7805 */ /* 0x000fe2000001ff00 */
[----:B------:R-:W-:Y:S01]  /*19b0*/  IMAD R0, R26, UR16, RZ ;  /* 0x000000101a007c24 */ /* 0x000fe2000f8e02ff */
[----:B------:R-:W-:Y:S01]  /*19c0*/  CS2R R60, SRZ ;  /* 0x00000000003c7805 */ /* 0x000fe2000001ff00 */
[----:B------:R-:W-:Y:S01]  /*19d0*/  IMAD.MOV.U32 R4, RZ, RZ, R10 ;  /* 0x000000ffff047224 */ /* 0x000fe200078e000a */
[----:B------:R-:W-:Y:S01]  /*19e0*/  CS2R R66, SRZ ;  /* 0x0000000000427805 */ /* 0x000fe2000001ff00 */
[C---:B------:R-:W-:Y:S01]  /*19f0*/  IMAD R10, R2.reuse, UR17, R0 ;  /* 0x00000011020a7c24 */ /* 0x040fe2000f8e0200 */
[----:B------:R-:W-:Y:S01]  /*1a00*/  CS2R R64, SRZ ;  /* 0x0000000000407805 */ /* 0x000fe2000001ff00 */
[----:B------:R-:W-:Y:S01]  /*1a10*/  IMAD.WIDE.U32 R6, R2, UR16, R6 ;  /* 0x0000001002067c25 */ /* 0x000fe2000f8e0006 */
[----:B------:R-:W-:Y:S01]  /*1a20*/  ULDC.64 UR16, c[0x0][0x400] ;  /* 0x0001000000107ab9 */ /* 0x000fe20000000a00 */
[----:B------:R-:W-:-:S02]  /*1a30*/  CS2R R58, SRZ ;  /* 0x00000000003a7805 */ /* 0x000fc4000001ff00 */
[----:B------:R-:W-:Y:S01]  /*1a40*/  LEA R184, P0, R24, UR16, 0x2 ;  /* 0x0000001018b87c11 */ /* 0x000fe2000f8010ff */
[C---:B------:R-:W-:Y:S01]  /*1a50*/  IMAD R14, R22.reuse, UR14, RZ ;  /* 0x0000000e160e7c24 */ /* 0x040fe2000f8e02ff */
[----:B------:R-:W-:Y:S01]  /*1a60*/  CS2R R56, SRZ ;  /* 0x0000000000387805 */ /* 0x000fe2000001ff00 */
[----:B------:R-:W-:Y:S01]  /*1a70*/  VIADD R0, R25, UR23 ;  /* 0x0000001719007c36 */ /* 0x000fe20008000000 */
[----:B------:R-:W-:Y:S01]  /*1a80*/  ULEA.HI UR23, UR46, UR46, URZ, 0x1 ;  /* 0x0000002e2e177291 */ /* 0x000fe2000f8f083f */
[----:B------:R-:W-:Y:S01]  /*1a90*/  IMAD R14, R23, UR8, R14 ;  /* 0x00000008170e7c24 */ /* 0x000fe2000f8e020e */
[----:B------:R-:W-:Y:S01]  /*1aa0*/  CS2R R54, SRZ ;  /* 0x0000000000367805 */ /* 0x000fe2000001ff00 */
[----:B------:R-:W-:Y:S01]  /*1ab0*/  IMAD.WIDE.U32 R4, R22, UR8, R4 ;  /* 0x0000000816047c25 */ /* 0x000fe2000f8e0004 */
[----:B------:R-:W-:Y:S01]  /*1ac0*/  LEA.HI.X R185, R24, UR17, R0, 0x2, P0 ;  /* 0x0000001118b97c11 */ /* 0x000fe200080f1400 */
[----:B------:R-:W-:Y:S01]  /*1ad0*/  ULDC.64 UR16, c[0x0][0x268] ;  /* 0x00009a0000107ab9 */ /* 0x000fe20000000a00 */
[----:B------:R-:W-:Y:S01]  /*1ae0*/  ULOP3.LUT UR23, UR23, 0xfffffffe, URZ, 0xc0, !UPT ;  /* 0xfffffffe17177892 */ /* 0x000fe2000f8ec03f */
[----:B------:R-:W-:Y:S01]  /*1af0*/  VIADD R11, R13, UR25 ;  /* 0x000000190d0b7c36 */ /* 0x000fe20008000000 */
[----:B------:R-:W-:Y:S01]  /*1b00*/  ULDC.64 UR24, c[0x0][0x2b0] ;  /* 0x0000ac0000187ab9 */ /* 0x000fe20000000a00 */
[----:B------:R-:W-:Y:S01]  /*1b10*/  IMAD.IADD R5, R5, 0x1, R14 ;  /* 0x0000000105057824 */ /* 0x000fe200078e020e */
[----:B------:R-:W-:Y:S01]  /*1b20*/  UIMAD.WIDE UR34, UR22, 0x4, UR24 ;  /* 0x00000004162278a5 */ /* 0x000fe2000f8e0218 */
[----:B------:R-:W-:Y:S01]  /*1b30*/  IMAD.IADD R7, R7, 0x1, R10 ;  /* 0x0000000107077824 */ /* 0x000fe200078e020a */
[----:B------:R-:W-:Y:S01]  /*1b40*/  LEA.HI.X R201, R12, UR19, R11, 0x1, P1 ;  /* 0x000000130cc97c11 */ /* 0x000fe200088f0c0b */
[----:B------:R-:W-:Y:S01]  /*1b50*/  IMAD R0, R26, UR16, RZ ;  /* 0x000000101a007c24 */ /* 0x000fe2000f8e02ff */
[----:B------:R-:W-:Y:S01]  /*1b60*/  ULDC.64 UR18, c[0x0][0x428] ;  /* 0x00010a0000127ab9 */ /* 0x000fe20000000a00 */
[----:B------:R-:W-:Y:S01]  /*1b70*/  IMAD R13, R27, R18, RZ ;  /* 0x000000121b0d7224 */ /* 0x000fe200078e02ff */
[----:B------:R-:W-:Y:S01]  /*1b80*/  CS2R R52, SRZ ;  /* 0x0000000000347805 */ /* 0x000fe2000001ff00 */
[----:B------:R-:W-:Y:S01]  /*1b90*/  IMAD.WIDE.U32 R10, R2, UR16, R4 ;  /* 0x00000010020a7c25 */ /* 0x000fe2000f8e0004 */
[----:B------:R-:W-:Y:S01]  /*1ba0*/  UMOV UR36, UR34 ;  /* 0x0000002200247c82 */ /* 0x000fe20008000000 */
[----:B------:R-:W-:-:S02]  /*1bb0*/  CS2R R46, SRZ ;  /* 0x00000000002e7805 */ /* 0x000fc4000001ff00 */
[----:B------:R-:W-:Y:S01]  /*1bc0*/  CS2R R44, SRZ ;  /* 0x00000000002c7805 */ /* 0x000fe2000001ff00 */
[----:B------:R-:W-:Y:S01]  /*1bd0*/  IMAD R12, R2, UR17, R0 ;  /* 0x00000011020c7c24 */ /* 0x000fe2000f8e0200 */
[----:B------:R-:W-:Y:S01]  /*1be0*/  ULDC.64 UR16, c[0x0][0x218] ;  /* 0x0000860000107ab9 */ /* 0x000fe20000000a00 */
[C---:B------:R-:W-:Y:S01]  /*1bf0*/  IMAD.WIDE.U32 R4, R246.reuse, R18, R6 ;  /* 0x00000012f6047225 */ /* 0x040fe200078e0006 */
[----:B------:R-:W-:Y:S02]  /*1c00*/  CS2R R50, SRZ ;  /* 0x0000000000327805 */ /* 0x000fe4000001ff00 */
[----:B------:R-:W-:Y:S02]  /*1c10*/  CS2R R48, SRZ ;  /* 0x0000000000307805 */ /* 0x000fe4000001ff00 */
[----:B------:R-:W-:Y:S01]  /*1c20*/  CS2R R42, SRZ ;  /* 0x00000000002a7805 */ /* 0x000fe2000001ff00 */
[----:B------:R-:W-:Y:S01]  /*1c30*/  IMAD R0, R246, R19, R13 ;  /* 0x00000013f6007224 */ /* 0x000fe200078e020d */
[C---:B------:R-:W-:Y:S01]  /*1c40*/  LEA R6, P0, R4.reuse, UR16, 0x1 ;  /* 0x0000001004067c11 */ /* 0x040fe2000f8008ff */
[----:B------:R-:W-:Y:S01]  /*1c50*/  IMAD.U32 R13, RZ, RZ, UR18 ;  /* 0x00000012ff0d7e24 */ /* 0x000fe2000f8e00ff */
[----:B------:R-:W-:Y:S01]  /*1c60*/  UIMAD UR18, UR13, UR18, URZ ;  /* 0x000000120d1272a4 */ /* 0x000fe2000f8e023f */
[----:B------:R-:W-:Y:S01]  /*1c70*/  IMAD.IADD R9, R9, 0x1, R15 ;  /* 0x0000000109097824 */ /* 0x000fe200078e020f */
[----:B------:R-:W-:Y:S01]  /*1c80*/  UIADD3 UR16, UR46, -UR23, URZ ;  /* 0x800000172e107290 */ /* 0x000fe2000fffe03f */
[----:B------:R-:W-:Y:S01]  /*1c90*/  IMAD.IADD R0, R5, 0x1, R0 ;  /* 0x0000000105007824 */ /* 0x000fe200078e0200 */
[----:B------:R-:W-:Y:S01]  /*1ca0*/  UIMAD UR23, UR9, UR19, UR18 ;  /* 0x00000013091772a4 */ /* 0x000fe2000f8e0212 */
[----:B------:R-:W-:Y:S01]  /*1cb0*/  IMAD.IADD R5, R11, 0x1, R12 ;  /* 0x000000010b057824 */ /* 0x000fe200078e020c */
[----:B------:R-:W-:Y:S01]  /*1cc0*/  UISETP.NE.AND UP0, UPT, UR16, 0x1, UPT ;  /* 0x000000011000788c */ /* 0x000fe2000bf05270 */
[----:B------:R-:W-:Y:S01]  /*1cd0*/  IMAD.WIDE.U32 R12, R13, UR9, R8 ;  /* 0x000000090d0c7c25 */ /* 0x000fe2000f8e0008 */
[----:B------:R-:W-:Y:S01]  /*1ce0*/  ULDC.64 UR18, c[0x0][0x3e0] ;  /* 0x0000f80000127ab9 */ /* 0x000fe20000000a00 */
[----:B------:R-:W-:Y:S01]  /*1cf0*/  LEA.HI.X R7, R4, UR17, R0, 0x1, P0 ;  /* 0x0000001104077c11 */ /* 0x000fe200080f0c00 */
[----:B------:R-:W-:Y:S01]  /*1d00*/  ULDC.64 UR16, c[0x0][0x220] ;  /* 0x0000880000107ab9 */ /* 0x000fe20000000a00 */
[----:B------:R-:W-:Y:S01]  /*1d10*/  VIADD R2, R13, UR23 ;  /* 0x000000170d027c36 */ /* 0x000fe20008000000 */
[C---:B------:R-:W-:Y:S01]  /*1d20*/  LEA R198, P3, R12.reuse, UR18, 0x1 ;  /* 0x000000120cc67c11 */ /* 0x040fe2000f8608ff */
[----:B------:R-:W-:Y:S01]  /*1d30*/  UIADD3 UR18, -UR47, UR4, UR15 ;  /* 0x000000042f127290 */ /* 0x000fe2000fffe10f */
[----:B------:R-:W-:Y:S01]  /*1d40*/  IMAD.MOV.U32 R4, RZ, RZ, R10 ;  /* 0x000000ffff047224 */ /* 0x000fe200078e000a */
[----:B------:R-:W-:Y:S01]  /*1d50*/  PLOP3.LUT P0, PT, PT, PT, UP0, 0x80, 0x0 ;  /* 0x000000000000781c */ /* 0x000fe20003f0f008 */
[-C--:B------:R-:W-:Y:S01]  /*1d60*/  IMAD R0, R27, R16.reuse, RZ ;  /* 0x000000101b007224 */ /* 0x080fe200078e02ff */
[----:B------:R-:W-:Y:S01]  /*1d70*/  LEA.HI.X R199, R12, UR19, R2, 0x1, P3 ;  /* 0x000000130cc77c11 */ /* 0x000fe200098f0c02 */
[----:B------:R-:W-:Y:S01]  /*1d80*/  ULDC UR19, c[0x0][0x398] ;  /* 0x0000e60000137ab9 */ /* 0x000fe20000000800 */
[----:B------:R-:W-:Y:S01]  /*1d90*/  IMAD.WIDE.U32 R8, R246, R16, R4 ;  /* 0x00000010f6087225 */ /* 0x000fe200078e0004 */
[----:B------:R-:W-:Y:S01]  /*1da0*/  UIADD3 UR19, UR18, -UR19, URZ ;  /* 0x8000001312137290 */ /* 0x000fe2000fffe03f */
[----:B------:R-:W-:-:S02]  /*1db0*/  LEA R10, P2, R18, R6, 0x7 ;  /* 0x00000006120a7211 */ /* 0x000fc400078438ff */
[----:B------:R-:W-:Y:S01]  /*1dc0*/  CS2R R40, SRZ ;  /* 0x0000000000287805 */ /* 0x000fe2000001ff00 */
[----:B------:R-:W-:Y:S01]  /*1dd0*/  IMAD R0, R246, R17, R0 ;  /* 0x00000011f6007224 */ /* 0x000fe200078e0200 */
[----:B------:R-:W-:Y:S01]  /*1de0*/  USHF.R.S32.HI UR18, URZ, 0x1f, UR19 ;  /* 0x0000001f3f127899 */ /* 0x000fe20008011413 */
[----:B------:R-:W-:Y:S01]  /*1df0*/  VIADD R14, R239, 0x1800 ;  /* 0x00001800ef0e7836 */ /* 0x000fe20000000000 */
[----:B------:R-:W-:Y:S01]  /*1e00*/  @P4 BAR.SYNC.DEFER_BLOCKING 0x0 ;  /* 0x0000000000004b1d */ /* 0x000fe20000010000 */
[----:B------:R-:W-:Y:S01]  /*1e10*/  IMAD.IADD R0, R9, 0x1, R0 ;  /* 0x0000000109007824 */ /* 0x000fe200078e0200 */
[----:B------:R-:W-:Y:S01]  /*1e20*/  LEA R4, P1, R8, UR16, 0x1 ;  /* 0x0000001008047c11 */ /* 0x000fe2000f8208ff */
[----:B------:R-:W-:Y:S01]  /*1e30*/  ULEA.HI UR18, UR18, UR19, URZ, 0x6 ;  /* 0x0000001312127291 */ /* 0x000fe2000f8f303f */
[----:B------:R-:W-:Y:S02]  /*1e40*/  SEL R2, R14, R239, !P0 ;  /* 0x000000ef0e027207 */ /* 0x000fe40004000000 */
[----:B------:R-:W-:-:S02]  /*1e50*/  CS2R R38, SRZ ;  /* 0x0000000000267805 */ /* 0x000fc4000001ff00 */
[----:B------:R-:W-:Y:S01]  /*1e60*/  LEA.HI.X R5, R8, UR17, R0, 0x1, P1 ;  /* 0x0000001108057c11 */ /* 0x000fe200088f0c00 */
[----:B------:R-:W-:Y:S01]  /*1e70*/  USHF.R.S32.HI UR31, URZ, 0x6, UR18 ;  /* 0x000000063f1f7899 */ /* 0x000fe20008011412 */
[----:B------:R-:W-:Y:S01]  /*1e80*/  LEA R0, R239, UR5, 0x1 ;  /* 0x00000005ef007c11 */ /* 0x000fe2000f8e08ff */
[----:B------:R-:W-:Y:S01]  /*1e90*/  ULDC.64 UR16, c[0x0][0x478] ;  /* 0x00011e0000107ab9 */ /* 0x000fe20000000a00 */
[----:B------:R-:W-:Y:S01]  /*1ea0*/  LEA R2, R2, UR5, 0x1 ;  /* 0x0000000502027c11 */ /* 0x000fe2000f8e08ff */
[----:B------:R-:W-:Y:S01]  /*1eb0*/  UISETP.LT.AND UP0, UPT, URZ, UR31, UPT ;  /* 0x0000001f3f00728c */ /* 0x000fe2000bf01270 */
[----:B------:R-:W-:Y:S01]  /*1ec0*/  LEA.HI.X R11, R18, R7, R19, 0x7, P2 ;  /* 0x00000007120b7211 */ /* 0x000fe200010f3c13 */
[----:B------:R-:W-:Y:S01]  /*1ed0*/  UIMAD.WIDE UR16, UR21, 0x4, UR16 ;  /* 0x00000004151078a5 */ /* 0x000fe2000f8e0210 */
[----:B------:R-:W-:Y:S01]  /*1ee0*/  LEA R8, P1, R16, R4, 0x7 ;  /* 0x0000000410087211 */ /* 0x000fe200078238ff */
[----:B------:R-:W-:Y:S01]  /*1ef0*/  USEL UR31, URZ, UR31, !UP0 ;  /* 0x0000001f3f1f7287 */ /* 0x000fe2000c000000 */
[----:B------:R-:W-:-:S02]  /*1f00*/  CS2R R36, SRZ ;  /* 0x0000000000247805 */ /* 0x000fc4000001ff00 */
[----:B------:R-:W-:Y:S01]  /*1f10*/  LEA.HI.X R9, R16, R5, R17, 0x7, P1 ;  /* 0x0000000510097211 */ /* 0x000fe200008f3c11 */
[----:B------:R-:W-:Y:S01]  /*1f20*/  UISETP.GT.AND UP0, UPT, UR20, UR31, UPT ;  /* 0x0000001f1400728c */ /* 0x000fe2000bf04270 */
[----:B------:R-:W-:Y:S01]  /*1f30*/  @!PT LDS RZ, [RZ] ;  /* 0x00000000fffff984 */ /* 0x000fe20000000800 */
[----:B------:R-:W-:Y:S01]  /*1f40*/  @!PT LDS RZ, [RZ] ;  /* 0x00000000fffff984 */ /* 0x000fe20000000800 */
[----:B------:R-:W-:Y:S01]  /*1f50*/  @!PT LDS RZ, [RZ] ;  /* 0x00000000fffff984 */ /* 0x000fe20000000800 */
[----:B------:R-:W-:Y:S05]  /*1f60*/  LDGSTS.E.BYPASS.LTC128B.128 [R0+0x6000], desc[UR50][R198.64] ;  /* 0x06000000c6007fae */ /* 0x000fea000b901d72 */
[----:B------:R-:W-:Y:S01]  /*1f70*/  PLOP3.LUT P1, PT, PT, PT, UP0, 0x80, 0x0 ;  /* 0x000000000000781c */ /* 0x000fe20003f2f008 */
[----:B------:R-:W-:Y:S04]  /*1f80*/  LDGSTS.E.BYPASS.LTC128B.128 [R0+0x7000], desc[UR50][R198.64+0x40] ;  /* 0x07000040c6007fae */ /* 0x000fe8000b901d72 */
[----:B------:R-:W-:Y:S04]  /*1f90*/  LDGSTS.E.BYPASS.LTC128B.128 [R0+0x8000], desc[UR50][R198.64+0x80] ;  /* 0x08000080c6007fae */ /* 0x000fe8000b901d72 */
[----:B------:R-:W-:Y:S04]  /*1fa0*/  LDGSTS.E.BYPASS.LTC128B.128 [R2], desc[UR50][R200.64] ;  /* 0x00000000c8027fae */ /* 0x000fe8000b901d72 */
[----:B------:R-:W-:Y:S04]  /*1fb0*/  LDGSTS.E.BYPASS.LTC128B.128 [R2+0x1000], desc[UR50][R200.64+0x40] ;  /* 0x01000040c8027fae */ /* 0x000fe8000b901d72 */
        /* <DEDUP_REMOVED lines=13> */
[----:B------:R-:W0:Y:S01]  /*2090*/  LDGDEPBAR ;  /* 0x00000000000079af */ /* 0x000e220000000000 */
[----:B-1----:R-:W-:-:S05]  /*20a0*/  IMAD.SHL.U32 R4, R247, 0x4, RZ ;  /* 0x00000004f7047824 */ /* 0x002fca00078e00ff */
[----:B------:R-:W-:Y:S02]  /*20b0*/  IADD3 R4, P2, R4, UR36, RZ ;  /* 0x0000002404047c10 */ /* 0x000fe4000ff5e0ff */
[----:B--2---:R-:W-:-:S04]  /*20c0*/  SHF.R.S32.HI R0, RZ, 0x1f, R247 ;  /* 0x0000001fff007819 */ /* 0x004fc800000114f7 */
[----:B------:R-:W-:-:S04]  /*20d0*/  SHF.L.U64.HI R5, R247, 0x2, R0 ;  /* 0x00000002f7057819 */ /* 0x000fc80000010200 */
[----:B------:R-:W-:Y:S01]  /*20e0*/  IADD3.X R5, R5, UR35, RZ, P2, !PT ;  /* 0x0000002305057c10 */ /* 0x000fe200097fe4ff */
[----:B------:R-:W-:Y:S06]  /*20f0*/  @!P1 BRA `(.L_x_500) ;  /* 0x0000004000949947 */ /* 0x000fec0003800000 */
[----:B------:R1:W5:Y:S04]  /*2100*/  LDG.E R236, desc[UR50][R4.64] ;  /* 0x0000003204ec7981 */ /* 0x000368000c1e1900 */
[----:B------:R1:W5:Y:S04]  /*2110*/  LDG.E R235, desc[UR50][R4.64+0x20] ;  /* 0x0000203204eb7981 */ /* 0x000368000c1e1900 */
[----:B------:R1:W5:Y:S04]  /*2120*/  LDG.E R234, desc[UR50][R4.64+0x80] ;  /* 0x0000803204ea7981 */ /* 0x000368000c1e1900 */
[----:B------:R1:W5:Y:S01]  /*2130*/  LDG.E R233, desc[UR50][R4.64+0xa0] ;  /* 0x0000a03204e97981 */ /* 0x000362000c1e1900 */
[----:B------:R-:W-:Y:S01]  /*2140*/  USHF.L.U32 UR44, UR39, 0x4, URZ ;  /* 0x00000004272c7899 */ /* 0x000fe2000800063f */
[----:B------:R-:W2:Y:S01]  /*2150*/  LDC R250, c[0x0][0x2dc] ;  /* 0x0000b700fffa7b82 */ /* 0x000ea20000000800 */
[----:B------:R-:W-:Y:S01]  /*2160*/  USHF.L.U32 UR45, UR39, 0x3, URZ ;  /* 0x00000003272d7899 */ /* 0x000fe2000800063f */
[----:B------:R-:W-:Y:S01]  /*2170*/  IMAD.MOV.U32 R212, RZ, RZ, R2 ;  /* 0x000000ffffd47224 */ /* 0x000fe200078e0002 */
[----:B------:R-:W-:Y:S01]  /*2180*/  UIADD3 UR20, UR44, 0x40, URZ ;  /* 0x000000402c147890 */ /* 0x000fe2000fffe03f */
[----:B------:R-:W-:Y:S01]  /*2190*/  SHF.L.U64.HI R240, R247, 0x2, R0 ;  /* 0x00000002f7f07819 */ /* 0x000fe20000010200 */
[----:B------:R-:W-:Y:S01]  /*21a0*/  UIADD3 UR25, UR44, 0x20, URZ ;  /* 0x000000202c197890 */ /* 0x000fe2000fffe03f */
[----:B------:R-:W-:Y:S01]  /*21b0*/  VIADD R2, R181, 0x1800 ;  /* 0x00001800b5027836 */ /* 0x000fe20000000000 */
[----:B------:R-:W-:Y:S01]  /*21c0*/  UIADD3 UR19, UR45, UR20, URZ ;  /* 0x000000142d137290 */ /* 0x000fe2000fffe03f */
[----:B------:R-:W-:Y:S01]  /*21d0*/  IADD3 R0, R182, 0x1800, RZ ;  /* 0x00001800b6007810 */ /* 0x000fe20007ffe0ff */
[----:B------:R-:W-:Y:S01]  /*21e0*/  UIADD3 UR24, UR45, UR25, URZ ;  /* 0x000000192d187290 */ /* 0x000fe2000fffe03f */
[----:B------:R-:W-:Y:S01]  /*21f0*/  IMAD.SHL.U32 R241, R247, 0x4, RZ ;  /* 0x00000004f7f17824 */ /* 0x000fe200078e00ff */
[----:B------:R-:W-:Y:S01]  /*2200*/  UIADD3 UR18, UR45, UR19, URZ ;  /* 0x000000132d127290 */ /* 0x000fe2000fffe03f */
[----:B------:R-:W-:Y:S01]  /*2210*/  SEL R2, R2, R181, !P0 ;  /* 0x000000b502027207 */ /* 0x000fe20004000000 */
[----:B------:R-:W-:Y:S01]  /*2220*/  UIADD3 UR23, UR45, UR24, URZ ;  /* 0x000000182d177290 */ /* 0x000fe2000fffe03f */
[----:B------:R-:W-:Y:S01]  /*2230*/  SEL R0, R0, R182, !P0 ;  /* 0x000000b600007207 */ /* 0x000fe20004000000 */
[----:B------:R-:W-:Y:S01]  /*2240*/  UMOV UR37, UR17 ;  /* 0x0000001100257c82 */ /* 0x000fe20008000000 */
[----:B------:R-:W-:Y:S01]  /*2250*/  UIADD3 UR17, UR45, UR18, URZ ;  /* 0x000000122d117290 */ /* 0x000fe2000fffe03f */
[----:B------:R-:W-:Y:S01]  /*2260*/  MOV R127, RZ ;  /* 0x000000ff007f7202 */ /* 0x000fe20000000f00 */
[----:B------:R-:W-:Y:S01]  /*2270*/  UIADD3 UR22, UR45, UR23, URZ ;  /* 0x000000172d167290 */ /* 0x000fe2000fffe03f */
[----:B------:R-:W-:Y:S01]  /*2280*/  UMOV UR38, UR16 ;  /* 0x0000001000267c82 */ /* 0x000fe20008000000 */
[----:B------:R-:W-:-:S02]  /*2290*/  UIADD3 UR28, UR15, UR4, URZ ;  /* 0x000000040f1c7290 */ /* 0x000fc4000fffe03f */
[----:B------:R-:W-:Y:S02]  /*22a0*/  UIADD3 UR16, UR45, UR17, URZ ;  /* 0x000000112d107290 */ /* 0x000fe4000fffe03f */
[----:B------:R-:W-:Y:S02]  /*22b0*/  UIADD3 UR21, UR45, UR22, URZ ;  /* 0x000000162d157290 */ /* 0x000fe4000fffe03f */
[----:B------:R-:W-:Y:S02]  /*22c0*/  UIMAD UR43, UR39, 0x18, URZ ;  /* 0x00000018272b78a4 */ /* 0x000fe4000f8e023f */
[----:B------:R-:W-:Y:S02]  /*22d0*/  USHF.L.U32 UR42, UR39, 0x5, URZ ;  /* 0x00000005272a7899 */ /* 0x000fe4000800063f */
[----:B------:R-:W-:Y:S02]  /*22e0*/  UIMAD UR41, UR39, 0x28, URZ ;  /* 0x00000028272978a4 */ /* 0x000fe4000f8e023f */
[----:B------:R-:W-:-:S02]  /*22f0*/  UIMAD UR40, UR39, 0x30, URZ ;  /* 0x00000030272878a4 */ /* 0x000fc4000f8e023f */
[----:B------:R-:W-:Y:S01]  /*2300*/  UIMAD UR39, UR39, 0x38, URZ ;  /* 0x00000038272778a4 */ /* 0x000fe2000f8e023f */
[----:B------:R-:W-:Y:S01]  /*2310*/  ULDC UR27, c[0x0][0x270] ;  /* 0x00009c00001b7ab9 */ /* 0x000fe20000000800 */
[----:B------:R-:W-:Y:S02]  /*2320*/  UIADD3 UR28, -UR47, 0x80, UR28 ;  /* 0x000000802f1c7890 */ /* 0x000fe4000fffe11c */
[----:B------:R-:W-:Y:S02]  /*2330*/  UIADD3 UR15, UR45, UR16, URZ ;  /* 0x000000102d0f7290 */ /* 0x000fe4000fffe03f */
[----:B------:R-:W-:Y:S01]  /*2340*/  UIADD3 UR4, UR45, UR21, URZ ;  /* 0x000000152d047290 */ /* 0x000fe2000fffe03f */
[----:B------:R-:W-:Y:S01]  /*2350*/  LEA R172, R2, UR5, 0x1 ;  /* 0x0000000502ac7c11 */ /* 0x000fe2000f8e08ff */
[----:B------:R-:W-:Y:S01]  /*2360*/  ULDC UR34, c[0x0][0x39c] ;  /* 0x0000e70000227ab9 */ /* 0x000fe20000000800 */
[----:B------:R-:W-:Y:S01]  /*2370*/  LEA R175, R0, UR5, 0x1 ;  /* 0x0000000500af7c11 */ /* 0x000fe2000f8e08ff */
[----:B-1----:R-:W-:-:S08]  /*2380*/  ULDC UR33, c[0x0][0x2ec] ;  /* 0x0000bb0000217ab9 */ /* 0x002fd00000000800 */
.L_x_503:
[----:B------:R-:W0:Y:S01]  /*2390*/  LDGDEPBAR ;  /* 0x00000000000079af */ /* 0x000e220000000000 */
[----:B------:R-:W-:Y:S01]  /*23a0*/  IADD3 R0, R180, R175, RZ ;  /* 0x000000afb4007210 */ /* 0x000fe20007ffe0ff */
[----:B------:R-:W-:Y:S01]  /*23b0*/  USHF.L.U32 UR26, UR46, 0x6, URZ ;  /* 0x000000062e1a7899 */ /* 0x000fe2000800063f */
[----:B-----5:R-:W-:Y:S01]  /*23c0*/  FSETP.NEU.FTZ.AND P2, PT, R236, -INF , PT ;  /* 0xff800000ec00780b */ /* 0x020fe20003f5d000 */
[----:B------:R-:W-:Y:S01]  /*23d0*/  UISETP.GT.AND UP3, UPT, UR46, UR31, UPT ;  /* 0x0000001f2e00728c */ /* 0x000fe2000bf64270 */
[----:B------:R-:W-:Y:S01]  /*23e0*/  MOV R183, 0x8 ;  /* 0x0000000800b77802 */ /* 0x000fe20000000f00 */
[----:B------:R-:W-:Y:S01]  /*23f0*/  UISETP.GE.AND UP0, UPT, UR26, UR28, UPT ;  /* 0x0000001c1a00728c */ /* 0x000fe2000bf06270 */
[----:B------:R-:W-:Y:S02]  /*2400*/  FSETP.NEU.FTZ.AND P1, PT, R235, -INF , PT ;  /* 0xff800000eb00780b */ /* 0x000fe40003f3d000 */
[----:B------:R-:W-:Y:S02]  /*2410*/  MOV R2, UR26 ;  /* 0x0000001a00027c02 */ /* 0x000fe40008000f00 */
[----:B------:R-:W-:Y:S02]  /*2420*/  MOV R186, 0x20 ;  /* 0x0000002000ba7802 */ /* 0x000fe40000000f00 */
        /* <DEDUP_REMOVED lines=8> */
[----:B------:R-:W2:Y:S01]  /*24b0*/  LDSM.16.M88.4 R140, [R174+0x9000] ;  /* 0x00900000ae8c783b */ /* 0x000ea20000000200 */
        /* <DEDUP_REMOVED lines=10> */
[----:B------:R-:W-:Y:S05]  /*2560*/  LDSM.16.M88.4 R160, [R173+0xb400] ;  /* 0x00b40000ada0783b */ /* 0x000fea0000000200 */
[-C--:B------:R-:W-:Y:S03]  /*2570*/  HMMA.16816.F32.BF16 R28, R28, R134.reuse, RZ ;  /* 0x000000861c1c723c */ /* 0x080fe600000418ff */
[----:B------:R-:W-:Y:S03]  /*2580*/  LDSM.16.M88.4 R164, [R0+0x1000] ;  /* 0x0010000000a4783b */ /* 0x000fe60000000200 */
[----:B------:R-:W-:Y:S05]  /*2590*/  HMMA.16816.F32.BF16 R32, R32, R134, RZ ;  /* 0x000000862020723c */ /* 0x000fea00000418ff */
[----:B------:R-:W4:Y:S01]  /*25a0*/  LDSM.16.M88.4 R132, [R175+0x1800] ;  /* 0x00180000af84783b */ /* 0x000f220000000200 */
[-C--:B--2---:R-:W-:Y:S06]  /*25b0*/  HMMA.16816.F32.BF16 R4, R136, R140.reuse, R4 ;  /* 0x0000008c8804723c */ /* 0x084fec0000041804 */
[C---:B-1----:R-:W-:Y:S01]  /*25c0*/  HMMA.16816.F32.BF16 R8, R144.reuse, R140, R8 ;  /* 0x0000008c9008723c */ /* 0x042fe20000041808 */
[----:B------:R-:W1:Y:S05]  /*25d0*/  LDSM.16.M88.4 R168, [R174+0xb000] ;  /* 0x00b00000aea8783b */ /* 0x000e6a0000000200 */
[-C--:B------:R-:W-:Y:S06]  /*25e0*/  HMMA.16816.F32.BF16 R12, R144, R142.reuse, R12 ;  /* 0x0000008e900c723c */ /* 0x080fec000004180c */
[C---:B------:R-:W-:Y:S01]  /*25f0*/  HMMA.16816.F32.BF16 R16, R136.reuse, R142, R16 ;  /* 0x0000008e8810723c */ /* 0x040fe20000041810 */
[----:B------:R-:W-:Y:S05]  /*2600*/  LDSM.16.M88.4 R140, [R174+0xb400] ;  /* 0x00b40000ae8c783b */ /* 0x000fea0000000200 */
[-C--:B---3--:R-:W-:Y:S06]  /*2610*/  HMMA.16816.F32.BF16 R20, R136, R148.reuse, R20 ;  /* 0x000000948814723c */ /* 0x088fec0000041814 */
        /* <DEDUP_REMOVED lines=27> */
[-C--:B---3--:R-:W-:Y:S06]  /*27d0*/  HMMA.16816.F32.BF16 R4, R144, R148.reuse, R4 ;  /* 0x000000949004723c */ /* 0x088fec0000041804 */
[C---:B----4-:R-:W-:Y:S06]  /*27e0*/  HMMA.16816.F32.BF16 R8, R132.reuse, R148, R8 ;  /* 0x000000948408723c */ /* 0x050fec0000041808 */
        /* <DEDUP_REMOVED lines=31> */
[----:B------:R-:W-:Y:S01]  /*29e0*/  MUFU.TANH R155, R12 ;  /* 0x0000000c009b7308 */ /* 0x000fe20000002400 */
[----:B-1----:R-:W-:Y:S05]  /*29f0*/  FMUL.FTZ R10, R236, 1.4426950216293334961 ;  /* 0x3fb8aa3bec0a7820 */ /* 0x002fea0000410000 */
[----:B------:R-:W-:Y:S04]  /*2a00*/  FSEL R10, R10, RZ, P2 ;  /* 0x000000ff0a0a7208 */ /* 0x000fe80001000000 */
[----:B------:R-:W-:Y:S10]  /*2a10*/  MUFU.TANH R216, R6 ;  /* 0x0000000600d87308 */ /* 0x000ff40000002400 */
[----:B------:R1:W-:Y:S10]  /*2a20*/  MUFU.TANH R164, R9 ;  /* 0x0000000900a47308 */ /* 0x0003f40000002400 */
[----:B------:R3:W4:Y:S10]  /*2a30*/  MUFU.TANH R215, R7 ;  /* 0x0000000700d77308 */ /* 0x0007340000002400 */
[----:B------:R-:W-:Y:S01]  /*2a40*/  MUFU.TANH R166, R11 ;  /* 0x0000000b00a67308 */ /* 0x000fe20000002400 */
[----:B-1----:R-:W-:Y:S05]  /*2a50*/  FMUL.FTZ R9, R235, 1.4426950216293334961 ;  /* 0x3fb8aa3beb097820 */ /* 0x002fea0000410000 */
[----:B------:R-:W-:Y:S04]  /*2a60*/  FSEL R9, R9, RZ, P1 ;  /* 0x000000ff09097208 */ /* 0x000fe80000800000 */
[----:B------:R-:W-:Y:S01]  /*2a70*/  MUFU.TANH R209, R16 ;  /* 0x0000001000d17308 */ /* 0x000fe20000002400 */
[----:B---3--:R-:W1:Y:S09]  /*2a80*/  LDSM.16.M88.4 R4, [R174+0xd400] ;  /* 0x00d40000ae04783b */ /* 0x008e720000000200 */
[----:B------:R2:W-:Y:S10]  /*2a90*/  MUFU.TANH R154, R13 ;  /* 0x0000000d009a7308 */ /* 0x0005f40000002400 */
[----:B------:R-:W-:Y:S10]  /*2aa0*/  MUFU.TANH R208, R17 ;  /* 0x0000001100d07308 */ /* 0x000ff40000002400 */
[----:B------:R4:W3:Y:S01]  /*2ab0*/  MUFU.TANH R165, R8 ;  /* 0x0000000800a57308 */ /* 0x0008e20000002400 */
[----:B--2---:R-:W-:Y:S09]  /*2ac0*/  MOV R13, R205 ;  /* 0x000000cd000d7202 */ /* 0x004ff20000000f00 */
[----:B------:R-:W-:Y:S10]  /*2ad0*/  MUFU.TANH R214, R18 ;  /* 0x0000001200d67308 */ /* 0x000ff40000002400 */
[----:B------:R-:W-:Y:S01]  /*2ae0*/  MUFU.TANH R163, R14 ;  /* 0x0000000e00a37308 */ /* 0x000fe20000002400 */
[-C--:B-1----:R-:W-:Y:S03]  /*2af0*/  HMMA.16816.F32.BF16 R20, R156, R4.reuse, R20 ;  /* 0x000000049c14723c */ /* 0x082fe60000041814 */
[----:B----4-:R-:W-:Y:S03]  /*2b00*/  MOV R8, R215 ;  /* 0x000000d700087202 */ /* 0x010fe60000000f00 */
[C---:B------:R-:W-:Y:S03]  /*2b10*/  HMMA.16816.F32.BF16 R24, R136.reuse, R4, R24 ;  /* 0x000000048818723c */ /* 0x040fe60000041818 */
[----:B------:R-:W-:Y:S03]  /*2b20*/  MUFU.TANH R213, R19 ;  /* 0x0000001300d57308 */ /* 0x000fe60000002400 */
[-C--:B------:R-:W-:Y:S07]  /*2b30*/  HMMA.16816.F32.BF16 R28, R136, R6.reuse, R28 ;  /* 0x00000006881c723c */ /* 0x080fee000004181c */
[----:B------:R1:W2:Y:S01]  /*2b40*/  MUFU.TANH R162, R15 ;  /* 0x0000000f00a27308 */ /* 0x0002a20000002400 */
[----:B------:R-:W-:Y:S01]  /*2b50*/  @!P0 IADD3 R5, R2, UR47, R244 ;  /* 0x0000002f02058c10 */ /* 0x000fe2000fffe0f4 */
[----:B------:R-:W-:Y:S04]  /*2b60*/  HMMA.16816.F32.BF16 R32, R156, R6, R32 ;  /* 0x000000069c20723c */ /* 0x000fe80000041820 */
        /* <DEDUP_REMOVED lines=9> */
[----:B-1----:R-:W-:Y:S01]  /*2c00*/  FMUL.FTZ R15, R233, 1.4426950216293334961 ;  /* 0x3fb8aa3be90f7820 */ /* 0x002fe20000410000 */
[CC--:B------:R-:W-:Y:S01]  /*2c10*/  @!P0 ISETP.GE.AND P1, PT, R0.reuse, R11.reuse, PT ;  /* 0x0000000b0000820c */ /* 0x0c0fe20003f26270 */
        /* <DEDUP_REMOVED lines=13> */
[----:B------:R-:W-:Y:S01]  /*2cf0*/  MOV R183, 0x28 ;  /* 0x0000002800b77802 */ /* 0x000fe20000000f00 */
[----:B------:R-:W-:Y:S01]  /*2d00*/  FMUL.FTZ R35, R35, UR34 ;  /* 0x0000002223237c20 */ /* 0x000fe20008410000 */
[----:B------:R-:W-:Y:S01]  /*2d10*/  @!P0 FSEL R13, R205, -INF , !P2 ;  /* 0xff800000cd0d8808 */ /* 0x000fe20005000000 */
[----:B------:R-:W-:Y:S01]  /*2d20*/  FMUL.FTZ R24, R24, UR34 ;  /* 0x0000002218187c20 */ /* 0x000fe20008410000 */
[----:B------:R-:W-:Y:S03]  /*2d30*/  @!P0 ISETP.GE.AND P2, PT, R2, R11, PT ;  /* 0x0000000b0200820c */ /* 0x000fe60003f46270 */
[----:B------:R-:W1:Y:S01]  /*2d40*/  MUFU.TANH R211, R22 ;  /* 0x0000001600d37308 */ /* 0x000e620000002400 */
[----:B---3--:R-:W-:Y:S01]  /*2d50*/  MOV R14, R165 ;  /* 0x000000a5000e7202 */ /* 0x008fe20000000f00 */
[----:B------:R-:W-:Y:S01]  /*2d60*/  FFMA.FTZ R13, R13, UR33, -R10 ;  /* 0x000000210d0d7c23 */ /* 0x000fe2000801080a */
[----:B------:R-:W-:Y:S01]  /*2d70*/  @!P0 FSEL R8, R215, -INF , !P2 ;  /* 0xff800000d7088808 */ /* 0x000fe20005000000 */
[----:B------:R-:W-:Y:S01]  /*2d80*/  FMUL.FTZ R25, R25, UR34 ;  /* 0x0000002219197c20 */ /* 0x000fe20008410000 */
[----:B------:R-:W-:Y:S01]  /*2d90*/  FMUL.FTZ R26, R26, UR34 ;  /* 0x000000221a1a7c20 */ /* 0x000fe20008410000 */
[----:B------:R-:W-:Y:S01]  /*2da0*/  FMUL.FTZ R27, R27, UR34 ;  /* 0x000000221b1b7c20 */ /* 0x000fe20008410000 */
[----:B------:R-:W-:Y:S03]  /*2db0*/  MOV R6, R154 ;  /* 0x0000009a00067202 */ /* 0x000fe60000000f00 */
[----:B------:R3:W-:Y:S01]  /*2dc0*/  MUFU.EX2 R225, R13 ;  /* 0x0000000d00e17308 */ /* 0x0007e20000000800 */
[----:B----4-:R-:W-:Y:S02]  /*2dd0*/  MOV R4, R216 ;  /* 0x000000d800047202 */ /* 0x010fe40000000f00 */
[----:B------:R-:W-:Y:S02]  /*2de0*/  @!P0 FSEL R4, R216, -INF , !P1 ;  /* 0xff800000d8048808 */ /* 0x000fe40004800000 */
[----:B------:R-:W-:Y:S05]  /*2df0*/  FSETP.NEU.FTZ.AND P1, PT, R234, -INF , PT ;  /* 0xff800000ea00780b */ /* 0x000fea0003f3d000 */
[----:B------:R-:W4:Y:S01]  /*2e00*/  MUFU.TANH R210, R23 ;  /* 0x0000001700d27308 */ /* 0x000f220000002400 */
[--C-:B------:R-:W-:Y:S09]  /*2e10*/  FFMA.FTZ R4, R4, UR33, -R9.reuse ;  /* 0x0000002104047c23 */ /* 0x100ff20008010809 */
[----:B------:R2:W-:Y:S01]  /*2e20*/  MUFU.EX2 R231, R4 ;  /* 0x0000000400e77308 */ /* 0x0005e20000000800 */
[----:B---3--:R-:W-:Y:S09]  /*2e30*/  MOV R13, R164 ;  /* 0x000000a4000d7202 */ /* 0x008ff20000000f00 */
[----:B------:R-:W3:Y:S10]  /*2e40*/  MUFU.TANH R151, R24 ;  /* 0x0000001800977308 */ /* 0x000ef40000002400 */
[----:B------:R-:W3:Y:S01]  /*2e50*/  MUFU.TANH R150, R25 ;  /* 0x0000001900967308 */ /* 0x000ee20000002400 */
[--C-:B--2---:R-:W-:Y:S01]  /*2e60*/  FFMA.FTZ R4, R8, UR33, -R9.reuse ;  /* 0x0000002108047c23 */ /* 0x104fe20008010809 */
        /* <DEDUP_REMOVED lines=8> */
[----:B------:R-:W3:Y:S01]  /*2ef0*/  MUFU.TANH R161, R26 ;  /* 0x0000001a00a17308 */ /* 0x000ee20000002400 */
[----:B------:R-:W-:Y:S09]  /*2f00*/  @!P0 ISETP.GE.AND P3, PT, R0, R5, PT ;  /* 0x000000050000820c */ /* 0x000ff20003f66270 */
[----:B------:R-:W-:Y:S01]  /*2f10*/  MUFU.TANH R160, R27 ;  /* 0x0000001b00a07308 */ /* 0x000fe20000002400 */
[----:B--2---:R-:W-:Y:S05]  /*2f20*/  FMUL.FTZ R4, R234, 1.4426950216293334961 ;  /* 0x3fb8aa3bea047820 */ /* 0x004fea0000410000 */
[----:B------:R-:W-:Y:S04]  /*2f30*/  FSEL R4, R4, RZ, P1 ;  /* 0x000000ff04047208 */ /* 0x000fe80000800000 */
[----:B------:R-:W2:Y:S01]  /*2f40*/  MUFU.TANH R149, R28 ;  /* 0x0000001c00957308 */ /* 0x000ea20000002400 */
[----:B------:R-:W-:Y:S01]  /*2f50*/  FSETP.NEU.FTZ.AND P1, PT, R233, -INF , PT ;  /* 0xff800000e900780b */ /* 0x000fe20003f3d000 */
[--C-:B------:R-:W-:Y:S01]  /*2f60*/  FFMA.FTZ R2, R14, UR33, -R4.reuse ;  /* 0x000000210e027c23 */ /* 0x100fe20008010804 */
[----:B------:R-:W-:Y:S01]  /*2f70*/  FFMA.FTZ R13, R13, UR33, -R4 ;  /* 0x000000210d0d7c23 */ /* 0x000fe20008010804 */
[----:B------:R-:W-:Y:S02]  /*2f80*/  MOV R14, R167 ;  /* 0x000000a7000e7202 */ /* 0x000fe40000000f00 */
[----:B------:R-:W-:Y:S04]  /*2f90*/  @!P0 FSEL R14, R167, -INF , !P3 ;  /* 0xff800000a70e8808 */ /* 0x000fe80005800000 */
[----:B------:R1:W-:Y:S10]  /*2fa0*/  MUFU.EX2 R188, R2 ;  /* 0x0000000200bc7308 */ /* 0x0003f40000000800 */
[----:B------:R4:W-:Y:S10]  /*2fb0*/  MUFU.EX2 R187, R13 ;  /* 0x0000000d00bb7308 */ /* 0x0009f40000000800 */
[----:B------:R-:W2:Y:S01]  /*2fc0*/  MUFU.TANH R148, R29 ;  /* 0x0000001d00947308 */ /* 0x000ea20000002400 */
[----:B-1----:R-:W-:Y:S02]  /*2fd0*/  FSEL R2, R15, RZ, P1 ;  /* 0x000000ff0f027208 */ /* 0x002fe40000800000 */
[----:B------:R-:W-:Y:S02]  /*2fe0*/  MOV R15, R166 ;  /* 0x000000a6000f7202 */ /* 0x000fe40000000f00 */
[----:B------:R-:W-:Y:S05]  /*2ff0*/  @!P0 FSEL R15, R166, -INF , !P2 ;  /* 0xff800000a60f8808 */ /* 0x000fea0005000000 */
[----:B------:R-:W1:Y:S01]  /*3000*/  MUFU.TANH R197, R32 ;  /* 0x0000002000c57308 */ /* 0x000e620000002400 */
[--C-:B----4-:R-:W-:Y:S01]  /*3010*/  FFMA.FTZ R13, R14, UR33, -R2.reuse ;  /* 0x000000210e0d7c23 */ /* 0x110fe20008010802 */
[----:B------:R-:W-:Y:S04]  /*3020*/  @!P0 IADD3 R14, R0, 0x8, RZ ;  /* 0x00000008000e8810 */ /* 0x000fe80007ffe0ff */
[C---:B------:R-:W-:Y:S04]  /*3030*/  @!P0 ISETP.GE.AND P1, PT, R14.reuse, R8, PT ;  /* 0x000000080e00820c */ /* 0x040fe80003f26270 */
[----:B------:R4:W-:Y:S01]  /*3040*/  MUFU.EX2 R192, R13 ;  /* 0x0000000d00c07308 */ /* 0x0009e20000000800 */
[----:B------:R-:W-:Y:S09]  /*3050*/  @!P0 ISETP.GE.AND P2, PT, R14, R5, PT ;  /* 0x000000050e00820c */ /* 0x000ff20003f46270 */
[----:B------:R-:W1:Y:S10]  /*3060*/  MUFU.TANH R202, R33 ;  /* 0x0000002100ca7308 */ /* 0x000e740000002400 */
[----:B------:R-:W-:Y:S01]  /*3070*/  MUFU.TANH R204, R34 ;  /* 0x0000002200cc7308 */ /* 0x000fe20000002400 */
[----:B----4-:R-:W-:Y:S01]  /*3080*/  FFMA.FTZ R13, R15, UR33, -R2 ;  /* 0x000000210f0d7c23 */ /* 0x010fe20008010802 */
[----:B------:R-:W-:Y:S02]  /*3090*/  MOV R15, R155 ;  /* 0x0000009b000f7202 */ /* 0x000fe40000000f00 */
[----:B------:R-:W-:Y:S06]  /*30a0*/  @!P0 FSEL R15, R155, -INF , !P1 ;  /* 0xff8000009b0f8808 */ /* 0x000fec0004800000 */
[----:B------:R4:W-:Y:S01]  /*30b0*/  MUFU.EX2 R191, R13 ;  /* 0x0000000d00bf7308 */ /* 0x0009e20000000800 */
[--C-:B------:R-:W-:Y:S01]  /*30c0*/  FFMA.FTZ R7, R15, UR33, -R4.reuse ;  /* 0x000000210f077c23 */ /* 0x100fe20008010804 */
[----:B------:R-:W-:Y:S08]  /*30d0*/  MOV R15, R162 ;  /* 0x000000a2000f7202 */ /* 0x000ff00000000f00 */
[----:B------:R3:W-:Y:S10]  /*30e0*/  MUFU.EX2 R171, R7 ;  /* 0x0000000700ab7308 */ /* 0x0007f40000000800 */
[----:B------:R-:W-:Y:S01]  /*30f0*/  MUFU.TANH R203, R35 ;  /* 0x0000002300cb7308 */ /* 0x000fe20000002400 */
[----:B----4-:R-:W-:Y:S04]  /*3100*/  @!P0 IADD3 R13, R0, 0x9, RZ ;  /* 0x00000009000d8810 */ /* 0x010fe80007ffe0ff */
[----:B------:R-:W-:Y:S05]  /*3110*/  @!P0 ISETP.GE.AND P1, PT, R13, R8, PT ;  /* 0x000000080d00820c */ /* 0x000fea0003f26270 */
[----:B------:R-:W4:Y:S01]  /*3120*/  MUFU.TANH R153, R30 ;  /* 0x0000001e00997308 */ /* 0x000f220000002400 */
[----:B------:R-:W-:Y:S02]  /*3130*/  @!P0 FSEL R6, R154, -INF , !P1 ;  /* 0xff8000009a068808 */ /* 0x000fe40004800000 */
[----:B---3--:R-:W-:Y:S02]  /*3140*/  MOV R7, R163 ;  /* 0x000000a300077202 */ /* 0x008fe40000000f00 */
[----:B------:R-:W-:Y:S01]  /*3150*/  @!P0 FSEL R7, R163, -INF , !P2 ;  /* 0xff800000a3078808 */ /* 0x000fe20005000000 */
[----:B------:R-:W-:Y:S01]  /*3160*/  FFMA.FTZ R6, R6, UR33, -R4 ;  /* 0x0000002106067c23 */ /* 0x000fe20008010804 */
[----:B------:R-:W-:Y:S03]  /*3170*/  @!P0 ISETP.GE.AND P1, PT, R13, R5, PT ;  /* 0x000000050d00820c */ /* 0x000fe60003f26270 */
[----:B------:R-:W3:Y:S01]  /*3180*/  MUFU.TANH R152, R31 ;  /* 0x0000001f00987308 */ /* 0x000ee20000002400 */
[----:B------:R-:W-:Y:S02]  /*3190*/  @!P0 FSEL R15, R162, -INF , !P1 ;  /* 0xff800000a20f8808 */ /* 0x000fe40004800000 */
[----:B------:R-:W-:Y:S07]  /*31a0*/  @!P0 ISETP.GE.AND P1, PT, R14, R12, PT ;  /* 0x0000000c0e00820c */ /* 0x000fee0003f26270 */
[----:B------:R2:W-:Y:S02]  /*31b0*/  MUFU.EX2 R170, R6 ;  /* 0x0000000600aa7308 */ /* 0x0005e40000000800 */
[--C-:B--2---:R-:W-:Y:S01]  /*31c0*/  FFMA.FTZ R6, R7, UR33, -R2.reuse ;  /* 0x0000002107067c23 */ /* 0x104fe20008010802 */
[----:B------:R-:W-:Y:S07]  /*31d0*/  MOV R7, R208 ;  /* 0x000000d000077202 */ /* 0x000fee0000000f00 */
        /* <DEDUP_REMOVED lines=16> */
[----:B------:R-:W-:Y:S02]  /*32e0*/  @!P0 ISETP.GE.AND P1, PT, R13, R11, PT ;  /* 0x0000000b0d00820c */ /* 0x000fe40003f26270 */
[----:B------:R-:W-:Y:S01]  /*32f0*/  MOV R13, R213 ;  /* 0x000000d5000d7202 */ /* 0x000fe20000000f00 */
[--C-:B------:R-:W-:Y:S01]  /*3300*/  FFMA.FTZ R6, R6, UR33, -R9.reuse ;  /* 0x0000002106067c23 */ /* 0x100fe20008010809 */
[----:B------:R-:W-:Y:S02]  /*3310*/  @!P0 FSEL R13, R213, -INF , !P1 ;  /* 0xff800000d50d8808 */ /* 0x000fe40004800000 */
[C---:B-1----:R-:W-:Y:S01]  /*3320*/  @!P0 IADD3 R7, R0.reuse, 0x10, RZ ;  /* 0x0000001000078810 */ /* 0x042fe20007ffe0ff */
[----:B------:R1:W-:Y:S02]  /*3330*/  MUFU.EX2 R230, R6 ;  /* 0x0000000600e67308 */ /* 0x0003e40000000800 */
[--C-:B------:R-:W-:Y:S01]  /*3340*/  FFMA.FTZ R13, R13, UR33, -R9.reuse ;  /* 0x000000210d0d7c23 */ /* 0x100fe20008010809 */
[-C--:B------:R-:W-:Y:S04]  /*3350*/  @!P0 ISETP.GE.AND P1, PT, R7, R12.reuse, PT ;  /* 0x0000000c0700820c */ /* 0x080fe80003f26270 */
[----:B------:R-:W-:Y:S03]  /*3360*/  @!P0 FSEL R14, R207, -INF , !P1 ;  /* 0xff800000cf0e8808 */ /* 0x000fe60004800000 */
[----:B------:R2:W3:Y:S01]  /*3370*/  MUFU.EX2 R229, R13 ;  /* 0x0000000d00e57308 */ /* 0x0004e20000000800 */
[----:B-1----:R-:W-:Y:S04]  /*3380*/  @!P0 IADD3 R6, R0, 0x11, RZ ;  /* 0x0000001100068810 */ /* 0x002fe80007ffe0ff */
[----:B------:R-:W-:Y:S01]  /*3390*/  @!P0 ISETP.GE.AND P1, PT, R6, R12, PT ;  /* 0x0000000c0600820c */ /* 0x000fe20003f26270 */
[--C-:B--2---:R-:W-:Y:S03]  /*33a0*/  FFMA.FTZ R13, R14, UR33, -R10.reuse ;  /* 0x000000210e0d7c23 */ /* 0x104fe6000801080a */
[----:B------:R-:W-:Y:S02]  /*33b0*/  @!P0 FSEL R15, R206, -INF , !P1 ;  /* 0xff800000ce0f8808 */ /* 0x000fe40004800000 */
[----:B------:R-:W-:Y:S01]  /*33c0*/  @!P0 ISETP.GE.AND P1, PT, R7, R11, PT ;  /* 0x0000000b0700820c */ /* 0x000fe20003f26270 */
[----:B------:R1:W-:Y:S02]  /*33d0*/  MUFU.EX2 R219, R13 ;  /* 0x0000000d00db7308 */ /* 0x0003e40000000800 */
[----:B------:R-:W-:Y:S08]  /*33e0*/  FFMA.FTZ R14, R15, UR33, -R10 ;  /* 0x000000210f0e7c23 */ /* 0x000ff0000801080a */
        /* <DEDUP_REMOVED lines=41> */
[-C--:B------:R-:W-:Y:S03]  /*3680*/  @!P0 ISETP.GE.AND P1, PT, R6, R12.reuse, PT ;  /* 0x0000000c0600820c */ /* 0x080fe60003f26270 */
        /* <DEDUP_REMOVED lines=10> */
[----:B----4-:R-:W-:Y:S01]  /*3730*/  MOV R6, R153 ;  /* 0x0000009900067202 */ /* 0x010fe20000000f00 */
        /* <DEDUP_REMOVED lines=15> */
[----:B---3--:R-:W-:Y:S03]  /*3830*/  MOV R5, R152 ;  /* 0x0000009800057202 */ /* 0x008fe60000000f00 */
        /* <DEDUP_REMOVED lines=38> */
[----:B------:R2:W-:Y:S04]  /*3aa0*/  STS [R193+0x1a400], R2 ;  /* 0x01a40002c1007388 */ /* 0x0005e80000000800 */
[----:B------:R-:W-:Y:S01]  /*3ab0*/  LDSM.16.M88.4 R16, [R173+0xf000] ;  /* 0x00f00000ad10783b */ /* 0x000fe20000000200 */
[----:B-1----:R-:W-:Y:S07]  /*3ac0*/  LEA R0, R182, UR5, 0x1 ;  /* 0x00000005b6007c11 */ /* 0x002fee000f8e08ff */
[----:B------:R-:W-:Y:S08]  /*3ad0*/  LDSM.16.M88.4 R132, [R173+0xf400] ;  /* 0x00f40000ad84783b */ /* 0x000ff00000000200 */
[----:B------:R-:W1:Y:S01]  /*3ae0*/  LDSM.16.M88.4 R32, [R0+0x6000] ;  /* 0x006000000020783b */ /* 0x000e620000000200 */
[----:B--2---:R-:W-:Y:S07]  /*3af0*/  IADD3 R2, R0, R180, RZ ;  /* 0x000000b400027210 */ /* 0x004fee0007ffe0ff */
[----:B------:R-:W2:Y:S08]  /*3b00*/  LDSM.16.M88.4 R28, [R0+0x6800] ;  /* 0x00680000001c783b */ /* 0x000eb00000000200 */
[----:B------:R-:W-:Y:S08]  /*3b10*/  LDSM.16.M88.4 R136, [R2+0x6000] ;  /* 0x006000000288783b */ /* 0x000ff00000000200 */
[----:B------:R-:W3:Y:S01]  /*3b20*/  LDSM.16.M88.4 R140, [R174+0xf000] ;  /* 0x00f00000ae8c783b */ /* 0x000ee20000000200 */
[-C--:B-1----:R-:W-:Y:S06]  /*3b30*/  HMMA.16816.F32.BF16 R4, R32, R16.reuse, RZ ;  /* 0x000000102004723c */ /* 0x082fec00000418ff */
[C---:B--2---:R-:W-:Y:S06]  /*3b40*/  HMMA.16816.F32.BF16 R8, R28.reuse, R16, RZ ;  /* 0x000000101c08723c */ /* 0x044fec00000418ff */
[-C--:B------:R-:W-:Y:S06]  /*3b50*/  HMMA.16816.F32.BF16 R12, R28, R18.reuse, RZ ;  /* 0x000000121c0c723c */ /* 0x080fec00000418ff */
[C---:B------:R-:W-:Y:S06]  /*3b60*/  HMMA.16816.F32.BF16 R16, R32.reuse, R18, RZ ;  /* 0x000000122010723c */ /* 0x040fec00000418ff */
[-C--:B------:R-:W-:Y:S06]  /*3b70*/  HMMA.16816.F32.BF16 R20, R32, R132.reuse, RZ ;  /* 0x000000842014723c */ /* 0x080fec00000418ff */
[C---:B------:R-:W-:Y:S06]  /*3b80*/  HMMA.16816.F32.BF16 R24, R28.reuse, R132, RZ ;  /* 0x000000841c18723c */ /* 0x040fec00000418ff */
[-C--:B------:R-:W-:Y:S06]  /*3b90*/  HMMA.16816.F32.BF16 R28, R28, R134.reuse, RZ ;  /* 0x000000861c1c723c */ /* 0x080fec00000418ff */
[----:B------:R-:W-:Y:S01]  /*3ba0*/  HMMA.16816.F32.BF16 R32, R32, R134, RZ ;  /* 0x000000862020723c */ /* 0x000fe200000418ff */
[----:B------:R-:W1:Y:S05]  /*3bb0*/  LDSM.16.M88.4 R132, [R2+0x6800] ;  /* 0x006800000284783b */ /* 0x000e6a0000000200 */
[-C--:B---3--:R-:W-:Y:S06]  /*3bc0*/  HMMA.16816.F32.BF16 R4, R136, R140.reuse, R4 ;  /* 0x0000008c8804723c */ /* 0x088fec0000041804 */
[C---:B-1----:R-:W-:Y:S06]  /*3bd0*/  HMMA.16816.F32.BF16 R8, R132.reuse, R140, R8 ;  /* 0x0000008c8408723c */ /* 0x042fec0000041808 */
        /* <DEDUP_REMOVED lines=33> */
[----:B------:R2:W3:Y:S02]  /*3df0*/  LDSM.16.M88.4 R140, [R0+0x8800] ;  /* 0x00880000008c783b */ /* 0x0004e40000000200 */
[----:B--2---:R-:W-:Y:S04]  /*3e00*/  FFMA.FTZ R0, -R145, R145, 1 ;  /* 0x3f80000091007423 */ /* 0x004fe80000010191 */
[----:B------:R-:W-:Y:S01]  /*3e10*/  FMUL.FTZ R0, R0, UR34 ;  /* 0x0000002200007c20 */ /* 0x000fe20008410000 */
[-C--:B-1----:R-:W-:Y:S06]  /*3e20*/  HMMA.16816.F32.BF16 R4, R136, R132.reuse, R4 ;  /* 0x000000848804723c */ /* 0x082fec0000041804 */
[C---:B---3--:R-:W-:Y:S06]  /*3e30*/  HMMA.16816.F32.BF16 R8, R140.reuse, R132, R8 ;  /* 0x000000848c08723c */ /* 0x048fec0000041808 */
        /* <DEDUP_REMOVED lines=8> */
[----:B------:R1:W-:Y:S08]  /*3ec0*/  LDSM.16.M88.4 R132, [R2+0x8000] ;  /* 0x008000000284783b */ /* 0x0003f00000000200 */
[----:B------:R-:W2:Y:S08]  /*3ed0*/  LDSM.16.M88.4 R136, [R174+0x13000] ;  /* 0x01300000ae88783b */ /* 0x000eb00000000200 */
[----:B-1----:R1:W5:Y:S01]  /*3ee0*/  LDG.E R2, desc[UR50][R146.64+0x80] ;  /* 0x0000803292027981 */ /* 0x002362000c1e1900 */
[-C--:B--2---:R-:W-:Y:S06]  /*3ef0*/  HMMA.16816.F32.BF16 R4, R132, R136.reuse, R4 ;  /* 0x000000888404723c */ /* 0x084fec0000041804 */
[C---:B------:R-:W-:Y:S06]  /*3f00*/  HMMA.16816.F32.BF16 R8, R140.reuse, R136, R8 ;  /* 0x000000888c08723c */ /* 0x040fec0000041808 */
[-C--:B------:R-:W-:Y:S06]  /*3f10*/  HMMA.16816.F32.BF16 R12, R140, R138.reuse, R12 ;  /* 0x0000008a8c0c723c */ /* 0x080fec000004180c */
[C---:B------:R-:W-:Y:S01]  /*3f20*/  HMMA.16816.F32.BF16 R16, R132.reuse, R138, R16 ;  /* 0x0000008a8410723c */ /* 0x040fe20000041810 */
[----:B------:R-:W2:Y:S05]  /*3f30*/  LDSM.16.M88.4 R136, [R174+0x13400] ;  /* 0x01340000ae88783b */ /* 0x000eaa0000000200 */
[C---:B------:R-:W-:Y:S01]  /*3f40*/  FADD.FTZ R4, -R144.reuse, R4 ;  /* 0x0000000490047221 */ /* 0x040fe20000010100 */
[----:B------:R-:W-:Y:S04]  /*3f50*/  FADD.FTZ R5, -R144, R5 ;  /* 0x0000000590057221 */ /* 0x000fe80000010100 */
[----:B------:R-:W-:Y:S01]  /*3f60*/  FMUL.FTZ R145, R226, R4 ;  /* 0x00000004e2917220 */ /* 0x000fe20000410000 */
[----:B------:R-:W-:Y:S01]  /*3f70*/  FMUL.FTZ R5, R225, R5 ;  /* 0x00000005e1057220 */ /* 0x000fe20000410000 */
[----:B------:R-:W3:Y:S02]  /*3f80*/  LDG.E R4, desc[UR50][R146.64+0x20] ;  /* 0x0000203292047981 */ /* 0x000ee4000c1e1900 */
[----:B------:R-:W-:Y:S01]  /*3f90*/  FMUL.FTZ R145, R145, R0 ;  /* 0x0000000091917220 */ /* 0x000fe20000410000 */
[----:B------:R-:W-:Y:S04]  /*3fa0*/  FFMA.FTZ R0, -R205, R205, 1 ;  /* 0x3f800000cd007423 */ /* 0x000fe800000101cd */
[----:B------:R-:W-:Y:S04]  /*3fb0*/  FMUL.FTZ R0, R0, UR34 ;  /* 0x0000002200007c20 */ /* 0x000fe80008410000 */
[----:B------:R-:W-:Y:S02]  /*3fc0*/  FMUL.FTZ R5, R5, R0 ;  /* 0x0000000005057220 */ /* 0x000fe40000410000 */
[----:B------:R1:W5:Y:S01]  /*3fd0*/  LDG.E R0, desc[UR50][R146.64+0xa0] ;  /* 0x0000a03292007981 */ /* 0x000362000c1e1900 */
[-C--:B--2---:R-:W-:Y:S06]  /*3fe0*/  HMMA.16816.F32.BF16 R20, R132, R136.reuse, R20 ;  /* 0x000000888414723c */ /* 0x084fec0000041814 */
[C---:B------:R-:W-:Y:S06]  /*3ff0*/  HMMA.16816.F32.BF16 R24, R140.reuse, R136, R24 ;  /* 0x000000888c18723c */ /* 0x040fec0000041818 */
[-C--:B------:R-:W-:Y:S06]  /*4000*/  HMMA.16816.F32.BF16 R28, R140, R138.reuse, R28 ;  /* 0x0000008a8c1c723c */ /* 0x080fec000004181c */
[----:B------:R-:W-:Y:S06]  /*4010*/  HMMA.16816.F32.BF16 R32, R132, R138, R32 ;  /* 0x0000008a8420723c */ /* 0x000fec0000041820 */
[C---:B------:R-:W-:Y:S01]  /*4020*/  FADD.FTZ R21, -R144.reuse, R21 ;  /* 0x0000001590157221 */ /* 0x040fe20000010100 */
[C---:B------:R-:W-:Y:S01]  /*4030*/  FADD.FTZ R132, -R144.reuse, R17 ;  /* 0x0000001190847221 */ /* 0x040fe20000010100 */
[C---:B------:R-:W-:Y:S03]  /*4040*/  FADD.FTZ R133, -R144.reuse, R16 ;  /* 0x0000001090857221 */ /* 0x040fe60000010100 */
[----:B------:R-:W-:Y:S01]  /*4050*/  FADD.FTZ R134, -R144, R20 ;  /* 0x0000001490867221 */ /* 0x000fe20000010100 */
        /* <DEDUP_REMOVED lines=8> */
[----:B------:R-:W-:Y:S01]  /*40e0*/  FFMA.FTZ R21, -R206, R206, 1 ;  /* 0x3f800000ce157423 */ /* 0x000fe200000101ce */
[----:B------:R-:W-:Y:S01]  /*40f0*/  FFMA.FTZ R133, -R207, R207, 1 ;  /* 0x3f800000cf857423 */ /* 0x000fe200000101cf */
[----:B------:R-:W-:Y:S01]  /*4100*/  FMUL.FTZ R132, R17, R132 ;  /* 0x0000008411847220 */ /* 0x000fe20000410000 */
[----:B------:R-:W-:Y:S01]  /*4110*/  FMUL.FTZ R5, R20, R5 ;  /* 0x0000000514057220 */ /* 0x000fe20000410000 */
[C---:B------:R-:W-:Y:S01]  /*4120*/  FADD.FTZ R20, -R144.reuse, R32 ;  /* 0x0000002090147221 */ /* 0x040fe20000010100 */
[----:B------:R-:W-:Y:S01]  /*4130*/  FFMA.FTZ R17, -R197, R197, 1 ;  /* 0x3f800000c5117423 */ /* 0x000fe200000101c5 */
[----:B------:R-:W-:Y:S01]  /*4140*/  FMUL.FTZ R21, R21, UR34 ;  /* 0x0000002215157c20 */ /* 0x000fe20008410000 */
[----:B------:R-:W-:Y:S01]  /*4150*/  FADD.FTZ R33, -R144, R33 ;  /* 0x0000002190217221 */ /* 0x000fe20000010100 */
[----:B------:R-:W-:Y:S01]  /*4160*/  FMUL.FTZ R20, R218, R20 ;  /* 0x00000014da147220 */ /* 0x000fe20000410000 */
[----:B------:R-:W-:Y:S01]  /*4170*/  FMUL.FTZ R17, R17, UR34 ;  /* 0x0000002211117c20 */ /* 0x000fe20008410000 */
[----:B------:R-:W-:Y:S01]  /*4180*/  FMUL.FTZ R21, R135, R21 ;  /* 0x0000001587157220 */ /* 0x000fe20000410000 */
[----:B------:R-:W-:Y:S01]  /*4190*/  FMUL.FTZ R135, R217, R33 ;  /* 0x00000021d9877220 */ /* 0x000fe20000410000 */
[----:B------:R-:W-:Y:S01]  /*41a0*/  FMUL.FTZ R134, R219, R134 ;  /* 0x00000086db867220 */ /* 0x000fe20000410000 */
[----:B------:R-:W-:Y:S01]  /*41b0*/  FMUL.FTZ R17, R20, R17 ;  /* 0x0000001114117220 */ /* 0x000fe20000410000 */
[----:B------:R-:W-:Y:S01]  /*41c0*/  FFMA.FTZ R20, -R202, R202, 1 ;  /* 0x3f800000ca147423 */ /* 0x000fe200000101ca */
[----:B------:R-:W-:Y:S01]  /*41d0*/  FMUL.FTZ R133, R133, UR34 ;  /* 0x0000002285857c20 */ /* 0x000fe20008410000 */
[----:B------:R-:W-:Y:S02]  /*41e0*/  FFMA.FTZ R32, -R215, R215, 1 ;  /* 0x3f800000d7207423 */ /* 0x000fe400000101d7 */
[----:B------:R-:W-:Y:S01]  /*41f0*/  FMUL.FTZ R20, R20, UR34 ;  /* 0x0000002214147c20 */ /* 0x000fe20008410000 */
[----:B------:R-:W-:Y:S01]  /*4200*/  FMUL.FTZ R133, R134, R133 ;  /* 0x0000008586857220 */ /* 0x000fe20000410000 */
[----:B------:R-:W-:Y:S02]  /*4210*/  FMUL.FTZ R32, R32, UR34 ;  /* 0x0000002220207c20 */ /* 0x000fe40008410000 */
[----:B------:R-:W-:Y:S02]  /*4220*/  FMUL.FTZ R20, R135, R20 ;  /* 0x0000001487147220 */ /* 0x000fe40000410000 */
[----:B------:R-:W-:Y:S03]  /*4230*/  F2FP.BF16.F32.PACK_AB R21, R21, R133 ;  /* 0x000000851515723e */ /* 0x000fe600000010ff */
[----:B------:R-:W-:Y:S01]  /*4240*/  F2FP.BF16.F32.PACK_AB R20, R20, R17 ;  /* 0x000000111414723e */ /* 0x000fe200000010ff */
[----:B------:R-:W-:Y:S04]  /*4250*/  FFMA.FTZ R17, -R213, R213, 1 ;  /* 0x3f800000d5117423 */ /* 0x000fe800000101d5 */
[----:B------:R-:W-:Y:S01]  /*4260*/  FMUL.FTZ R17, R17, UR34 ;  /* 0x0000002211117c20 */ /* 0x000fe20008410000 */
[C---:B---3--:R-:W-:Y:S01]  /*4270*/  FADD.FTZ R33, -R4.reuse, R7 ;  /* 0x0000000704217221 */ /* 0x048fe20000010100 */
[----:B------:R-:W-:Y:S01]  /*4280*/  FADD.FTZ R6, -R4, R6 ;  /* 0x0000000604067221 */ /* 0x000fe20000010100 */
[----:B------:R-:W-:Y:S01]  /*4290*/  FFMA.FTZ R7, -R216, R216, 1 ;  /* 0x3f800000d8077423 */ /* 0x000fe200000101d8 */
[----:B------:R-:W-:Y:S01]  /*42a0*/  FADD.FTZ R18, -R4, R18 ;  /* 0x0000001204127221 */ /* 0x000fe20000010100 */
[----:B------:R-:W-:Y:S01]  /*42b0*/  FMUL.FTZ R33, R232, R33 ;  /* 0x00000021e8217220 */ /* 0x000fe20000410000 */
[----:B------:R-:W-:Y:S01]  /*42c0*/  FMUL.FTZ R134, R231, R6 ;  /* 0x00000006e7867220 */ /* 0x000fe20000410000 */
[----:B------:R-:W-:Y:S01]  /*42d0*/  FMUL.FTZ R7, R7, UR34 ;  /* 0x0000002207077c20 */ /* 0x000fe20008410000 */
[----:B------:R-:W-:Y:S01]  /*42e0*/  F2FP.BF16.F32.PACK_AB R6, R5, R132 ;  /* 0x000000840506723e */ /* 0x000fe200000010ff */
[----:B------:R-:W-:Y:S01]  /*42f0*/  FMUL.FTZ R5, R33, R32 ;  /* 0x0000002021057220 */ /* 0x000fe20000410000 */
[----:B------:R-:W-:Y:S01]  /*4300*/  FADD.FTZ R19, -R4, R19 ;  /* 0x0000001304137221 */ /* 0x000fe20000010100 */
[----:B------:R-:W-:Y:S01]  /*4310*/  FMUL.FTZ R7, R134, R7 ;  /* 0x0000000786077220 */ /* 0x000fe20000410000 */
[C---:B------:R-:W-:Y:S01]  /*4320*/  FADD.FTZ R22, -R4.reuse, R22 ;  /* 0x0000001604167221 */ /* 0x040fe20000010100 */
[C---:B------:R-:W-:Y:S01]  /*4330*/  FADD.FTZ R23, -R4.reuse, R23 ;  /* 0x0000001704177221 */ /* 0x040fe20000010100 */
[----:B------:R-:W-:Y:S01]  /*4340*/  FMUL.FTZ R19, R229, R19 ;  /* 0x00000013e5137220 */ /* 0x000fe20000410000 */
[----:B------:R-:W-:Y:S01]  /*4350*/  FADD.FTZ R34, -R4, R34 ;  /* 0x0000002204227221 */ /* 0x000fe20000010100 */
[----:B------:R-:W-:Y:S01]  /*4360*/  F2FP.BF16.F32.PACK_AB R5, R5, R7 ;  /* 0x000000070505723e */ /* 0x000fe200000010ff */
[----:B------:R-:W-:Y:S01]  /*4370*/  FMUL.FTZ R7, R230, R18 ;  /* 0x00000012e6077220 */ /* 0x000fe20000410000 */
[----:B------:R-:W-:Y:S01]  /*4380*/  FFMA.FTZ R18, -R214, R214, 1 ;  /* 0x3f800000d6127423 */ /* 0x000fe200000101d6 */
[----:B------:R-:W-:Y:S01]  /*4390*/  FMUL.FTZ R33, R227, R22 ;  /* 0x00000016e3217220 */ /* 0x000fe20000410000 */
[----:B------:R-:W-:Y:S01]  /*43a0*/  FMUL.FTZ R132, R228, R23 ;  /* 0x00000017e4847220 */ /* 0x000fe20000410000 */
[----:B------:R-:W-:Y:S01]  /*43b0*/  FMUL.FTZ R17, R19, R17 ;  /* 0x0000001113117220 */ /* 0x000fe20000410000 */
[----:B------:R-:W-:Y:S01]  /*43c0*/  FMUL.FTZ R18, R18, UR34 ;  /* 0x0000002212127c20 */ /* 0x000fe20008410000 */
[----:B------:R-:W-:Y:S01]  /*43d0*/  FADD.FTZ R35, -R4, R35 ;  /* 0x0000002304237221 */ /* 0x000fe20000010100 */
        /* <DEDUP_REMOVED lines=15> */
[----:B-1----:R-:W-:Y:S06]  /*44d0*/  @!P1 BRA `(.L_x_501) ;  /* 0x0000000000489947 */ /* 0x002fec0003800000 */
        /* <DEDUP_REMOVED lines=18> */
.L_x_501:
[----:B------:R-:W-:Y:S01]  /*4600*/  STS [R196+0x15000], R16 ;  /* 0x01500010c4007388 */ /* 0x000fe20000000800 */
[----:B------:R-:W-:Y:S01]  /*4610*/  F2FP.BF16.F32.PACK_AB R4, R17, R18 ;  /* 0x000000121104723e */ /* 0x000fe200000010ff */
[C---:B-----5:R-:W-:Y:S01]  /*4620*/  FADD.FTZ R8, -R2.reuse, R8 ;  /* 0x0000000802087221 */ /* 0x060fe20000010100 */
[----:B------:R-:W-:Y:S01]  /*4630*/  FADD.FTZ R9, -R2, R9 ;  /* 0x0000000902097221 */ /* 0x000fe20000010100 */
[----:B------:R2:W-:Y:S01]  /*4640*/  STS [R196+0x15400], R5 ;  /* 0x01540005c4007388 */ /* 0x0005e20000000800 */
[----:B------:R-:W-:Y:S01]  /*4650*/  FFMA.FTZ R7, -R164, R164, 1 ;  /* 0x3f800000a4077423 */ /* 0x000fe200000101a4 */
[----:B------:R-:W-:Y:S01]  /*4660*/  FMUL.FTZ R18, R188, R8 ;  /* 0x00000008bc127220 */ /* 0x000fe20000410000 */
        /* <DEDUP_REMOVED lines=9> */
[----:B------:R-:W-:Y:S01]  /*4700*/  FMUL.FTZ R8, R8, UR34 ;  /* 0x0000002208087c20 */ /* 0x000fe20008410000 */
        /* <DEDUP_REMOVED lines=12> */
[----:B--2---:R-:W-:Y:S01]  /*47d0*/  FFMA.FTZ R5, -R154, R154, 1 ;  /* 0x3f8000009a057423 */ /* 0x004fe2000001019a */
[----:B------:R-:W-:Y:S01]  /*47e0*/  FMUL.FTZ R24, R159, R24 ;  /* 0x000000189f187220 */ /* 0x000fe20000410000 */
[----:B------:R-:W-:Y:S01]  /*47f0*/  FMUL.FTZ R7, R7, UR34 ;  /* 0x0000002207077c20 */ /* 0x000fe20008410000 */
[C---:B------:R-:W-:Y:S01]  /*4800*/  FADD.FTZ R10, -R0.reuse, R10 ;  /* 0x0000000a000a7221 */ /* 0x040fe20000010100 */
[----:B---3--:R-:W-:Y:S01]  /*4810*/  FFMA.FTZ R6, -R155, R155, 1 ;  /* 0x3f8000009b067423 */ /* 0x008fe2000001019b */
[----:B------:R-:W-:Y:S01]  /*4820*/  FMUL.FTZ R5, R5, UR34 ;  /* 0x0000002205057c20 */ /* 0x000fe20008410000 */
[----:B------:R2:W-:Y:S01]  /*4830*/  STS [R196+0x16000], R2 ;  /* 0x01600002c4007388 */ /* 0x0005e20000000800 */
[----:B------:R-:W-:Y:S01]  /*4840*/  FADD.FTZ R15, -R0, R15 ;  /* 0x0000000f000f7221 */ /* 0x000fe20000010100 */
[----:B------:R-:W-:Y:S01]  /*4850*/  FMUL.FTZ R6, R6, UR34 ;  /* 0x0000002206067c20 */ /* 0x000fe20008410000 */
[----:B------:R-:W-:Y:S01]  /*4860*/  FMUL.FTZ R13, R13, R5 ;  /* 0x000000050d0d7220 */ /* 0x000fe20000410000 */
[----:B------:R-:W-:Y:S01]  /*4870*/  FFMA.FTZ R5, -R149, R149, 1 ;  /* 0x3f80000095057423 */ /* 0x000fe20000010195 */
[----:B----4-:R-:W-:Y:S01]  /*4880*/  FFMA.FTZ R4, -R162, R162, 1 ;  /* 0x3f800000a2047423 */ /* 0x010fe200000101a2 */
[----:B------:R-:W-:Y:S01]  /*4890*/  FMUL.FTZ R12, R12, R6 ;  /* 0x000000060c0c7220 */ /* 0x000fe20000410000 */
[----:B------:R-:W-:Y:S01]  /*48a0*/  FMUL.FTZ R24, R24, R7 ;  /* 0x0000000718187220 */ /* 0x000fe20000410000 */
[----:B------:R-:W-:Y:S01]  /*48b0*/  FMUL.FTZ R28, R157, R28 ;  /* 0x0000001c9d1c7220 */ /* 0x000fe20000410000 */
[----:B------:R-:W-:Y:S01]  /*48c0*/  FMUL.FTZ R5, R5, UR34 ;  /* 0x0000002205057c20 */ /* 0x000fe20008410000 */
[----:B------:R-:W-:Y:S01]  /*48d0*/  FMUL.FTZ R15, R189, R15 ;  /* 0x0000000fbd0f7220 */ /* 0x000fe20000410000 */
[----:B------:R-:W-:Y:S01]  /*48e0*/  F2FP.BF16.F32.PACK_AB R7, R13, R12 ;  /* 0x0000000c0d07723e */ /* 0x000fe200000010ff */
[----:B------:R-:W-:Y:S01]  /*48f0*/  FMUL.FTZ R12, R192, R10 ;  /* 0x0000000ac00c7220 */ /* 0x000fe20000410000 */
[----:B------:R-:W-:Y:S01]  /*4900*/  FMUL.FTZ R4, R4, UR34 ;  /* 0x0000002204047c20 */ /* 0x000fe20008410000 */
[----:B------:R-:W-:Y:S01]  /*4910*/  FADD.FTZ R11, -R0, R11 ;  /* 0x0000000b000b7221 */ /* 0x000fe20000010100 */
[----:B------:R-:W-:Y:S01]  /*4920*/  FFMA.FTZ R10, -R167, R167, 1 ;  /* 0x3f800000a70a7423 */ /* 0x000fe200000101a7 */
[----:B------:R-:W-:Y:S01]  /*4930*/  FFMA.FTZ R9, -R166, R166, 1 ;  /* 0x3f800000a6097423 */ /* 0x000fe200000101a6 */
[----:B------:R-:W-:Y:S01]  /*4940*/  FMUL.FTZ R28, R28, R5 ;  /* 0x000000051c1c7220 */ /* 0x000fe20000410000 */
[----:B------:R-:W-:Y:S01]  /*4950*/  FMUL.FTZ R15, R15, R4 ;  /* 0x000000040f0f7220 */ /* 0x000fe20000410000 */
[----:B------:R-:W-:Y:S01]  /*4960*/  FMUL.FTZ R11, R191, R11 ;  /* 0x0000000bbf0b7220 */ /* 0x000fe20000410000 */
[----:B------:R-:W-:Y:S01]  /*4970*/  FMUL.FTZ R10, R10, UR34 ;  /* 0x000000220a0a7c20 */ /* 0x000fe20008410000 */
[----:B------:R-:W-:Y:S01]  /*4980*/  FMUL.FTZ R9, R9, UR34 ;  /* 0x0000002209097c20 */ /* 0x000fe20008410000 */
[C---:B------:R-:W-:Y:S01]  /*4990*/  FADD.FTZ R14, -R0.reuse, R14 ;  /* 0x0000000e000e7221 */ /* 0x040fe20000010100 */
        /* <DEDUP_REMOVED lines=17> */
[----:B--2---:R-:W-:Y:S01]  /*4ab0*/  F2FP.BF16.F32.PACK_AB R2, R15, R14 ;  /* 0x0000000e0f02723e */ /* 0x004fe200000010ff */
        /* <DEDUP_REMOVED lines=28> */
[----:B------:R3:W-:Y:S01]  /*4c80*/  STS [R194+0x16400], R0 ;  /* 0x01640000c2007388 */ /* 0x0007e20000000800 */
[----:B--2---:R-:W-:Y:S03]  /*4c90*/  IMAD R2, R250, UR27, RZ ;  /* 0x0000001bfa027c24 */ /* 0x004fe6000f8e02ff */
[----:B------:R-:W-:Y:S02]  /*4ca0*/  STS [R193+0x16000], R8 ;  /* 0x01600008c1007388 */ /* 0x000fe40000000800 */
[----:B------:R-:W-:Y:S02]  /*4cb0*/  LEA R2, -R2, RZ, 0x6 ;  /* 0x000000ff02027211 */ /* 0x000fe400078e31ff */
[----:B------:R-:W-:Y:S01]  /*4cc0*/  STS [R193+0x16400], R5 ;  /* 0x01640005c1007388 */ /* 0x000fe20000000800 */
[----:B------:R-:W-:Y:S01]  /*4cd0*/  BAR.SYNC.DEFER_BLOCKING 0x0 ;  /* 0x0000000000007b1d */ /* 0x000fe20000010000 */
[C---:B------:R-:W-:Y:S04]  /*4ce0*/  LEA R184, P0, R2.reuse, R184, 0x2 ;  /* 0x000000b802b87211 */ /* 0x040fe800078010ff */
[----:B------:R-:W-:Y:S02]  /*4cf0*/  LEA.HI.X.SX32 R185, R2, R185, 0x2, P0 ;  /* 0x000000b902b97211 */ /* 0x000fe400000f16ff */
[----:B---3--:R-:W-:Y:S01]  /*4d00*/  LEA R0, R181, UR5, 0x1 ;  /* 0x00000005b5007c11 */ /* 0x008fe2000f8e08ff */
        /* <DEDUP_REMOVED lines=86> */
.L_x_502:
[----:B------:R-:W-:Y:S01]  /*5270*/  LDSM.16.M88.4 R24, [R176] ;  /* 0x00000000b018783b */ /* 0x000fe20000000200 */
[----:B-1----:R-:W-:Y:S01]  /*5280*/  IMAD.U32 R2, RZ, RZ, UR43 ;  /* 0x0000002bff027e24 */ /* 0x002fe2000f8e00ff */
[----:B------:R-:W-:Y:S02]  /*5290*/  ULOP3.LUT UR26, UR46, 0x1, URZ, 0xc0, !UPT ;  /* 0x000000012e1a7892 */ /* 0x000fe4000f8ec03f */
[----:B------:R-:W1:Y:S01]  /*52a0*/  LDSM.16.MT88.4 R8, [R0+0x9000] ;  /* 0x009000000008783b */ /* 0x000e620000004200 */
[----:B------:R-:W-:Y:S02]  /*52b0*/  UISETP.GT.AND UP2, UPT, UR46, UR31, UPT ;  /* 0x0000001f2e00728c */ /* 0x000fe4000bf44270 */
[----:B------:R-:W-:Y:S01]  /*52c0*/  UISETP.NE.U32.AND UP0, UPT, UR26, 0x1, UPT ;  /* 0x000000011a00788c */ /* 0x000fe2000bf05070 */
[----:B------:R-:W2:Y:S01]  /*52d0*/  LDSM.16.MT88.4 R16, [R0+0xb000] ;  /* 0x00b000000010783b */ /* 0x000ea20000004200 */
[----:B------:R-:W-:Y:S03]  /*52e0*/  UIADD3 UR46, UR46, -0x1, URZ ;  /* 0xffffffff2e2e7890 */ /* 0x000fe6000fffe03f */
[----:B------:R-:W3:Y:S04]  /*52f0*/  LDSM.16.MT88.4 R28, [R0+0xd000] ;  /* 0x00d00000001c783b */ /* 0x000ee80000004200 */
        /* <DEDUP_REMOVED lines=17> */
[----:B------:R-:W2:Y:S05]  /*5410*/  LDSM.16.MT88.4 R132, [R0+0xd800] ;  /* 0x00d800000084783b */ /* 0x000eaa0000004200 */
[C---:B------:R-:W-:Y:S06]  /*5420*/  HMMA.16816.F32.BF16 R12, R32.reuse, R136, R12 ;  /* 0x00000088200c723c */ /* 0x040fec000004180c */
[C---:B------:R-:W-:Y:S01]  /*5430*/  HMMA.16816.F32.BF16 R16, R32.reuse, R138, R16 ;  /* 0x0000008a2010723c */ /* 0x040fe20000041810 */
[----:B------:R-:W-:Y:S05]  /*5440*/  LDSM.16.MT88.4 R136, [R0+0xdc00] ;  /* 0x00dc00000088783b */ /* 0x000fea0000004200 */
[C---:B------:R-:W-:Y:S06]  /*5450*/  HMMA.16816.F32.BF16 R20, R32.reuse, R140, R20 ;  /* 0x0000008c2014723c */ /* 0x040fec0000041814 */
[----:B------:R-:W-:Y:S01]  /*5460*/  HMMA.16816.F32.BF16 R24, R32, R142, R24 ;  /* 0x0000008e2018723c */ /* 0x000fe20000041818 */
[----:B------:R-:W3:Y:S04]  /*5470*/  LDSM.16.MT88.4 R32, [R0+0xbc00] ;  /* 0x00bc00000020783b */ /* 0x000ee80000004200 */
[----:B------:R-:W-:Y:S01]  /*5480*/  LDSM.16.M88.4 R140, [R176+0x2000] ;  /* 0x00200000b08c783b */ /* 0x000fe20000000200 */
[C---:B------:R-:W-:Y:S06]  /*5490*/  HMMA.16816.F32.BF16 R4, R144.reuse, R148, R4 ;  /* 0x000000949004723c */ /* 0x040fec0000041804 */
[C---:B------:R-:W-:Y:S01]  /*54a0*/  HMMA.16816.F32.BF16 R8, R144.reuse, R150, R8 ;  /* 0x000000969008723c */ /* 0x040fe20000041808 */
[----:B------:R-:W4:Y:S05]  /*54b0*/  LDSM.16.MT88.4 R148, [R0+0xa000] ;  /* 0x00a000000094783b */ /* 0x000f2a0000004200 */
[C---:B-1----:R-:W-:Y:S06]  /*54c0*/  HMMA.16816.F32.BF16 R12, R144.reuse, R28, R12 ;  /* 0x0000001c900c723c */ /* 0x042fec000004180c */
[C---:B------:R-:W-:Y:S01]  /*54d0*/  HMMA.16816.F32.BF16 R16, R144.reuse, R30, R16 ;  /* 0x0000001e9010723c */ /* 0x040fe20000041810 */
[----:B------:R-:W1:Y:S05]  /*54e0*/  LDSM.16.MT88.4 R28, [R0+0xc000] ;  /* 0x00c00000001c783b */ /* 0x000e6a0000004200 */
[C---:B--2---:R-:W-:Y:S06]  /*54f0*/  HMMA.16816.F32.BF16 R20, R144.reuse, R132, R20 ;  /* 0x000000849014723c */ /* 0x044fec0000041814 */
[----:B------:R-:W-:Y:S01]  /*5500*/  HMMA.16816.F32.BF16 R24, R144, R134, R24 ;  /* 0x000000869018723c */ /* 0x000fe20000041818 */
[----:B------:R-:W2:Y:S04]  /*5510*/  LDSM.16.MT88.4 R132, [R0+0xe000] ;  /* 0x00e000000084783b */ /* 0x000ea80000004200 */
[----:B------:R-:W-:Y:S01]  /*5520*/  LDSM.16.M88.4 R144, [R177+0x2000] ;  /* 0x00200000b190783b */ /* 0x000fe20000000200 */
[C---:B------:R-:W-:Y:S06]  /*5530*/  HMMA.16816.F32.BF16 R4, R152.reuse, R156, R4 ;  /* 0x0000009c9804723c */ /* 0x040fec0000041804 */
[C---:B------:R-:W-:Y:S01]  /*5540*/  HMMA.16816.F32.BF16 R8, R152.reuse, R158, R8 ;  /* 0x0000009e9808723c */ /* 0x040fe20000041808 */
[----:B------:R-:W2:Y:S05]  /*5550*/  LDSM.16.MT88.4 R156, [R0+0xa400] ;  /* 0x00a40000009c783b */ /* 0x000eaa0000004200 */
[C---:B---3--:R-:W-:Y:S06]  /*5560*/  HMMA.16816.F32.BF16 R12, R152.reuse, R32, R12 ;  /* 0x00000020980c723c */ /* 0x048fec000004180c */
[C---:B------:R-:W-:Y:S01]  /*5570*/  HMMA.16816.F32.BF16 R16, R152.reuse, R34, R16 ;  /* 0x000000229810723c */ /* 0x040fe20000041810 */
[----:B------:R-:W3:Y:S05]  /*5580*/  LDSM.16.MT88.4 R32, [R0+0xc400] ;  /* 0x00c400000020783b */ /* 0x000eea0000004200 */
[C---:B------:R-:W-:Y:S06]  /*5590*/  HMMA.16816.F32.BF16 R20, R152.reuse, R136, R20 ;  /* 0x000000889814723c */ /* 0x040fec0000041814 */
[----:B------:R-:W-:Y:S01]  /*55a0*/  HMMA.16816.F32.BF16 R24, R152, R138, R24 ;  /* 0x0000008a9818723c */ /* 0x000fe20000041818 */
[----:B------:R-:W3:Y:S04]  /*55b0*/  LDSM.16.MT88.4 R136, [R0+0xe400] ;  /* 0x00e400000088783b */ /* 0x000ee80000004200 */
[----:B------:R-:W-:Y:S01]  /*55c0*/  LDSM.16.MT88.4 R152, [R0+0xa800] ;  /* 0x00a800000098783b */ /* 0x000fe20000004200 */
[C---:B----4-:R-:W-:Y:S06]  /*55d0*/  HMMA.16816.F32.BF16 R4, R140.reuse, R148, R4 ;  /* 0x000000948c04723c */ /* 0x050fec0000041804 */
[C---:B------:R-:W-:Y:S01]  /*55e0*/  HMMA.16816.F32.BF16 R8, R140.reuse, R150, R8 ;  /* 0x000000968c08723c */ /* 0x040fe20000041808 */
[----:B------:R-:W4:Y:S05]  /*55f0*/  LDSM.16.M88.4 R148, [R179+0x2000] ;  /* 0x00200000b394783b */ /* 0x000f2a0000000200 */
        /* <DEDUP_REMOVED lines=15> */
[----:B------:R2:W3:Y:S04]  /*56f0*/  LDSM.16.MT88.4 R136, [R0+0xec00] ;  /* 0x00ec00000088783b */ /* 0x0004e80000004200 */
[----:B------:R-:W-:Y:S01]  /*5700*/  LDSM.16.MT88.4 R144, [R172+0x1c00] ;  /* 0x001c0000ac90783b */ /* 0x000fe20000004200 */
[C---:B----4-:R-:W-:Y:S06]  /*5710*/  HMMA.16816.F32.BF16 R4, R148.reuse, R152, R4 ;  /* 0x000000989404723c */ /* 0x050fec0000041804 */
[C---:B------:R-:W-:Y:S06]  /*5720*/  HMMA.16816.F32.BF16 R8, R148.reuse, R154, R8 ;  /* 0x0000009a9408723c */ /* 0x040fec0000041808 */
[C---:B-1----:R-:W-:Y:S06]  /*5730*/  HMMA.16816.F32.BF16 R12, R148.reuse, R28, R12 ;  /* 0x0000001c940c723c */ /* 0x042fec000004180c */
[C---:B------:R-:W-:Y:S01]  /*5740*/  HMMA.16816.F32.BF16 R16, R148.reuse, R30, R16 ;  /* 0x0000001e9410723c */ /* 0x040fe20000041810 */
[----:B--2---:R-:W-:Y:S04]  /*5750*/  IMAD.U32 R0, RZ, RZ, UR45 ;  /* 0x0000002dff007e24 */ /* 0x004fe8000f8e00ff */
[----:B------:R-:W-:Y:S01]  /*5760*/  @P1 IADD3 R28, P0, R242, UR36, RZ ;  /* 0x00000024f21c1c10 */ /* 0x000fe2000ff1e0ff */
[C---:B------:R-:W-:Y:S01]  /*5770*/  HMMA.16816.F32.BF16 R20, R148.reuse, R132, R20 ;  /* 0x000000849414723c */ /* 0x040fe20000041814 */
[----:B------:R-:W-:Y:S01]  /*5780*/  IMAD.U32 R30, RZ, RZ, UR43 ;  /* 0x0000002bff1e7e24 */ /* 0x000fe2000f8e00ff */
[----:B------:R-:W-:Y:S03]  /*5790*/  @UP3 UIADD3 UR36, UP1, UR36, -0x100, URZ ;  /* 0xffffff0024243890 */ /* 0x000fe6000ff3e03f */
[----:B------:R-:W-:Y:S01]  /*57a0*/  @P1 IADD3.X R29, R243, UR35, RZ, P0, !PT ;  /* 0x00000023f31d1c10 */ /* 0x000fe200087fe4ff */
[----:B------:R-:W-:Y:S01]  /*57b0*/  HMMA.16816.F32.BF16 R24, R148, R134, R24 ;  /* 0x000000869418723c */ /* 0x000fe20000041818 */
[----:B------:R-:W-:Y:S01]  /*57c0*/  LDSM.16.MT88.4 R132, [R172+0x1400] ;  /* 0x00140000ac84783b */ /* 0x000fe20000004200 */
[----:B------:R-:W-:Y:S01]  /*57d0*/  IMAD.U32 R31, RZ, RZ, UR44 ;  /* 0x0000002cff1f7e24 */ /* 0x000fe2000f8e00ff */
[----:B------:R-:W-:Y:S02]  /*57e0*/  @UP3 UIADD3.X UR35, UR35, -0x1, URZ, UP1, !UPT ;  /* 0xffffffff23233890 */ /* 0x000fe40008ffe43f */
[----:B------:R-:W5:Y:S01]  /*57f0*/  @P1 LDG.E R236, desc[UR50][R28.64] ;  /* 0x000000321cec1981 */ /* 0x000f62000c1e1900 */
[C---:B------:R-:W-:Y:S03]  /*5800*/  HMMA.16816.F32.BF16 R4, R140.reuse, R156, R4 ;  /* 0x0000009c8c04723c */ /* 0x040fe60000041804 */
[----:B------:R-:W5:Y:S02]  /*5810*/  @P1 LDG.E R235, desc[UR50][R28.64+0x20] ;  /* 0x000020321ceb1981 */ /* 0x000f64000c1e1900 */
[-C--:B------:R-:W-:Y:S01]  /*5820*/  LEA R30, P0, R30, R184.reuse, 0x2 ;  /* 0x000000b81e1e7211 */ /* 0x080fe200078010ff */
[C---:B------:R-:W-:Y:S01]  /*5830*/  HMMA.16816.F32.BF16 R8, R140.reuse, R158, R8 ;  /* 0x0000009e8c08723c */ /* 0x040fe20000041808 */
[----:B------:R-:W5:Y:S04]  /*5840*/  @P1 LDG.E R234, desc[UR50][R28.64+0x80] ;  /* 0x000080321cea1981 */ /* 0x000f68000c1e1900 */
[----:B------:R1:W5:Y:S01]  /*5850*/  @P1 LDG.E R233, desc[UR50][R28.64+0xa0] ;  /* 0x0000a0321ce91981 */ /* 0x000362000c1e1900 */
[C---:B---3--:R-:W-:Y:S06]  /*5860*/  HMMA.16816.F32.BF16 R12, R140.reuse, R32, R12 ;  /* 0x000000208c0c723c */ /* 0x048fec000004180c */
[C---:B------:R-:W-:Y:S01]  /*5870*/  HMMA.16816.F32.BF16 R16, R140.reuse, R34, R16 ;  /* 0x000000228c10723c */ /* 0x040fe20000041810 */
[----:B------:R-:W-:Y:S04]  /*5880*/  IMAD.U32 R32, RZ, RZ, UR44 ;  /* 0x0000002cff207e24 */ /* 0x000fe8000f8e00ff */
[----:B------:R2:W-:Y:S01]  /*5890*/  REDG.E.ADD.F32.FTZ.RN.STRONG.GPU desc[UR50][R184.64], R4 ;  /* 0x00000004b80079a6 */ /* 0x0005e2000c10f3b2 */
[C---:B------:R-:W-:Y:S05]  /*58a0*/  HMMA.16816.F32.BF16 R20, R140.reuse, R136, R20 ;  /* 0x000000888c14723c */ /* 0x040fea0000041814 */
[-C--:B------:R-:W-:Y:S01]  /*58b0*/  LEA R32, P1, R32, R184.reuse, 0x2 ;  /* 0x000000b820207211 */ /* 0x080fe200078210ff */
[----:B------:R-:W-:Y:S01]  /*58c0*/  HMMA.16816.F32.BF16 R24, R140, R138, R24 ;  /* 0x0000008a8c18723c */ /* 0x000fe20000041818 */
[----:B------:R-:W-:Y:S04]  /*58d0*/  LDSM.16.MT88.4 R136, [R172+0x2400] ;  /* 0x00240000ac88783b */ /* 0x000fe80000004200 */
[-C--:B------:R-:W-:Y:S01]  /*58e0*/  LEA.HI.X.SX32 R33, R31, R185.reuse, 0x2, P1 ;  /* 0x000000b91f217211 */ /* 0x080fe200008f16ff */
[----:B-1----:R-:W-:Y:S01]  /*58f0*/  IMAD.U32 R28, RZ, RZ, UR45 ;  /* 0x0000002dff1c7e24 */ /* 0x002fe2000f8e00ff */
[-C--:B------:R-:W-:Y:S01]  /*5900*/  LEA.HI.X.SX32 R31, R2, R185.reuse, 0x2, P0 ;  /* 0x000000b9021f7211 */ /* 0x080fe200000f16ff */
[----:B------:R-:W-:Y:S01]  /*5910*/  IMAD.U32 R2, RZ, RZ, UR40 ;  /* 0x00000028ff027e24 */ /* 0x000fe2000f8e00ff */
[----:B------:R-:W-:Y:S02]  /*5920*/  LDSM.16.MT88.4 R140, [R172+0x1800] ;  /* 0x00180000ac8c783b */ /* 0x000fe40000004200 */
[-C--:B------:R-:W-:Y:S04]  /*5930*/  LEA R28, P2, R28, R184.reuse, 0x2 ;  /* 0x000000b81c1c7211 */ /* 0x080fe800078410ff */
[-C--:B------:R-:W-:Y:S01]  /*5940*/  LEA.HI.X.SX32 R29, R0, R185.reuse, 0x2, P2 ;  /* 0x000000b9001d7211 */ /* 0x080fe200010f16ff */
[----:B------:R-:W-:Y:S04]  /*5950*/  IMAD.U32 R0, RZ, RZ, UR42 ;  /* 0x0000002aff007e24 */ /* 0x000fe8000f8e00ff */
[----:B------:R1:W-:Y:S01]  /*5960*/  REDG.E.ADD.F32.FTZ.RN.STRONG.GPU desc[UR50][R28.64], R5 ;  /* 0x000000051c0079a6 */ /* 0x0003e2000c10f3b2 */
[----:B--2---:R-:W-:Y:S03]  /*5970*/  IMAD.U32 R4, RZ, RZ, UR39 ;  /* 0x00000027ff047e24 */ /* 0x004fe6000f8e00ff */
        /* <DEDUP_REMOVED lines=157> */
.L_x_500:
[----:B------:R-:W-:Y:S01]  /*6350*/  BAR.SYNC.DEFER_BLOCKING 0x0 ;  /* 0x0000000000007b1d */ /* 0x000fe20000010000 */
[----:B------:R-:W-:Y:S02]  /*6360*/  F2FP.BF16.F32.PACK_AB R36, R37, R36 ;  /* 0x000000242524723e */ /* 0x000fe400000010ff */
        /* <DEDUP_REMOVED lines=82> */
[----:B------:R-:W-:Y:S01]  /*6890*/  F2FP.BF16.F32.PACK_AB R5, R5, R128 ;  /* 0x000000800505723e */ /* 0x000fe200000010ff */
[----:B------:R-:W-:Y:S01]  /*68a0*/  ULDC.64 UR16, c[0x0][0x3f0] ;  /* 0x0000fc0000107ab9 */ /* 0x000fe20000000a00 */
[----:B------:R-:W-:Y:S01]  /*68b0*/  STS [R237+0x3000], R15 ;  /* 0x0030000fed007388 */ /* 0x000fe20000000800 */
[----:B------:R-:W-:-:S02]  /*68c0*/  F2FP.BF16.F32.PACK_AB R4, R4, R130 ;  /* 0x000000820404723e */ /* 0x000fc400000010ff */
[----:B------:R-:W-:Y:S01]  /*68d0*/  F2FP.BF16.F32.PACK_AB R7, R7, R120 ;  /* 0x000000780707723e */ /* 0x000fe200000010ff */
[----:B------:R4:W-:Y:S01]  /*68e0*/  STS [R237+0x3200], R14 ;  /* 0x0032000eed007388 */ /* 0x0009e20000000800 */
[----:B-1----:R-:W1:Y:S01]  /*68f0*/  LDC.64 R18, c[0x0][0x450] ;  /* 0x00011400ff127b82 */ /* 0x002e620000000a00 */
[----:B------:R-:W-:Y:S02]  /*6900*/  F2FP.BF16.F32.PACK_AB R6, R6, R122 ;  /* 0x0000007a0606723e */ /* 0x000fe400000010ff */
[----:B------:R-:W-:Y:S01]  /*6910*/  STS [R238+0x3000], R11 ;  /* 0x0030000bee007388 */ /* 0x000fe20000000800 */
[----:B------:R-:W-:Y:S02]  /*6920*/  F2FP.BF16.F32.PACK_AB R2, R2, R124 ;  /* 0x0000007c0202723e */ /* 0x000fe400000010ff */
[----:B------:R-:W-:Y:S01]  /*6930*/  F2FP.BF16.F32.PACK_AB R0, R0, R126 ;  /* 0x0000007e0000723e */ /* 0x000fe200000010ff */
[----:B------:R4:W-:Y:S01]  /*6940*/  STS [R238+0x3200], R10 ;  /* 0x0032000aee007388 */ /* 0x0009e20000000800 */
[----:B--2---:R-:W2:Y:S01]  /*6950*/  LDC.64 R16, c[0x0][0x458] ;  /* 0x00011600ff107b82 */ /* 0x004ea20000000a00 */
[----:B------:R-:W-:-:S02]  /*6960*/  F2FP.BF16.F32.PACK_AB R40, R41, R40 ;  /* 0x000000282928723e */ /* 0x000fc400000010ff */
[----:B------:R-:W-:Y:S01]  /*6970*/  STS [R237+0x4000], R9 ;  /* 0x00400009ed007388 */ /* 0x000fe20000000800 */
[----:B------:R-:W-:Y:S02]  /*6980*/  F2FP.BF16.F32.PACK_AB R42, R43, R42 ;  /* 0x0000002a2b2a723e */ /* 0x000fe400000010ff */
[----:B------:R-:W-:Y:S01]  /*6990*/  F2FP.BF16.F32.PACK_AB R44, R45, R44 ;  /* 0x0000002c2d2c723e */ /* 0x000fe200000010ff */
[----:B------:R1:W-:Y:S01]  /*69a0*/  STS [R237+0x4200], R8 ;  /* 0x00420008ed007388 */ /* 0x0003e20000000800 */
[----:B------:R-:W-:Y:S01]  /*69b0*/  F2FP.BF16.F32.PACK_AB R46, R47, R46 ;  /* 0x0000002e2f2e723e */ /* 0x000fe200000010ff */
[----:B---3--:R-:W3:Y:S01]  /*69c0*/  LDC.64 R12, c[0x0][0x470] ;  /* 0x00011c00ff0c7b82 */ /* 0x008ee20000000a00 */
[----:B------:R-:W-:Y:S01]  /*69d0*/  F2FP.BF16.F32.PACK_AB R52, R53, R52 ;  /* 0x000000343534723e */ /* 0x000fe200000010ff */
[----:B------:R1:W-:Y:S01]  /*69e0*/  STS [R238+0x4000], R5 ;  /* 0x00400005ee007388 */ /* 0x0003e20000000800 */
[----:B------:R-:W-:Y:S02]  /*69f0*/  F2FP.BF16.F32.PACK_AB R54, R55, R54 ;  /* 0x000000363736723e */ /* 0x000fe400000010ff */
[----:B------:R-:W-:Y:S01]  /*6a00*/  F2FP.BF16.F32.PACK_AB R64, R65, R64 ;  /* 0x000000404140723e */ /* 0x000fe200000010ff */
[----:B------:R1:W-:Y:S01]  /*6a10*/  STS [R238+0x4200], R4 ;  /* 0x00420004ee007388 */ /* 0x0003e20000000800 */
[----:B------:R-:W-:Y:S01]  /*6a20*/  F2FP.BF16.F32.PACK_AB R66, R67, R66 ;  /* 0x000000424342723e */ /* 0x000fe200000010ff */
[----:B----4-:R-:W4:Y:S01]  /*6a30*/  LDC.64 R14, c[0x0][0x440] ;  /* 0x00011000ff0e7b82 */ /* 0x010f220000000a00 */
[----:B------:R-:W-:Y:S01]  /*6a40*/  F2FP.BF16.F32.PACK_AB R56, R57, R56 ;  /* 0x000000383938723e */ /* 0x000fe200000010ff */
[----:B------:R-:W-:Y:S01]  /*6a50*/  STS [R237+0x5000], R7 ;  /* 0x00500007ed007388 */ /* 0x000fe20000000800 */
[----:B------:R-:W-:-:S02]  /*6a60*/  F2FP.BF16.F32.PACK_AB R58, R59, R58 ;  /* 0x0000003a3b3a723e */ /* 0x000fc400000010ff */
[----:B------:R-:W-:Y:S01]  /*6a70*/  F2FP.BF16.F32.PACK_AB R60, R61, R60 ;  /* 0x0000003c3d3c723e */ /* 0x000fe200000010ff */
[----:B------:R2:W-:Y:S01]  /*6a80*/  STS [R237+0x5200], R6 ;  /* 0x00520006ed007388 */ /* 0x0005e20000000800 */
[----:B------:R-:W-:Y:S01]  /*6a90*/  F2FP.BF16.F32.PACK_AB R62, R63, R62 ;  /* 0x0000003e3f3e723e */ /* 0x000fe200000010ff */
[----:B------:R-:W3:Y:S01]  /*6aa0*/  LDC.64 R10, c[0x0][0x468] ;  /* 0x00011a00ff0a7b82 */ /* 0x000ee20000000a00 */
[----:B------:R-:W-:Y:S01]  /*6ab0*/  F2FP.BF16.F32.PACK_AB R68, R69, R68 ;  /* 0x000000444544723e */ /* 0x000fe200000010ff */
[----:B------:R3:W-:Y:S01]  /*6ac0*/  STS [R238+0x5000], R2 ;  /* 0x00500002ee007388 */ /* 0x0007e20000000800 */
[----:B------:R-:W-:Y:S02]  /*6ad0*/  F2FP.BF16.F32.PACK_AB R70, R71, R70 ;  /* 0x000000464746723e */ /* 0x000fe400000010ff */
[----:B------:R-:W-:Y:S01]  /*6ae0*/  F2FP.BF16.F32.PACK_AB R80, R81, R80 ;  /* 0x000000505150723e */ /* 0x000fe200000010ff */
[----:B------:R3:W-:Y:S01]  /*6af0*/  STS [R238+0x5200], R0 ;  /* 0x00520000ee007388 */ /* 0x0007e20000000800 */
[----:B------:R-:W-:Y:S01]  /*6b00*/  F2FP.BF16.F32.PACK_AB R82, R83, R82 ;  /* 0x000000525352723e */ /* 0x000fe200000010ff */
[----:B-1----:R-:W1:Y:S01]  /*6b10*/  LDC.64 R8, c[0x0][0x438] ;  /* 0x00010e00ff087b82 */ /* 0x002e620000000a00 */
[----:B------:R-:W-:Y:S01]  /*6b20*/  F2FP.BF16.F32.PACK_AB R72, R73, R72 ;  /* 0x000000484948723e */ /* 0x000fe200000010ff */
[----:B------:R-:W-:Y:S01]  /*6b30*/  STS [R237+0x6000], R36 ;  /* 0x00600024ed007388 */ /* 0x000fe20000000800 */
[----:B------:R-:W-:-:S02]  /*6b40*/  SHF.R.S32.HI R5, RZ, 0x1f, R248 ;  /* 0x0000001fff057819 */ /* 0x000fc400000114f8 */
[----:B------:R-:W-:Y:S01]  /*6b50*/  F2FP.BF16.F32.PACK_AB R74, R75, R74 ;  /* 0x0000004a4b4a723e */ /* 0x000fe200000010ff */
[----:B------:R-:W-:Y:S01]  /*6b60*/  STS [R237+0x6200], R38 ;  /* 0x00620026ed007388 */ /* 0x000fe20000000800 */
[----:B------:R-:W-:Y:S02]  /*6b70*/  MOV R4, R248 ;  /* 0x000000f800047202 */ /* 0x000fe40000000f00 */
[----:B------:R-:W-:Y:S01]  /*6b80*/  F2FP.BF16.F32.PACK_AB R76, R77, R76 ;  /* 0x0000004c4d4c723e */ /* 0x000fe200000010ff */
[----:B------:R-:W-:Y:S01]  /*6b90*/  STS [R238+0x6000], R48 ;  /* 0x00600030ee007388 */ /* 0x000fe20000000800 */
[----:B------:R-:W-:-:S03]  /*6ba0*/  F2FP.BF16.F32.PACK_AB R78, R79, R78 ;  /* 0x0000004e4f4e723e */ /* 0x000fc600000010ff */
[----:B------:R-:W-:Y:S01]  /*6bb0*/  STS [R238+0x6200], R50 ;  /* 0x00620032ee007388 */ /* 0x000fe20000000800 */
[----:B--2---:R-:W-:-:S03]  /*6bc0*/  IMAD.WIDE.U32 R6, R18, UR30, R4 ;  /* 0x0000001e12067c25 */ /* 0x004fc6000f8e0004 */
[----:B------:R-:W-:Y:S01]  /*6bd0*/  STS [R237+0x7000], R40 ;  /* 0x00700028ed007388 */ /* 0x000fe20000000800 */
[----:B---3--:R-:W-:Y:S02]  /*6be0*/  IMAD R2, R10, UR12, RZ ;  /* 0x0000000c0a027c24 */ /* 0x008fe4000f8e02ff */
[----:B------:R-:W-:Y:S01]  /*6bf0*/  IMAD.WIDE.U32 R4, R16, UR30, R4 ;  /* 0x0000001e10047c25 */ /* 0x000fe2000f8e0004 */
[----:B------:R-:W-:Y:S03]  /*6c00*/  STS [R237+0x7200], R42 ;  /* 0x0072002aed007388 */ /* 0x000fe60000000800 */
[----:B------:R-:W-:Y:S01]  /*6c10*/  IMAD R0, R18, UR29, RZ ;  /* 0x0000001d12007c24 */ /* 0x000fe2000f8e02ff */
[----:B------:R-:W-:Y:S01]  /*6c20*/  STS [R238+0x7000], R44 ;  /* 0x0070002cee007388 */ /* 0x000fe20000000800 */
[----:B------:R-:W-:Y:S02]  /*6c30*/  IMAD R2, R11, UR7, R2 ;  /* 0x000000070b027c24 */ /* 0x000fe4000f8e0202 */
[----:B------:R-:W-:Y:S01]  /*6c40*/  IMAD R0, R19, UR30, R0 ;  /* 0x0000001e13007c24 */ /* 0x000fe2000f8e0200 */
[----:B------:R-:W-:Y:S04]  /*6c50*/  STS [R238+0x7200], R46 ;  /* 0x0072002eee007388 */ /* 0x000fe80000000800 */
[----:B------:R-:W-:Y:S01]  /*6c60*/  STS [R237+0x8000], R52 ;  /* 0x00800034ed007388 */ /* 0x000fe20000000800 */
[----:B------:R-:W-:Y:S01]  /*6c70*/  IADD3 R7, R7, R0, RZ ;  /* 0x0000000007077210 */ /* 0x000fe20007ffe0ff */
[----:B-1----:R-:W-:-:S02]  /*6c80*/  IMAD R0, R8, UR11, RZ ;  /* 0x0000000b08007c24 */ /* 0x002fc4000f8e02ff */
[----:B------:R-:W-:Y:S02]  /*6c90*/  STS [R237+0x8200], R54 ;  /* 0x00820036ed007388 */ /* 0x000fe40000000800 */
[----:B------:R-:W-:Y:S02]  /*6ca0*/  IMAD R9, R9, UR6, R0 ;  /* 0x0000000609097c24 */ /* 0x000fe4000f8e0200 */
[----:B------:R-:W-:Y:S01]  /*6cb0*/  STS [R238+0x8000], R64 ;  /* 0x00800040ee007388 */ /* 0x000fe20000000800 */
[----:B------:R-:W-:-:S03]  /*6cc0*/  IMAD.WIDE.U32 R6, R8, UR6, R6 ;  /* 0x0000000608067c25 */ /* 0x000fc6000f8e0006 */
[----:B------:R-:W-:Y:S01]  /*6cd0*/  STS [R238+0x8200], R66 ;  /* 0x00820042ee007388 */ /* 0x000fe20000000800 */
[----:B------:R-:W-:Y:S01]  /*6ce0*/  IMAD R0, R16, UR29, RZ ;  /* 0x0000001d10007c24 */ /* 0x000fe2000f8e02ff */
[----:B------:R-:W-:Y:S01]  /*6cf0*/  IADD3 R7, R7, R9, RZ ;  /* 0x0000000907077210 */ /* 0x000fe20007ffe0ff */
[----:B------:R-:W-:Y:S01]  /*6d00*/  IMAD R8, R12, UR12, RZ ;  /* 0x0000000c0c087c24 */ /* 0x000fe2000f8e02ff */
[----:B------:R-:W-:Y:S01]  /*6d10*/  STS [R237+0x9000], R56 ;  /* 0x00900038ed007388 */ /* 0x000fe20000000800 */
[----:B------:R-:W-:Y:S01]  /*6d20*/  IMAD R0, R17, UR30, R0 ;  /* 0x0000001e11007c24 */ /* 0x000fe2000f8e0200 */
[----:B------:R-:W-:Y:S01]  /*6d30*/  SHF.R.S32.HI R9, RZ, 0x1f, R246 ;  /* 0x0000001fff097819 */ /* 0x000fe200000114f6 */
[----:B------:R-:W-:Y:S01]  /*6d40*/  IMAD.WIDE.U32 R6, R10, UR7, R6 ;  /* 0x000000070a067c25 */ /* 0x000fe2000f8e0006 */
[----:B------:R-:W-:Y:S02]  /*6d50*/  STS [R237+0x9200], R58 ;  /* 0x0092003aed007388 */ /* 0x000fe40000000800 */
[----:B------:R-:W-:Y:S01]  /*6d60*/  IADD3 R5, R5, R0, RZ ;  /* 0x0000000005057210 */ /* 0x000fe20007ffe0ff */
[----:B----4-:R-:W-:Y:S01]  /*6d70*/  IMAD R0, R14, UR11, RZ ;  /* 0x0000000b0e007c24 */ /* 0x010fe2000f8e02ff */
[----:B------:R-:W-:Y:S01]  /*6d80*/  STS [R238+0x9000], R60 ;  /* 0x0090003cee007388 */ /* 0x000fe20000000800 */
[----:B------:R-:W-:Y:S01]  /*6d90*/  IADD3 R7, R7, R2, RZ ;  /* 0x0000000207077210 */ /* 0x000fe20007ffe0ff */
[----:B------:R-:W-:-:S02]  /*6da0*/  IMAD R8, R13, UR7, R8 ;  /* 0x000000070d087c24 */ /* 0x000fc4000f8e0208 */
[----:B------:R-:W-:Y:S01]  /*6db0*/  STS [R238+0x9200], R62 ;  /* 0x0092003eee007388 */ /* 0x000fe20000000800 */
[----:B------:R-:W-:Y:S01]  /*6dc0*/  IMAD R2, R15, UR6, R0 ;  /* 0x000000060f027c24 */ /* 0x000fe2000f8e0200 */
[----:B------:R-:W-:Y:S01]  /*6dd0*/  LEA R0, R239, UR5, 0x1 ;  /* 0x00000005ef007c11 */ /* 0x000fe2000f8e08ff */
[----:B------:R-:W-:Y:S01]  /*6de0*/  IMAD.WIDE.U32 R4, R14, UR6, R4 ;  /* 0x000000060e047c25 */ /* 0x000fe2000f8e0004 */
[----:B------:R-:W-:Y:S04]  /*6df0*/  STS [R237+0xa000], R68 ;  /* 0x00a00044ed007388 */ /* 0x000fe80000000800 */
[----:B------:R-:W-:Y:S01]  /*6e00*/  STS [R237+0xa200], R70 ;  /* 0x00a20046ed007388 */ /* 0x000fe20000000800 */
[----:B------:R-:W-:Y:S01]  /*6e10*/  IADD3 R5, R5, R2, RZ ;  /* 0x0000000205057210 */ /* 0x000fe20007ffe0ff */
[----:B------:R-:W-:-:S02]  /*6e20*/  IMAD R2, R9, R18, RZ ;  /* 0x0000001209027224 */ /* 0x000fc400078e02ff */
[----:B------:R-:W-:Y:S01]  /*6e30*/  STS [R238+0xa000], R80 ;  /* 0x00a00050ee007388 */ /* 0x000fe20000000800 */
[----:B------:R-:W-:-:S03]  /*6e40*/  IMAD.WIDE.U32 R10, R12, UR7, R4 ;  /* 0x000000070c0a7c25 */ /* 0x000fc6000f8e0004 */
[----:B------:R-:W-:Y:S01]  /*6e50*/  STS [R238+0xa200], R82 ;  /* 0x00a20052ee007388 */ /* 0x000fe20000000800 */
[C---:B------:R-:W-:Y:S01]  /*6e60*/  IMAD R2, R246.reuse, R19, R2 ;  /* 0x00000013f6027224 */ /* 0x040fe200078e0202 */
[----:B------:R-:W-:Y:S02]  /*6e70*/  IADD3 R11, R11, R8, RZ ;  /* 0x000000080b0b7210 */ /* 0x000fe40007ffe0ff */
[----:B------:R-:W-:Y:S01]  /*6e80*/  STS [R237+0xb000], R72 ;  /* 0x00b00048ed007388 */ /* 0x000fe20000000800 */
[----:B------:R-:W-:-:S03]  /*6e90*/  IMAD.WIDE.U32 R4, R246, R18, R6 ;  /* 0x00000012f6047225 */ /* 0x000fc600078e0006 */
[----:B------:R-:W-:Y:S01]  /*6ea0*/  STS [R237+0xb200], R74 ;  /* 0x00b2004aed007388 */ /* 0x000fe20000000800 */
[----:B------:R-:W-:Y:S01]  /*6eb0*/  IMAD.WIDE.U32 R10, R246, R16, R10 ;  /* 0x00000010f60a7225 */ /* 0x000fe200078e000a */
[----:B------:R-:W-:Y:S02]  /*6ec0*/  IADD3 R2, R5, R2, RZ ;  /* 0x0000000205027210 */ /* 0x000fe40007ffe0ff */
[----:B------:R-:W-:Y:S01]  /*6ed0*/  STS [R238+0xb000], R76 ;  /* 0x00b0004cee007388 */ /* 0x000fe20000000800 */
[----:B------:R-:W-:-:S03]  /*6ee0*/  LEA R6, P0, R4, UR16, 0x1 ;  /* 0x0000001004067c11 */ /* 0x000fc6000f8008ff */
[----:B------:R-:W-:Y:S01]  /*6ef0*/  STS [R238+0xb200], R78 ;  /* 0x00b2004eee007388 */ /* 0x000fe20000000800 */
[----:B------:R-:W-:Y:S01]  /*6f00*/  LEA.HI.X R7, R4, UR17, R2, 0x1, P0 ;  /* 0x0000001104077c11 */ /* 0x000fe200080f0c02 */
[----:B------:R-:W-:Y:S01]  /*6f10*/  ULDC.64 UR16, c[0x0][0x3f8] ;  /* 0x0000fe0000107ab9 */ /* 0x000fe20000000a00 */
[----:B------:R-:W-:Y:S01]  /*6f20*/  BAR.SYNC.DEFER_BLOCKING 0x0 ;  /* 0x0000000000007b1d */ /* 0x000fe20000010000 */
[----:B------:R-:W-:-:S05]  /*6f30*/  LEA R8, P0, R18, R6, 0x7 ;  /* 0x0000000612087211 */ /* 0x000fca00078038ff */
        /* <DEDUP_REMOVED lines=17> */
[----:B------:R-:W-:Y:S01]  /*7050*/  LEA R4, P0, R10, UR16, 0x1 ;  /* 0x000000100a047c11 */ /* 0x000fe2000f8008ff */
        /* <DEDUP_REMOVED lines=14> */
.L_x_497:
        /* <DEDUP_REMOVED lines=11> */
.L_x_504:
[----:B------:R-:W-:Y:S05]  /*71f0*/  EXIT ;  /* 0x000000000000794d */ /* 0x000fea0003800000 */
.L_x_506:
        /* <DEDUP_REMOVED lines=16> */
.L_x_687:


//--------------------- .text._ZN5flash44flash_bwd_dq_dk_dv_loop_seqk_parallel_kernelI23Flash_bwd_kernel_traitsILi96ELi64ELi128ELi8ELi2ELi4ELi4ELb0ELb0EN7cutlass10bfloat16_tE19Flash_kernel_traitsILi96ELi64ELi128ELi8ES3_EELb1ELb1ELb0ELb0ELb0ELb1ELb0EEEvNS_16Flash_bwd_paramsE --------------------------
	.section	.text._ZN5flash44flash_bwd_dq_dk_dv_loop_seqk_parallel_kernelI23Flash_bwd_kernel_traitsILi96ELi64ELi128ELi8ELi2ELi4ELi4ELb0ELb0EN7cutlass10bfloat16_tE19Flash_kernel_traitsILi96ELi64ELi128ELi8ES3_EELb1ELb1ELb0ELb0ELb0ELb1ELb0EEEvNS_16Flash_bwd_paramsE,"ax",@progbits
	.align	128
        .global         _ZN5flash44flash_bwd_dq_dk_dv_loop_seqk_parallel_kernelI23Flash_bwd_kernel_traitsILi96ELi64ELi128ELi8ELi2ELi4ELi4ELb0ELb0EN7cutlass10bfloat16_tE19Flash_kernel_traitsILi96ELi64ELi128ELi8ES3_EELb1ELb1ELb0ELb0ELb0ELb1ELb0EEEvNS_16Flash_bwd_paramsE
        .type           _ZN5flash44flash_bwd_dq_dk_dv_loop_seqk_parallel_kernelI23Flash_bwd_kernel_traitsILi96ELi64ELi128ELi8ELi2ELi4ELi4ELb0ELb0EN7cutlass10bfloat16_tE19Flash_kernel_traitsILi96ELi64ELi128ELi8ES3_EELb1ELb1ELb0ELb0ELb0ELb1ELb0EEEvNS_16Flash_bwd_paramsE,@function
        .size           _ZN5flash44flash_bwd_dq_dk_dv_loop_seqk_parallel_kernelI23Flash_bwd_kernel_traitsILi96ELi64ELi128ELi8ELi2ELi4ELi4ELb0ELb0EN7cutlass10bfloat16_tE19Flash_kernel_traitsILi96ELi64ELi128ELi8ES3_EELb1ELb1ELb0ELb0ELb0ELb1ELb0EEEvNS_16Flash_bwd_paramsE,(.L_x_688 - _ZN5flash44flash_bwd_dq_dk_dv_loop_seqk_parallel_kernelI23Flash_bwd_kernel_traitsILi96ELi64ELi128ELi8ELi2ELi4ELi4ELb0ELb0EN7cutlass10bfloat16_tE19Flash_kernel_traitsILi96ELi64ELi128ELi8ES3_EELb1ELb1ELb0ELb0ELb0ELb1ELb0EEEvNS_16Flash_bwd_paramsE)
        .other          _ZN5flash44flash_bwd_dq_dk_dv_loop_seqk_parallel_kernelI23Flash_bwd_kernel_traitsILi96ELi64ELi128ELi8ELi2ELi4ELi4ELb0ELb0EN7cutlass10bfloat16_tE19Flash_kernel_traitsILi96ELi64ELi128ELi8ES3_EELb1ELb1ELb0ELb0ELb0ELb1ELb0EEEvNS_16Flash_bwd_paramsE,@"STO_CUDA_ENTRY STV_DEFAULT"
_ZN5flash44flash_bwd_dq_dk_dv_loop_seqk_parallel_kernelI23Flash_bwd_kernel_traitsILi96ELi64ELi128ELi8ELi2ELi4ELi4ELb0ELb0EN7cutlass10bfloat16_tE19Flash_kernel_traitsILi96ELi64ELi128ELi8ES3_EELb1ELb1ELb0ELb0ELb0ELb1ELb0EEEvNS_16Flash_bwd_paramsE:
.text._ZN5flash44flash_bwd_dq_dk_dv_loop_seqk_parallel_kernelI23Flash_bwd_kernel_traitsILi96ELi64ELi128ELi8ELi2ELi4ELi4ELb0ELb0EN7cutlass10bfloat16_tE19Flash_kernel_traitsILi96ELi64ELi128ELi8ES3_EELb1ELb1ELb0ELb0ELb0ELb1ELb0EEEvNS_16Flash_bwd_paramsE:
        /* <DEDUP_REMOVED lines=12> */
[----:B------:R-:W2:Y:S01]  /*00c0*/  S2UR UR4, SR_CgaCtaId ;  /* 0x00000000000479c3 */ /* 0x000ea20000008800 */
[----:B------:R-:W-:Y:S01]  /*00d0*/  UMOV UR5, 0x400 ;  /* 0x0000040000057882 */ /* 0x000fe20000000000 */
[----:B------:R-:W-:Y:S02]  /*00e0*/  IMAD.MOV.U32 R180, RZ, RZ, 0x20 ;  /* 0x00000020ffb47424 */ /* 0x000fe400078e00ff */
[----:B------:R-:W-:Y:S02]  /*00f0*/  IMAD.MOV.U32 R219, RZ, RZ, -0x10 ;  /* 0xfffffff0ffdb7424 */ /* 0x000fe400078e00ff */
[----:B------:R-:W-:Y:S02]  /*0100*/  IMAD.MOV.U32 R178, RZ, RZ, 0x40 ;  /* 0x00000040ffb27424 */ /* 0x000fe400078e00ff */
[----:B------:R-:W3:Y:S08]  /*0110*/  S2UR UR58, SR_CTAID.Z ;  /* 0x00000000003a79c3 */ /* 0x000ef00000002700 */
[----:B------:R-:W4:Y:S01]  /*0120*/  S2UR UR49, SR_CTAID.Y ;  /* 0x00000000003179c3 */ /* 0x000f220000002600 */
[----:B--2---:R-:W-:Y:S01]  /*0130*/  ULEA UR4, UR4, UR5, 0x18 ;  /* 0x0000000504047291 */ /* 0x004fe2000f8ec03f */
[----:B-1----:R-:W-:Y:S01]  /*0140*/  SHF.R.S32.HI R3, RZ, 0x1f, R9 ;  /* 0x0000001fff037819 */ /* 0x002fe20000011409 */
[----:B---3--:R-:W-:-:S03]  /*0150*/  USHF.R.S32.HI UR5, URZ, 0x1f, UR58 ;  /* 0x0000001f3f057899 */ /* 0x008fc6000801143a */
[CC--:B------:R-:W-:Y:S02]  /*0160*/  LEA.HI R4, R3.reuse, R9.reuse, RZ, 0x4 ;  /* 0x0000000903047211 */ /* 0x0c0fe400078f20ff */
[CC--:B------:R-:W-:Y:S02]  /*0170*/  LEA.HI R2, R3.reuse, R9.reuse, RZ, 0x5 ;  /* 0x0000000903027211 */ /* 0x0c0fe400078f28ff */
[----:B------:R-:W-:Y:S01]  /*0180*/  SHF.R.S32.HI R0, RZ, 0x4, R4 ;  /* 0x00000004ff007819 */ /* 0x000fe20000011404 */
[----:B----4-:R-:W-:Y:S01]  /*0190*/  USHF.L.U32 UR6, UR49, 0x7, URZ ;  /* 0x0000000731067899 */ /* 0x010fe2000800063f */
        /* <DEDUP_REMOVED lines=8> */
[----:B------:R-:W-:Y:S02]  /*0220*/  LOP3.LUT R7, R17, 0xfffffff8, RZ, 0xc0, !PT ;  /* 0xfffffff811077812 */ /* 0x000fe400078ec0ff */
[----:B------:R-:W-:-:S02]  /*0230*/  LOP3.LUT R4, R4, 0xfffffffe, RZ, 0xc0, !PT ;  /* 0xfffffffe04047812 */ /* 0x000fc400078ec0ff */
[----:B------:R-:W-:Y:S01]  /*0240*/  LOP3.LUT R8, R5, 0xfffffffc, RZ, 0xc0, !PT ;  /* 0xfffffffc05087812 */ /* 0x000fe200078ec0ff */
[C---:B------:R-:W-:Y:S01]  /*0250*/  IMAD.IADD R12, R9.reuse, 0x1, -R7 ;  /* 0x00000001090c7824 */ /* 0x040fe200078e0a07 */
[----:B------:R-:W-:Y:S01]  /*0260*/  SHF.R.S32.HI R238, RZ, 0x2, R5 ;  /* 0x00000002ffee7819 */ /* 0x000fe20000011405 */
[C---:B------:R-:W-:Y:S01]  /*0270*/  IMAD.IADD R7, R9.reuse, 0x1, -R6 ;  /* 0x0000000109077824 */ /* 0x040fe200078e0a06 */
[----:B------:R-:W-:Y:S01]  /*0280*/  SHF.R.S32.HI R6, RZ, 0x1f, R3 ;  /* 0x0000001fff067819 */ /* 0x000fe20000011403 */
[----:B------:R-:W-:Y:S01]  /*0290*/  IMAD.IADD R15, R0, 0x1, -R4 ;  /* 0x00000001000f7824 */ /* 0x000fe200078e0a04 */
[----:B------:R-:W-:Y:S01]  /*02a0*/  SHF.R.S32.HI R0, RZ, 0x5, R2 ;  /* 0x00000005ff007819 */ /* 0x000fe20000011402 */
[----:B------:R-:W-:Y:S01]  /*02b0*/  IMAD.IADD R19, R9, 0x1, -R8 ;  /* 0x0000000109137824 */ /* 0x000fe200078e0a08 */
[----:B------:R-:W-:Y:S02]  /*02c0*/  SHF.R.S32.HI R4, RZ, 0x1f, R2 ;  /* 0x0000001fff047819 */ /* 0x000fe40000011402 */
[----:B------:R-:W-:Y:S01]  /*02d0*/  LEA.HI R8, R5, R238, RZ, 0x1 ;  /* 0x000000ee05087211 */ /* 0x000fe200078f08ff */
[----:B------:R-:W-:Y:S01]  /*02e0*/  IMAD.SHL.U32 R246, R19, 0x8, RZ ;  /* 0x0000000813f67824 */ /* 0x000fe200078e00ff */
[----:B------:R-:W-:-:S02]  /*02f0*/  LEA.HI R230, R6, R3, RZ, 0x2 ;  /* 0x0000000306e67211 */ /* 0x000fc400078f10ff */
        /* <DEDUP_REMOVED lines=8> */
[----:B------:R-:W-:Y:S01]  /*0380*/  LEA.HI R9, R12, R12, RZ, 0x1 ;  /* 0x0000000c0c097211 */ /* 0x000fe200078f08ff */
        /* <DEDUP_REMOVED lines=9> */
[----:B------:R-:W-:-:S02]  /*0420*/  SHF.R.U32.HI R6, RZ, 0x3, R0 ;  /* 0x00000003ff067819 */ /* 0x000fc40000011600 */
[----:B------:R-:W-:Y:S01]  /*0430*/  LOP3.LUT R5, R0, 0x18, R246, 0xf8, !PT ;  /* 0x0000001800057812 */ /* 0x000fe200078ef8f6 */
[----:B------:R-:W-:Y:S01]  /*0440*/  IMAD R0, R243, 0x4, R15 ;  /* 0x00000004f3007824 */ /* 0x000fe200078e020f */
[----:B------:R-:W-:Y:S02]  /*0450*/  SHF.R.S32.HI R8, RZ, 0x1f, R7 ;  /* 0x0000001fff087819 */ /* 0x000fe40000011407 */
[----:B------:R-:W-:Y:S01]  /*0460*/  LEA.HI R3, R3, R238, RZ, 0x3 ;  /* 0x000000ee03037211 */ /* 0x000fe200078f18ff */
[----:B------:R-:W-:Y:S01]  /*0470*/  IMAD R173, R0, 0x8, R4 ;  /* 0x0000000800ad7824 */ /* 0x000fe200078e0204 */
[-C--:B------:R-:W-:Y:S02]  /*0480*/  LEA.HI R2, R7, R7.reuse, RZ, 0x1 ;  /* 0x0000000707027211 */ /* 0x080fe400078f08ff */
[----:B------:R-:W-:Y:S02]  /*0490*/  LEA.HI R8, R8, R7, RZ, 0x3 ;  /* 0x0000000708087211 */ /* 0x000fe400078f18ff */
[----:B------:R-:W-:-:S02]  /*04a0*/  LOP3.LUT R0, R3, 0xfffffff8, RZ, 0xc0, !PT ;  /* 0xfffffff803007812 */ /* 0x000fc400078ec0ff */
[----:B------:R-:W-:Y:S02]  /*04b0*/  LOP3.LUT R5, R5, R6, RZ, 0x3c, !PT ;  /* 0x0000000605057212 */ /* 0x000fe400078e3cff */
[----:B------:R-:W-:Y:S01]  /*04c0*/  SHF.R.S32.HI R6, RZ, 0x1, R2 ;  /* 0x00000001ff067819 */ /* 0x000fe20000011402 */
[----:B------:R-:W-:Y:S01]  /*04d0*/  IMAD.IADD R0, R238, 0x1, -R0 ;  /* 0x00000001ee007824 */ /* 0x000fe200078e0a00 */
[----:B------:R-:W-:Y:S01]  /*04e0*/  SHF.R.S32.HI R3, RZ, 0x1f, R2 ;  /* 0x0000001fff037819 */ /* 0x000fe20000011402 */
[----:B------:R-:W-:Y:S01]  /*04f0*/  IMAD.U32 R242, R242, 0x20, R5 ;  /* 0x00000020f2f27824 */ /* 0x000fe200078e0005 */
[----:B------:R-:W-:Y:S02]  /*0500*/  LOP3.LUT R4, R2, 0x7fffffe, RZ, 0xc0, !PT ;  /* 0x07fffffe02047812 */ /* 0x000fe400078ec0ff */
[----:B------:R-:W-:Y:S02]  /*0510*/  LOP3.LUT R2, R8, 0xfffffff8, RZ, 0xc0, !PT ;  /* 0xfffffff808027812 */ /* 0x000fe400078ec0ff */
[----:B------:R-:W-:Y:S01]  /*0520*/  LEA.HI R5, R3, R6, RZ, 0x2 ;  /* 0x0000000603057211 */ /* 0x000fe200078f10ff */
[C---:B------:R-:W-:Y:S01]  /*0530*/  IMAD.IADD R14, R7.reuse, 0x1, -R4 ;  /* 0x00000001070e7824 */ /* 0x040fe200078e0a04 */
[C---:B------:R-:W-:Y:S01]  /*0540*/  LOP3.LUT R3, R0.reuse, 0x1, RZ, 0xc0, !PT ;  /* 0x0000000100037812 */ /* 0x040fe200078ec0ff */
[----:B------:R-:W-:Y:S01]  /*0550*/  IMAD.IADD R18, R7, 0x1, -R2 ;  /* 0x0000000107127824 */ /* 0x000fe200078e0a02 */
[----:B------:R-:W-:Y:S01]  /*0560*/  SHF.R.S32.HI R2, RZ, 0x1, R9 ;  /* 0x00000001ff027819 */ /* 0x000fe20000011409 */
[----:B------:R-:W-:Y:S01]  /*0570*/  IMAD.SHL.U32 R7, R19, 0x2, RZ ;  /* 0x0000000213077824 */ /* 0x000fe200078e00ff */
[----:B------:R-:W-:-:S02]  /*0580*/  LEA.HI R9, R0, R0, RZ, 0x1 ;  /* 0x0000000000097211 */ /* 0x000fc400078f08ff */
[----:B------:R-:W-:Y:S01]  /*0590*/  LOP3.LUT R5, R5, 0xfffffffc, RZ, 0xc0, !PT ;  /* 0xfffffffc05057812 */ /* 0x000fe200078ec0ff */
[----:B------:R-:W-:Y:S01]  /*05a0*/  IMAD.SHL.U32 R4, R2, 0x40, RZ ;  /* 0x0000004002047824 */ /* 0x000fe200078e00ff */
[----:B------:R-:W-:Y:S01]  /*05b0*/  ISETP.NE.U32.AND P5, PT, R3, 0x1, PT ;  /* 0x000000010300780c */ /* 0x000fe20003fa5070 */
[----:B------:R-:W-:Y:S01]  /*05c0*/  IMAD.SHL.U32 R3, R12, 0x40, RZ ;  /* 0x000000400c037824 */ /* 0x000fe200078e00ff */
[----:B------:R-:W-:Y:S01]  /*05d0*/  LOP3.LUT P6, RZ, R2, 0x2, RZ, 0xc0, !PT ;  /* 0x0000000202ff7812 */ /* 0x000fe200078cc0ff */
[----:B------:R-:W-:Y:S01]  /*05e0*/  IMAD.IADD R16, R6, 0x1, -R5 ;  /* 0x0000000106107824 */ /* 0x000fe200078e0a05 */
[----:B------:R-:W-:Y:S01]  /*05f0*/  LOP3.LUT R2, R9, 0x3fffffe, RZ, 0xc0, !PT ;  /* 0x03fffffe09027812 */ /* 0x000fe200078ec0ff */
[----:B------:R-:W-:Y:S01]  /*0600*/  IMAD.SHL.U32 R5, R10, 0x10, RZ ;  /* 0x000000100a057824 */ /* 0x000fe200078e00ff */
[----:B------:R-:W-:Y:S02]  /*0610*/  LOP3.LUT R6, R3, 0x1c0, RZ, 0xc0, !PT ;  /* 0x000001c003067812 */ /* 0x000fe400078ec0ff */
[C---:B------:R-:W-:Y:S01]  /*0620*/  LOP3.LUT P4, RZ, R0.reuse, 0x2, RZ, 0xc0, !PT ;  /* 0x0000000200ff7812 */ /* 0x040fe2000788c0ff */
[----:B------:R-:W-:Y:S01]  /*0630*/  IMAD.IADD R12, R0, 0x1, -R2 ;  /* 0x00000001000c7824 */ /* 0x000fe200078e0a02 */
[----:B------:R-:W-:Y:S01]  /*0640*/  LOP3.LUT R2, R4, 0xc0, RZ, 0xc0, !PT ;  /* 0x000000c004027812 */ /* 0x000fe200078ec0ff */
[----:B------:R-:W-:Y:S01]  /*0650*/  IMAD.SHL.U32 R0, R0, 0x40, RZ ;  /* 0x0000004000007824 */ /* 0x000fe200078e00ff */
[----:B------:R-:W-:-:S02]  /*0660*/  SHF.R.S32.HI R3, RZ, 0x3, R8 ;  /* 0x00000003ff037819 */ /* 0x000fc40000011408 */
[----:B------:R-:W-:Y:S02]  /*0670*/  LOP3.LUT R4, R6, 0x30, R5, 0xf8, !PT ;  /* 0x0000003006047812 */ /* 0x000fe400078ef805 */
[----:B------:R-:W-:Y:S01]  /*0680*/  SHF.R.S32.HI R11, RZ, 0x7, R11 ;  /* 0x00000007ff0b7819 */ /* 0x000fe2000001140b */
[----:B------:R-:W-:Y:S01]  /*0690*/  IMAD R14, R3, 0x8, R14 ;  /* 0x00000008030e7824 */ /* 0x000fe200078e020e */
[----:B------:R-:W-:Y:S01]  /*06a0*/  LOP3.LUT R0, R0, 0x1c0, RZ, 0xc0, !PT ;  /* 0x000001c000007812 */ /* 0x000fe200078ec0ff */
[----:B------:R-:W-:Y:S01]  /*06b0*/  IMAD R19, R10, 0x2, R3 ;  /* 0x000000020a137824 */ /* 0x000fe200078e0203 */
[----:B------:R-:W-:Y:S01]  /*06c0*/  LOP3.LUT R8, R4, 0x8, R17, 0xf8, !PT ;  /* 0x0000000804087812 */ /* 0x000fe200078ef811 */
[----:B------:R-:W-:Y:S01]  /*06d0*/  IMAD R10, R10, 0x200, R7 ;  /* 0x000002000a0a7824 */ /* 0x000fe200078e0207 */
[----:B------:R-:W-:Y:S02]  /*06e0*/  LOP3.LUT R5, R2, 0x8, R17, 0xf8, !PT ;  /* 0x0000000802057812 */ /* 0x000fe400078ef811 */
[----:B------:R-:W-:Y:S01]  /*06f0*/  SHF.R.U32.HI R4, RZ, 0x3, R2 ;  /* 0x00000003ff047819 */ /* 0x000fe20000011602 */
[----:B------:R-:W-:Y:S01]  /*0700*/  IMAD R10, R12, 0x20, R10 ;  /* 0x000000200c0a7824 */ /* 0x000fe200078e020a */
[----:B------:R-:W-:-:S02]  /*0710*/  LOP3.LUT R3, R0, 0x20, R13, 0xf8, !PT ;  /* 0x0000002000037812 */ /* 0x000fc400078ef80d */
[----:B------:R-:W-:Y:S01]  /*0720*/  SHF.R.U32.HI R2, RZ, 0x3, R0 ;  /* 0x00000003ff027819 */ /* 0x000fe20000011600 */
[----:B------:R-:W-:Y:S01]  /*0730*/  IMAD R0, R11, 0x1000, R7 ;  /* 0x000010000b007824 */ /* 0x000fe200078e0207 */
[----:B------:R-:W-:Y:S02]  /*0740*/  LOP3.LUT R4, R5, R4, RZ, 0x3c, !PT ;  /* 0x0000000405047212 */ /* 0x000fe400078e3cff */
[----:B------:R-:W-:Y:S01]  /*0750*/  LOP3.LUT R2, R3, R2, RZ, 0x3c, !PT ;  /* 0x0000000203027212 */ /* 0x000fe200078e3cff */
[----:B------:R-:W-:Y:S01]  /*0760*/  IMAD R0, R244, 0x400, R0 ;  /* 0x00000400f4007824 */ /* 0x000fe200078e0200 */
[----:B------:R-:W-:Y:S01]  /*0770*/  R2P PR, R18, 0x6 ;  /* 0x0000000612007804 */ /* 0x000fe20000000000 */
[----:B------:R-:W-:Y:S01]  /*0780*/  IMAD.U32 R173, R173, 0x20, R4 ;  /* 0x00000020adad7824 */ /* 0x000fe200078e0004 */
[----:B------:R-:W-:Y:S01]  /*0790*/  SHF.R.U32.HI R6, RZ, 0x3, R6 ;  /* 0x00000003ff067819 */ /* 0x000fe20000011606 */
[----:B------:R-:W-:Y:S01]  /*07a0*/  IMAD.IADD R222, R2, 0x1, R0 ;  /* 0x0000000102de7824 */ /* 0x000fe200078e0200 */
[----:B------:R-:W-:Y:S01]  /*07b0*/  SEL R219, R219, 0x10, !P5 ;  /* 0x00000010dbdb7807 */ /* 0x000fe20006800000 */
[----:B------:R-:W-:Y:S01]  /*07c0*/  IMAD.SHL.U32 R0, R11, 0x8, RZ ;  /* 0x000000080b007824 */ /* 0x000fe200078e00ff */
[----:B------:R-:W-:Y:S01]  /*07d0*/  LOP3.LUT R5, R8, R6, RZ, 0x3c, !PT ;  /* 0x0000000608057212 */ /* 0x000fe200078e3cff */
[----:B------:R-:W-:Y:S01]  /*07e0*/  IMAD.SHL.U32 R2, R18, 0x40, RZ ;  /* 0x0000004012027824 */ /* 0x000fe200078e00ff */
[----:B------:R-:W-:Y:S01]  /*07f0*/  LEA R222, R222, UR4, 0x1 ;  /* 0x00000004dede7c11 */ /* 0x000fe2000f8e08ff */
[----:B------:R-:W-:Y:S01]  /*0800*/  IMAD.SHL.U32 R4, R16, 0x40, RZ ;  /* 0x0000004010047824 */ /* 0x000fe200078e00ff */
        /* <DEDUP_REMOVED lines=9> */
[----:B------:R-:W-:Y:S01]  /*08a0*/  IMAD.SHL.U32 R173, R173, 0x2, RZ ;  /* 0x00000002adad7824 */ /* 0x000fe200078e00ff */
[----:B------:R-:W-:Y:S01]  /*08b0*/  LOP3.LUT R3, R3, 0x8, RZ, 0xc0, !PT ;  /* 0x0000000803037812 */ /* 0x000fe200078ec0ff */
[----:B------:R-:W-:Y:S01]  /*08c0*/  VIADD R220, R222, 0x20 ;  /* 0x00000020dedc7836 */ /* 0x000fe20000000000 */
[----:B------:R-:W-:Y:S01]  /*08d0*/  LOP3.LUT R0, R0, 0xc0, RZ, 0xc0, !PT ;  /* 0x000000c000007812 */ /* 0x000fe200078ec0ff */
[C---:B------:R-:W-:Y:S01]  /*08e0*/  @P4 VIADD R220, R222.reuse, 0xffffffe0 ;  /* 0xffffffe0dedc4836 */ /* 0x040fe20000000000 */
[----:B------:R-:W-:Y:S01]  /*08f0*/  SHF.R.U32.HI R176, RZ, 0x3, R2 ;  /* 0x00000003ffb07819 */ /* 0x000fe20000011602 */
[----:B------:R-:W-:Y:S01]  /*0900*/  IMAD.IADD R221, R222, 0x1, R219 ;  /* 0x00000001dedd7824 */ /* 0x000fe200078e02db */
[----:B------:R-:W-:Y:S01]  /*0910*/  SHF.R.U32.HI R8, RZ, 0x3, R0 ;  /* 0x00000003ff087819 */ /* 0x000fe20000011600 */
[----:B------:R-:W-:Y:S01]  /*0920*/  IMAD.IADD R219, R219, 0x1, R220 ;  /* 0x00000001dbdb7824 */ /* 0x000fe200078e02dc */
[----:B------:R-:W-:-:S02]  /*0930*/  LOP3.LUT R9, R7, 0x10, R9, 0xf8, !PT ;  /* 0x0000001007097812 */ /* 0x000fc400078ef809 */
[--C-:B------:R-:W-:Y:S02]  /*0940*/  SHF.R.U32.HI R6, RZ, 0x3, R4.reuse ;  /* 0x00000003ff067819 */ /* 0x100fe40000011604 */
[----:B------:R-:W-:Y:S02]  /*0950*/  LOP3.LUT R176, R176, R2, R3, 0x1e, !PT ;  /* 0x00000002b0b07212 */ /* 0x000fe400078e1e03 */
[----:B------:R-:W-:Y:S01]  /*0960*/  LOP3.LUT R8, R8, R0, R7, 0x1e, !PT ;  /* 0x0000000008087212 */ /* 0x000fe200078e1e07 */
[----:B------:R-:W-:Y:S01]  /*0970*/  IMAD.SHL.U32 R0, R14, 0x20, RZ ;  /* 0x000000200e007824 */ /* 0x000fe200078e00ff */
[C---:B------:R-:W-:Y:S01]  /*0980*/  LOP3.LUT R2, R6.reuse, R9, R4, 0x1e, !PT ;  /* 0x0000000906027212 */ /* 0x040fe200078e1e04 */
[----:B------:R-:W-:Y:S01]  /*0990*/  IMAD.U32 R176, R19, 0x200, R176 ;  /* 0x0000020013b07824 */ /* 0x000fe200078e00b0 */
[----:B------:R-:W-:Y:S01]  /*09a0*/  LOP3.LUT R3, R6, R4, R3, 0x1e, !PT ;  /* 0x0000000406037212 */ /* 0x000fe200078e1e03 */
        /* <DEDUP_REMOVED lines=17> */
[----:B------:R-:W-:Y:S01]  /*0ac0*/  IMAD R230, R244, 0x10, R230 ;  /* 0x00000010f4e67824 */ /* 0x000fe200078e02e6 */
[----:B------:R-:W-:-:S02]  /*0ad0*/  SEL R180, R180, 0xffffffe0, !P0 ;  /* 0xffffffe0b4b47807 */ /* 0x000fc40004000000 */
[----:B------:R-:W-:Y:S02]  /*0ae0*/  LEA R239, R8, UR5, 0x1 ;  /* 0x0000000508ef7c11 */ /* 0x000fe4000f8e08ff */
[----:B------:R-:W-:Y:S01]  /*0af0*/  LEA R176, R176, UR6, 0x1 ;  /* 0x00000006b0b07c11 */ /* 0x000fe2000f8e08ff */
[----:B------:R-:W-:Y:S01]  /*0b00*/  ULDC.64 UR6, c[0x0][0x208] ;  /* 0x0000820000067ab9 */ /* 0x000fe20000000a00 */
[----:B------:R-:W-:Y:S01]  /*0b10*/  LEA R3, R5, UR4, 0x1 ;  /* 0x0000000405037c11 */ /* 0x000fe2000f8e08ff */
[----:B------:R-:W-:Y:S01]  /*0b20*/  VIADD R240, R239, 0x20 ;  /* 0x00000020eff07836 */ /* 0x000fe20000000000 */
[----:B------:R-:W-:Y:S01]  /*0b30*/  IADD3 R174, R174, UR5, R173 ;  /* 0x00000005aeae7c10 */ /* 0x000fe2000fffe0ad */
[C---:B------:R-:W-:Y:S02]  /*0b40*/  IMAD.IADD R177, R176.reuse, 0x1, R177 ;  /* 0x00000001b0b17824 */ /* 0x040fe400078e02b1 */
[--C-:B------:R-:W-:Y:S02]  /*0b50*/  IMAD.IADD R179, R176, 0x1, R178.reuse ;  /* 0x00000001b0b37824 */ /* 0x100fe400078e02b2 */
[----:B------:R-:W-:-:S02]  /*0b60*/  IMAD.IADD R178, R177, 0x1, R178 ;  /* 0x00000001b1b27824 */ /* 0x000fc400078e02b2 */
[----:B------:R-:W-:-:S07]  /*0b70*/  @P3 VIADD R240, R239, 0xffffffe0 ;  /* 0xffffffe0eff03836 */ /* 0x000fce0000000000 */
.L_x_535:
        /* <DEDUP_REMOVED lines=67> */
.L_x_507:
        /* <DEDUP_REMOVED lines=131> */
.L_x_509:
        /* <DEDUP_REMOVED lines=13> */
.L_x_510:
        /* <DEDUP_REMOVED lines=12> */
.L_x_511:
[----:B------:R-:W-:Y:S01]  /*1970*/  ULDC UR5, c[0x0][0x270] ;  /* 0x00009c0000057ab9 */ /* 0x000fe20000000800 */
[----:B------:R-:W-:Y:S01]  /*1980*/  ULDC UR8, c[0x0][0x2d4] ;  /* 0x0000b50000087ab9 */ /* 0x000fe20000000800 */
[----:B------:R-:W-:-:S04]  /*1990*/  UIMAD UR5, UR49, UR5, UR58 ;  /* 0x00000005310572a4 */ /* 0x000fc8000f8e023a */
[----:B------:R-:W-:-:S12]  /*19a0*/  UIMAD UR5, UR5, UR8, URZ ;  /* 0x00000008050572a4 */ /* 0x000fd8000f8e023f */
.L_x_512:
[----:B------:R-:W1:Y:S01]  /*19b0*/  S2R R21, SR_TID.X ;  /* 0x0000000000157919 */ /* 0x000e620000002100 */
[----:B------:R-:W-:Y:S01]  /*19c0*/  SHF.R.S32.HI R17, RZ, 0x1f, R238 ;  /* 0x0000001fff117819 */ /* 0x000fe200000114ee */
[----:B------:R-:W-:Y:S01]  /*19d0*/  UIADD3 UR8, UR18, UR5, URZ ;  /* 0x0000000512087290 */ /* 0x000fe2000fffe03f */
[----:B------:R-:W-:Y:S01]  /*19e0*/  IADD3 R2, P0, R238, UR18, RZ ;  /* 0x00000012ee027c10 */ /* 0x000fe2000ff1e0ff */
[----:B------:R-:W-:Y:S01]  /*19f0*/  ULDC UR11, c[0x0][0x2dc] ;  /* 0x0000b700000b7ab9 */ /* 0x000fe20000000800 */
[----:B------:R-:W-:Y:S01]  /*1a00*/  ULDC UR12, c[0x0][0x270] ;  /* 0x00009c00000c7ab9 */ /* 0x000fe20000000800 */
[--C-:B------:R-:W-:Y:S01]  /*1a10*/  SHF.R.S32.HI R247, RZ, 0x1f, R246.reuse ;  /* 0x0000001ffff77819 */ /* 0x100fe200000114f6 */
[----:B------:R-:W-:Y:S01]  /*1a20*/  UIMAD UR35, UR11, UR12, URZ ;  /* 0x0000000c0b2372a4 */ /* 0x000fe2000f8e023f */
[----:B------:R-:W-:Y:S01]  /*1a30*/  IADD3.X R4, R17, UR29, RZ, P0, !PT ;  /* 0x0000001d11047c10 */ /* 0x000fe200087fe4ff */
[----:B------:R-:W-:Y:S01]  /*1a40*/  ULDC.64 UR20, c[0x0][0x478] ;  /* 0x00011e0000147ab9 */ /* 0x000fe20000000a00 */
[----:B------:R-:W-:Y:S01]  /*1a50*/  UIADD3 UR11, -UR10, UR40, UR42 ;  /* 0x000000280a0b7290 */ /* 0x000fe2000fffe12a */
[----:B------:R-:W-:Y:S01]  /*1a60*/  IMAD.WIDE.U32 R6, R2, UR36, R246 ;  /* 0x0000002402067c25 */ /* 0x000fe2000f8e00f6 */
[----:B------:R-:W-:Y:S01]  /*1a70*/  ULDC UR12, c[0x0][0x398] ;  /* 0x0000e600000c7ab9 */ /* 0x000fe20000000800 */
[----:B------:R-:W-:Y:S01]  /*1a80*/  UIMAD.WIDE UR20, UR8, 0x4, UR20 ;  /* 0x00000004081478a5 */ /* 0x000fe2000f8e0214 */
[----:B------:R-:W-:Y:S01]  /*1a90*/  BSSY B1, `(.L_x_508) ;  /* 0x0000769000017945 */ /* 0x000fe20003800000 */
[----:B------:R-:W-:Y:S01]  /*1aa0*/  IMAD R4, R4, UR36, RZ ;  /* 0x0000002404047c24 */ /* 0x000fe2000f8e02ff */
[----:B------:R-:W-:-:S02]  /*1ab0*/  USHF.R.S32.HI UR15, URZ, 0x1f, UR58 ;  /* 0x0000001f3f0f7899 */ /* 0x000fc4000801143a */
[----:B------:R-:W-:Y:S01]  /*1ac0*/  UIADD3 UR28, UR18, UR17, URZ ;  /* 0x00000011121c7290 */ /* 0x000fe2000fffe03f */
[----:B------:R-:W-:Y:S01]  /*1ad0*/  IMAD R8, R2, UR37, R4 ;  /* 0x0000002502087c24 */ /* 0x000fe2000f8e0204 */
[----:B------:R-:W-:Y:S01]  /*1ae0*/  IADD3 R4, P0, R246, UR9, RZ ;  /* 0x00000009f6047c10 */ /* 0x000fe2000ff1e0ff */
[----:B------:R-:W-:Y:S01]  /*1af0*/  ULDC.64 UR8, c[0x0][0x420] ;  /* 0x0001080000087ab9 */ /* 0x000fe20000000a00 */
[----:B------:R-:W-:Y:S01]  /*1b00*/  UIADD3 UR11, UR11, -UR12, URZ ;  /* 0x8000000c0b0b7290 */ /* 0x000fe2000fffe03f */
[----:B------:R-:W-:Y:S01]  /*1b10*/  IMAD.U32 R2, RZ, RZ, UR8 ;  /* 0x00000008ff027e24 */ /* 0x000fe2000f8e00ff */
[----:B------:R-:W-:Y:S01]  /*1b20*/  IADD3.X R5, R247, UR53, RZ, P0, !PT ;  /* 0x00000035f7057c10 */ /* 0x000fe200087fe4ff */
[----:B------:R-:W-:Y:S01]  /*1b30*/  ULDC.64 UR16, c[0x0][0x258] ;  /* 0x0000960000107ab9 */ /* 0x000fe20000000a00 */
[----:B------:R-:W-:Y:S01]  /*1b40*/  UIMAD UR12, UR29, UR8, URZ ;  /* 0x000000081d0c72a4 */ /* 0x000fe2000f8e023f */
[----:B------:R-:W-:Y:S01]  /*1b50*/  IADD3 R6, P0, R6, UR60, RZ ;  /* 0x0000003c06067c10 */ /* 0x000fe2000ff1e0ff */
[----:B------:R-:W-:Y:S01]  /*1b60*/  UIMAD UR13, UR15, UR16, URZ ;  /* 0x000000100f0d72a4 */ /* 0x000fe2000f8e023f */
[----:B------:R-:W-:Y:S01]  /*1b70*/  IMAD.WIDE.U32 R4, R2, UR18, R4 ;  /* 0x0000001202047c25 */ /* 0x000fe2000f8e0004 */
[----:B------:R-:W-:Y:S01]  /*1b80*/  UIMAD UR14, UR18, UR9, UR12 ;  /* 0x00000009120e72a4 */ /* 0x000fe2000f8e020c */
[----:B------:R-:W-:Y:S01]  /*1b90*/  IADD3.X R7, R7, UR52, R8, P0, !PT ;  /* 0x0000003407077c10 */ /* 0x000fe200087fe408 */
[----:B------:R-:W-:Y:S01]  /*1ba0*/  USHF.R.S32.HI UR32, URZ, 0x1f, UR11 ;  /* 0x0000001f3f207899 */ /* 0x000fe2000801140b */
[----:B-1----:R-:W-:Y:S01]  /*1bb0*/  SHF.R.S32.HI R9, RZ, 0x1f, R21 ;  /* 0x0000001fff097819 */ /* 0x002fe20000011415 */
[----:B------:R-:W-:Y:S01]  /*1bc0*/  USHF.L.U32 UR26, UR35, 0x6, URZ ;  /* 0x00000006231a7899 */ /* 0x000fe2000800063f */
[----:B------:R-:W-:Y:S01]  /*1bd0*/  IMAD.U32 R8, RZ, RZ, UR16 ;  /* 0x00000010ff087e24 */ /* 0x000fe2000f8e00ff */
[----:B------:R-:W-:Y:S01]  /*1be0*/  UIMAD UR17, UR58, UR17, UR13 ;  /* 0x000000113a1172a4 */ /* 0x000fe2000f8e020d */
[----:B------:R-:W-:Y:S01]  /*1bf0*/  LEA.HI R9, R9, R21, RZ, 0x5 ;  /* 0x0000001509097211 */ /* 0x000fe200078f28ff */
[----:B------:R-:W-:Y:S01]  /*1c00*/  ULEA.HI UR32, UR32, UR11, URZ, 0x6 ;  /* 0x0000000b20207291 */ /* 0x000fe2000f8f303f */
[----:B------:R-:W-:Y:S01]  /*1c10*/  VIADD R5, R5, UR14 ;  /* 0x0000000e05057c36 */ /* 0x000fe20008000000 */
[----:B------:R-:W-:Y:S01]  /*1c20*/  ULDC.64 UR12, c[0x0][0x428] ;  /* 0x00010a00000c7ab9 */ /* 0x000fe20000000a00 */
[----:B------:R-:W-:Y:S01]  /*1c30*/  LOP3.LUT R2, R9, 0xffffffe0, RZ, 0xc0, !PT ;  /* 0xffffffe009027812 */ /* 0x000fe200078ec0ff */
[----:B------:R-:W-:Y:S01]  /*1c40*/  UIMAD UR14, UR15, UR12, URZ ;  /* 0x0000000c0f0e72a4 */ /* 0x000fe2000f8e023f */
[----:B------:R-:W-:Y:S01]  /*1c50*/  IMAD.WIDE.U32 R6, R8, UR58, R6 ;  /* 0x0000003a08067c25 */ /* 0x000fe2000f8e0006 */
[----:B------:R-:W-:-:S02]  /*1c60*/  UIADD3 UR27, UP2, UP0, UR30, UR26, UR50 ;  /* 0x0000001a1e1b7290 */ /* 0x000fc4000f85e032 */
[----:B------:R-:W-:Y:S01]  /*1c70*/  USHF.R.S32.HI UR32, URZ, 0x6, UR32 ;  /* 0x000000063f207899 */ /* 0x000fe20008011420 */
[----:B------:R-:W-:Y:S01]  /*1c80*/  IMAD.IADD R21, R21, 0x1, -R2 ;  /* 0x0000000115157824 */ /* 0x000fe200078e0a02 */
[----:B------:R-:W-:Y:S01]  /*1c90*/  UIMAD UR13, UR58, UR13, UR14 ;  /* 0x0000000d3a0d72a4 */ /* 0x000fe2000f8e020e */
[----:B------:R-:W-:Y:S01]  /*1ca0*/  IMAD.U32 R2, RZ, RZ, UR12 ;  /* 0x0000000cff027e24 */ /* 0x000fe2000f8e00ff */
[----:B------:R-:W-:Y:S01]  /*1cb0*/  USHF.R.S32.HI UR12, URZ, 0x1f, UR26 ;  /* 0x0000001f3f0c7899 */ /* 0x000fe2000801141a */
[----:B------:R-:W-:Y:S01]  /*1cc0*/  VIADD R7, R7, UR17 ;  /* 0x0000001107077c36 */ /* 0x000fe20008000000 */
[----:B------:R-:W-:Y:S01]  /*1cd0*/  ULDC.64 UR18, c[0x0][0x3e0] ;  /* 0x0000f80000127ab9 */ /* 0x000fe20000000a00 */
[----:B------:R-:W-:Y:S01]  /*1ce0*/  IMAD.WIDE.U32 R4, R2, UR58, R4 ;  /* 0x0000003a02047c25 */ /* 0x000fe2000f8e0004 */
[----:B------:R-:W-:Y:S01]  /*1cf0*/  UIADD3.X UR11, UR54, UR12, UR57, UP2, UP0 ;  /* 0x0000000c360b7290 */ /* 0x000fe200097e0439 */
[----:B------:R-:W-:Y:S01]  /*1d00*/  SHF.R.S32.HI R2, RZ, 0x5, R9 ;  /* 0x00000005ff027819 */ /* 0x000fe20000011409 */
[----:B------:R-:W-:Y:S01]  /*1d10*/  UISETP.LT.AND UP0, UPT, URZ, UR32, UPT ;  /* 0x000000203f00728c */ /* 0x000fe2000bf01270 */
[----:B------:R-:W-:Y:S01]  /*1d20*/  VIADD R5, R5, UR13 ;  /* 0x0000000d05057c36 */ /* 0x000fe20008000000 */
[----:B------:R-:W-:Y:S01]  /*1d30*/  UIADD3 UR12, UP3, UP2, UR56, UR27, UR59 ;  /* 0x0000001b380c7290 */ /* 0x000fe2000fa7e03b */
[----:B------:R-:W-:Y:S01]  /*1d40*/  IMAD R9, R17, UR8, RZ ;  /* 0x0000000811097c24 */ /* 0x000fe2000f8e02ff */
[----:B------:R-:W-:Y:S01]  /*1d50*/  USEL UR32, URZ, UR32, !UP0 ;  /* 0x000000203f207287 */ /* 0x000fe2000c000000 */
[----:B------:R-:W-:Y:S01]  /*1d60*/  IMAD R8, R2, UR35, R21 ;  /* 0x0000002302087c24 */ /* 0x000fe2000f8e0215 */
[----:B------:R-:W-:Y:S01]  /*1d70*/  UIADD3.X UR11, UR55, UR11, UR51, UP3, UP2 ;  /* 0x0000000b370b7290 */ /* 0x000fe20009fe4433 */
[C---:B------:R-:W-:Y:S01]  /*1d80*/  IMAD R9, R238.reuse, UR9, R9 ;  /* 0x00000009ee097c24 */ /* 0x040fe2000f8e0209 */
[----:B------:R-:W-:Y:S01]  /*1d90*/  UISETP.GT.AND UP0, UPT, UR47, UR32, UPT ;  /* 0x000000202f00728c */ /* 0x000fe2000bf04270 */
[----:B------:R-:W-:Y:S01]  /*1da0*/  IMAD.WIDE.U32 R4, R238, UR8, R4 ;  /* 0x00000008ee047c25 */ /* 0x000fe2000f8e0004 */
[C---:B------:R-:W-:Y:S01]  /*1db0*/  IADD3 R2, P0, R8.reuse, UR12, RZ ;  /* 0x0000000c08027c10 */ /* 0x040fe2000ff1e0ff */
[----:B------:R-:W-:Y:S01]  /*1dc0*/  ULDC.64 UR36, c[0x0][0x210] ;  /* 0x0000840000247ab9 */ /* 0x000fe20000000a00 */
[----:B------:R-:W-:Y:S01]  /*1dd0*/  ULDC.64 UR14, c[0x0][0x400] ;  /* 0x00010000000e7ab9 */ /* 0x000fe20000000a00 */
[----:B------:R-:W-:Y:S01]  /*1de0*/  IMAD.IADD R5, R5, 0x1, R9 ;  /* 0x0000000105057824 */ /* 0x000fe200078e0209 */
[----:B------:R-:W-:Y:S01]  /*1df0*/  LEA.HI.X.SX32 R8, R8, UR11, 0x1, P0 ;  /* 0x0000000b08087c11 */ /* 0x000fe200080f0eff */
[----:B------:R-:W-:Y:S01]  /*1e00*/  ULDC.64 UR30, c[0x0][0x2b0] ;  /* 0x0000ac00001e7ab9 */ /* 0x000fe20000000a00 */
[----:B------:R-:W-:Y:S01]  /*1e10*/  PLOP3.LUT P0, PT, PT, PT, UP0, 0x80, 0x0 ;  /* 0x000000000000781c */ /* 0x000fe20003f0f008 */
[----:B------:R-:W-:Y:S01]  /*1e20*/  UIADD3 UR5, UR47, -0x1, URZ ;  /* 0xffffffff2f057890 */ /* 0x000fe2000fffe03f */
[----:B------:R-:W-:Y:S01]  /*1e30*/  LEA R224, P3, R4, UR18, 0x1 ;  /* 0x0000001204e07c11 */ /* 0x000fe2000f8608ff */
[----:B------:R-:W-:Y:S01]  /*1e40*/  UIMAD.WIDE UR16, UR28, 0x4, UR30 ;  /* 0x000000041c1078a5 */ /* 0x000fe2000f8e021e */
[----:B------:R-:W-:Y:S01]  /*1e50*/  LEA R226, P4, R6, UR36, 0x1 ;  /* 0x0000002406e27c11 */ /* 0x000fe2000f8808ff */
[----:B------:R-:W-:Y:S01]  /*1e60*/  UMOV UR18, UR21 ;  /* 0x0000001500127c82 */ /* 0x000fe20008000000 */
[----:B------:R-:W-:-:S02]  /*1e70*/  LEA R229, P2, R2, UR14, 0x2 ;  /* 0x0000000e02e57c11 */ /* 0x000fc4000f8410ff */
[----:B------:R-:W-:Y:S01]  /*1e80*/  LEA.HI.X R225, R4, UR19, R5, 0x1, P3 ;  /* 0x0000001304e17c11 */ /* 0x000fe200098f0c05 */
[----:B------:R-:W-:Y:S01]  /*1e90*/  UMOV UR19, UR20 ;  /* 0x0000001400137c82 */ /* 0x000fe20008000000 */
[----:B------:R-:W-:Y:S02]  /*1ea0*/  LEA.HI.X R227, R6, UR37, R7, 0x1, P4 ;  /* 0x0000002506e37c11 */ /* 0x000fe4000a0f0c07 */
        /* <DEDUP_REMOVED lines=21> */
.L_x_514:
        /* <DEDUP_REMOVED lines=19> */
.L_x_515:
        /* <DEDUP_REMOVED lines=32> */
.L_x_517:
[----:B------:R-:W-:Y:S05]  /*2330*/  BSYNC B0 ;  /* 0x0000000000007941 */ /* 0x000fea0003800000 */
.L_x_516:
        /* <DEDUP_REMOVED lines=15> */
.L_x_519:
[----:B------:R-:W-:Y:S05]  /*2430*/  BSYNC B0 ;  /* 0x0000000000007941 */ /* 0x000fea0003800000 */
.L_x_518:
        /* <DEDUP_REMOVED lines=28> */
.L_x_521:
[----:B------:R-:W-:Y:S05]  /*2600*/  BSYNC B0 ;  /* 0x0000000000007941 */ /* 0x000fea0003800000 */
.L_x_520:
        /* <DEDUP_REMOVED lines=15> */
.L_x_513:
[----:B------:R-:W-:Y:S01]  /*2700*/  UIMAD UR8, UR38, UR22, URZ ;  /* 0x00000016260872a4 */ /* 0x000fe2000f8e023f */
[----:B------:R-:W-:Y:S01]  /*2710*/  IMAD.U32 R6, RZ, RZ, UR22 ;  /* 0x00000016ff067e24 */ /* 0x000fe2000f8e00ff */
[----:B------:R-:W-:Y:S01]  /*2720*/  UIMAD UR9, UR38, UR24, URZ ;  /* 0x00000018260972a4 */ /* 0x000fe2000f8e023f */
[----:B------:R-:W-:Y:S01]  /*2730*/  VIADD R9, R238, 0x40 ;  /* 0x00000040ee097836 */ /* 0x000fe20000000000 */
[----:B------:R-:W-:Y:S01]  /*2740*/  UIMAD UR11, UR42, UR23, UR8 ;  /* 0x000000172a0b72a4 */ /* 0x000fe2000f8e0208 */
[--C-:B------:R-:W-:Y:S01]  /*2750*/  IMAD.WIDE.U32 R6, R6, UR42, R246.reuse ;  /* 0x0000002a06067c25 */ /* 0x100fe2000f8e00f6 */
[----:B------:R-:W-:Y:S02]  /*2760*/  UIMAD UR8, UR41, -0x80, UR10 ;  /* 0xffffff80290878a4 */ /* 0x000fe4000f8e020a */
[----:B------:R-:W-:Y:S01]  /*2770*/  UIMAD UR9, UR42, UR25, UR9 ;  /* 0x000000192a0972a4 */ /* 0x000fe2000f8e0209 */
[----:B------:R-:W-:Y:S01]  /*2780*/  IMAD.U32 R4, RZ, RZ, UR24 ;  /* 0x00000018ff047e24 */ /* 0x000fe2000f8e00ff */
[----:B------:R-:W-:Y:S01]  /*2790*/  IADD3 R8, P0, R6, UR39, RZ ;  /* 0x0000002706087c10 */ /* 0x000fe2000ff1e0ff */
[----:B------:R-:W-:Y:S01]  /*27a0*/  IMAD.U32 R2, RZ, RZ, UR11 ;  /* 0x0000000bff027e24 */ /* 0x000fe2000f8e00ff */
[----:B------:R-:W-:Y:S01]  /*27b0*/  ISETP.GE.AND P1, PT, R9, UR8, PT ;  /* 0x0000000809007c0c */ /* 0x000fe2000bf26270 */
[----:B------:R-:W-:Y:S01]  /*27c0*/  IMAD.WIDE.U32 R4, R4, UR42, R246 ;  /* 0x0000002a04047c25 */ /* 0x000fe2000f8e00f6 */
[----:B------:R-:W-:Y:S01]  /*27d0*/  ISETP.GE.AND P2, PT, R238, UR8, PT ;  /* 0x00000008ee007c0c */ /* 0x000fe2000bf46270 */
[----:B------:R-:W-:Y:S01]  /*27e0*/  ULDC.64 UR12, c[0x0][0x260] ;  /* 0x00009800000c7ab9 */ /* 0x000fe20000000a00 */
[----:B------:R-:W-:Y:S01]  /*27f0*/  IADD3.X R9, R7, UR46, R2, P0, !PT ;  /* 0x0000002e07097c10 */ /* 0x000fe200087fe402 */
[----:B------:R-:W-:Y:S01]  /*2800*/  IMAD.U32 R2, RZ, RZ, UR9 ;  /* 0x00000009ff027e24 */ /* 0x000fe2000f8e00ff */
[----:B------:R-:W-:Y:S01]  /*2810*/  IADD3 R6, P0, R4, UR43, RZ ;  /* 0x0000002b04067c10 */ /* 0x000fe2000ff1e0ff */
[----:B------:R-:W-:Y:S01]  /*2820*/  ULDC.64 UR8, c[0x0][0x268] ;  /* 0x00009a0000087ab9 */ /* 0x000fe20000000a00 */
[C---:B------:R-:W-:Y:S01]  /*2830*/  IMAD R4, R10.reuse, UR12, RZ ;  /* 0x0000000c0a047c24 */ /* 0x040fe2000f8e02ff */
[----:B------:R-:W-:Y:S01]  /*2840*/  ULDC UR14, c[0x0][0x270] ;  /* 0x00009c00000e7ab9 */ /* 0x000fe20000000800 */
[----:B------:R-:W-:Y:S01]  /*2850*/  IADD3.X R7, R5, UR48, R2, P0, !PT ;  /* 0x0000003005077c10 */ /* 0x000fe200087fe402 */
[----:B------:R-:W-:-:S02]  /*2860*/  IMAD R2, R10, UR8, RZ ;  /* 0x000000080a027c24 */ /* 0x000fc4000f8e02ff */
[----:B------:R-:W-:Y:S01]  /*2870*/  IMAD.MOV.U32 R233, RZ, RZ, 0x7f800000 ;  /* 0x7f800000ffe97424 */ /* 0x000fe200078e00ff */
[----:B------:R-:W-:Y:S01]  /*2880*/  @!P1 IADD3 R12, P0, R238, 0x40, RZ ;  /* 0x00000040ee0c9810 */ /* 0x000fe20007f1e0ff */
[C---:B------:R-:W-:Y:S01]  /*2890*/  IMAD R10, R0.reuse, UR13, R4 ;  /* 0x0000000d000a7c24 */ /* 0x040fe2000f8e0204 */
[----:B------:R-:W1:Y:S01]  /*28a0*/  @!P2 LDC.64 R18, c[0x0][0x218] ;  /* 0x00008600ff12ab82 */ /* 0x000e620000000a00 */
[----:B------:R-:W-:-:S04]  /*28b0*/  IMAD.WIDE.U32 R4, R0, UR12, R8 ;  /* 0x0000000c00047c25 */ /* 0x000fc8000f8e0008 */
[----:B------:R-:W-:Y:S01]  /*28c0*/  IMAD.MOV.U32 R234, RZ, RZ, 0x7f800000 ;  /* 0x7f800000ffea7424 */ /* 0x000fe200078e00ff */
[----:B------:R-:W-:Y:S01]  /*28d0*/  USHF.L.U32 UR21, UR35, 0x4, URZ ;  /* 0x0000000423157899 */ /* 0x000fe2000800063f */
[C---:B------:R-:W-:Y:S01]  /*28e0*/  IMAD R2, R0.reuse, UR9, R2 ;  /* 0x0000000900027c24 */ /* 0x040fe2000f8e0202 */
[----:B------:R-:W2:Y:S01]  /*28f0*/  @!P1 LDC.64 R22, c[0x0][0x218] ;  /* 0x00008600ff169b82 */ /* 0x000ea20000000a00 */
[----:B------:R-:W-:Y:S01]  /*2900*/  IMAD.WIDE.U32 R6, R0, UR8, R6 ;  /* 0x0000000800067c25 */ /* 0x000fe2000f8e0006 */
[----:B------:R-:W-:Y:S02]  /*2910*/  ULEA.HI UR9, UR5, UR5, URZ, 0x1 ;  /* 0x0000000505097291 */ /* 0x000fe4000f8f083f */
[----:B------:R-:W-:Y:S01]  /*2920*/  UIMAD UR8, UR5, -0x40, UR40 ;  /* 0xffffffc0050878a4 */ /* 0x000fe2000f8e0228 */
[--C-:B------:R-:W-:Y:S01]  /*2930*/  @!P1 IMAD.X R0, RZ, RZ, R17.reuse, P0 ;  /* 0x000000ffff009224 */ /* 0x100fe200000e0611 */
[----:B------:R-:W-:Y:S01]  /*2940*/  @!P1 IADD3 R14, P0, R238, 0x40, RZ ;  /* 0x00000040ee0e9810 */ /* 0x000fe20007f1e0ff */
[----:B------:R-:W-:Y:S01]  /*2950*/  IMAD.IADD R7, R7, 0x1, R2 ;  /* 0x0000000107077824 */ /* 0x000fe200078e0202 */
[----:B------:R-:W-:Y:S01]  /*2960*/  ULOP3.LUT UR9, UR9, 0xfffffffe, URZ, 0xc0, !UPT ;  /* 0xfffffffe09097892 */ /* 0x000fe2000f8ec03f */
[----:B------:R-:W-:Y:S01]  /*2970*/  @!P1 IMAD R2, R0, UR22, RZ ;  /* 0x0000001600029c24 */ /* 0x000fe2000f8e02ff */
[----:B------:R-:W-:Y:S01]  /*2980*/  ISETP.GE.AND P3, PT, R238, UR8, PT ;  /* 0x00000008ee007c0c */ /* 0x000fe2000bf66270 */
[----:B------:R-:W-:Y:S01]  /*2990*/  @!P1 IMAD.X R0, RZ, RZ, R17, P0 ;  /* 0x000000ffff009224 */ /* 0x000fe200000e0611 */
[----:B------:R-:W-:Y:S01]  /*29a0*/  PLOP3.LUT P0, PT, PT, PT, UP4, 0x80, 0x0 ;  /* 0x000000000000781c */ /* 0x000fe20003f0f048 */
[----:B------:R-:W-:Y:S01]  /*29b0*/  IMAD.IADD R5, R5, 0x1, R10 ;  /* 0x0000000105057824 */ /* 0x000fe200078e020a */
[----:B------:R-:W-:Y:S01]  /*29c0*/  UIADD3 UR9, UR5, -UR9, URZ ;  /* 0x8000000905097290 */ /* 0x000fe2000fffe03f */
[----:B------:R-:W-:-:S02]  /*29d0*/  @!P2 IMAD R15, R17, UR22, RZ ;  /* 0x00000016110fac24 */ /* 0x000fc4000f8e02ff */
[----:B------:R-:W-:Y:S01]  /*29e0*/  IMAD.MOV.U32 R231, RZ, RZ, 0x7f800000 ;  /* 0x7f800000ffe77424 */ /* 0x000fe200078e00ff */
[----:B------:R-:W-:Y:S01]  /*29f0*/  UISETP.NE.AND UP0, UPT, UR9, 0x1, UPT ;  /* 0x000000010900788c */ /* 0x000fe2000bf05270 */
[----:B------:R-:W-:Y:S02]  /*2a00*/  @!P1 IMAD.MOV.U32 R8, RZ, RZ, R4 ;  /* 0x000000ffff089224 */ /* 0x000fe400078e0004 */
[----:B------:R-:W-:Y:S01]  /*2a10*/  IMAD.MOV.U32 R232, RZ, RZ, 0x7f800000 ;  /* 0x7f800000ffe87424 */ /* 0x000fe200078e00ff */
[----:B------:R-:W-:Y:S01]  /*2a20*/  USHF.L.U32 UR20, UR35, 0x3, URZ ;  /* 0x0000000323147899 */ /* 0x000fe2000800063f */
[----:B------:R-:W-:Y:S02]  /*2a30*/  @!P1 IMAD.MOV.U32 R9, RZ, RZ, R5 ;  /* 0x000000ffff099224 */ /* 0x000fe400078e0005 */
[----:B------:R-:W-:Y:S01]  /*2a40*/  IMAD R235, RZ, RZ, -UR26 ;  /* 0x8000001affeb7e24 */ /* 0x000fe2000f8e02ff */
[----:B------:R-:W-:Y:S01]  /*2a50*/  @P0 BAR.SYNC.DEFER_BLOCKING 0x0 ;  /* 0x0000000000000b1d */ /* 0x000fe20000010000 */
[----:B------:R-:W-:Y:S01]  /*2a60*/  @!P1 IMAD R16, R12, UR23, R2 ;  /* 0x000000170c109c24 */ /* 0x000fe2000f8e0202 */
[----:B------:R-:W-:Y:S01]  /*2a70*/  PLOP3.LUT P0, PT, PT, PT, UP0, 0x80, 0x0 ;  /* 0x000000000000781c */ /* 0x000fe20003f0f008 */
[----:B------:R-:W-:-:S02]  /*2a80*/  @!P1 IMAD R0, R0, UR24, RZ ;  /* 0x0000001800009c24 */ /* 0x000fc4000f8e02ff */
[----:B------:R-:W-:Y:S01]  /*2a90*/  @!P1 IMAD.MOV.U32 R10, RZ, RZ, R6 ;  /* 0x000000ffff0a9224 */ /* 0x000fe200078e0006 */
[----:B------:R-:W-:Y:S01]  /*2aa0*/  CS2R R126, SRZ ;  /* 0x00000000007e7805 */ /* 0x000fe2000001ff00 */
[----:B------:R-:W-:Y:S01]  /*2ab0*/  @!P1 IMAD.MOV.U32 R11, RZ, RZ, R7 ;  /* 0x000000ffff0b9224 */ /* 0x000fe200078e0007 */
[----:B------:R-:W-:Y:S01]  /*2ac0*/  CS2R R124, SRZ ;  /* 0x00000000007c7805 */ /* 0x000fe2000001ff00 */
[C---:B------:R-:W-:Y:S01]  /*2ad0*/  @!P2 IMAD R2, R238.reuse, UR23, R15 ;  /* 0x00000017ee02ac24 */ /* 0x040fe2000f8e020f */
[----:B------:R-:W-:Y:S01]  /*2ae0*/  CS2R R130, SRZ ;  /* 0x0000000000827805 */ /* 0x000fe2000001ff00 */
[----:B------:R-:W-:Y:S01]  /*2af0*/  @!P2 IMAD.WIDE.U32 R4, R238, UR22, R4 ;  /* 0x00000016ee04ac25 */ /* 0x000fe2000f8e0004 */
[----:B------:R-:W-:Y:S02]  /*2b00*/  CS2R R128, SRZ ;  /* 0x0000000000807805 */ /* 0x000fe4000001ff00 */
[----:B------:R-:W-:Y:S02]  /*2b10*/  CS2R R122, SRZ ;  /* 0x00000000007a7805 */ /* 0x000fe4000001ff00 */
[----:B------:R-:W-:Y:S01]  /*2b20*/  CS2R R120, SRZ ;  /* 0x0000000000787805 */ /* 0x000fe2000001ff00 */
[C---:B------:R-:W-:Y:S01]  /*2b30*/  @!P1 IMAD R20, R14.reuse, UR25, R0 ;  /* 0x000000190e149c24 */ /* 0x040fe2000f8e0200 */
[----:B------:R-:W-:Y:S01]  /*2b40*/  CS2R R118, SRZ ;  /* 0x0000000000767805 */ /* 0x000fe2000001ff00 */
[----:B------:R-:W-:Y:S01]  /*2b50*/  @!P1 IMAD.WIDE.U32 R14, R14, UR24, R10 ;  /* 0x000000180e0e9c25 */ /* 0x000fe2000f8e000a */
[----:B-1----:R-:W-:-:S02]  /*2b60*/  @!P2 LEA R10, P5, R4, R18, 0x1 ;  /* 0x00000012040aa211 */ /* 0x002fc400078a08ff */
[----:B------:R-:W-:Y:S02]  /*2b70*/  CS2R R116, SRZ ;  /* 0x0000000000747805 */ /* 0x000fe4000001ff00 */
[----:B------:R-:W-:Y:S01]  /*2b80*/  CS2R R110, SRZ ;  /* 0x00000000006e7805 */ /* 0x000fe2000001ff00 */
[----:B------:R-:W-:Y:S01]  /*2b90*/  @!P2 IMAD.IADD R0, R5, 0x1, R2 ;  /* 0x000000010500a824 */ /* 0x000fe200078e0202 */
[----:B------:R-:W-:Y:S01]  /*2ba0*/  CS2R R108, SRZ ;  /* 0x00000000006c7805 */ /* 0x000fe2000001ff00 */
[----:B------:R-:W-:Y:S01]  /*2bb0*/  @!P1 IMAD.WIDE.U32 R12, R12, UR22, R8 ;  /* 0x000000160c0c9c25 */ /* 0x000fe2000f8e0008 */
[----:B------:R-:W-:Y:S02]  /*2bc0*/  CS2R R114, SRZ ;  /* 0x0000000000727805 */ /* 0x000fe4000001ff00 */
[----:B------:R-:W-:Y:S02]  /*2bd0*/  CS2R R112, SRZ ;  /* 0x0000000000707805 */ /* 0x000fe4000001ff00 */
[----:B------:R-:W-:Y:S01]  /*2be0*/  @!P2 LEA.HI.X R11, R4, R19, R0, 0x1, P5 ;  /* 0x00000013040ba211 */ /* 0x000fe200028f0c00 */
[----:B------:R-:W-:Y:S01]  /*2bf0*/  @!P2 IMAD R2, R17, UR24, RZ ;  /* 0x000000181102ac24 */ /* 0x000fe2000f8e02ff */
[----:B--2---:R-:W-:Y:S01]  /*2c00*/  @!P1 LEA R8, P4, R12, R22, 0x1 ;  /* 0x000000160c089211 */ /* 0x004fe200078808ff */
[----:B------:R-:W-:Y:S01]  /*2c10*/  @!P1 IMAD.IADD R5, R13, 0x1, R16 ;  /* 0x000000010d059824 */ /* 0x000fe200078e0210 */
[----:B------:R-:W-:Y:S01]  /*2c20*/  LEA R0, R242, UR4, 0x1 ;  /* 0x00000004f2007c11 */ /* 0x000fe2000f8e08ff */
[----:B------:R-:W-:Y:S01]  /*2c30*/  @!P2 IMAD R4, R238, UR25, R2 ;  /* 0x00000019ee04ac24 */ /* 0x000fe2000f8e0202 */
[----:B------:R-:W1:Y:S01]  /*2c40*/  @!P1 LDC.64 R16, c[0x0][0x220] ;  /* 0x00008800ff109b82 */ /* 0x000e620000000a00 */
[----:B------:R-:W-:Y:S01]  /*2c50*/  VIADD R2, R242, 0x1800 ;  /* 0x00001800f2027836 */ /* 0x000fe20000000000 */
[----:B------:R-:W-:Y:S01]  /*2c60*/  @!P1 LEA.HI.X R9, R12, R23, R5, 0x1, P4 ;  /* 0x000000170c099211 */ /* 0x000fe200020f0c05 */
[----:B------:R-:W-:Y:S01]  /*2c70*/  @!P2 IMAD.WIDE.U32 R12, R238, UR24, R6 ;  /* 0x00000018ee0cac25 */ /* 0x000fe2000f8e0006 */
[----:B------:R-:W-:Y:S01]  /*2c80*/  @P3 STS [R0+0x6000], RZ ;  /* 0x006000ff00003388 */ /* 0x000fe20000000800 */
[----:B------:R-:W-:-:S02]  /*2c90*/  CS2R R106, SRZ ;  /* 0x00000000006a7805 */ /* 0x000fc4000001ff00 */
[----:B------:R-:W-:Y:S01]  /*2ca0*/  SEL R2, R2, R242, !P0 ;  /* 0x000000f202027207 */ /* 0x000fe20004000000 */
[----:B------:R-:W-:Y:S01]  /*2cb0*/  @!P1 IMAD.IADD R5, R15, 0x1, R20 ;  /* 0x000000010f059824 */ /* 0x000fe200078e0214 */
[----:B------:R-:W2:Y:S01]  /*2cc0*/  @!P2 LDC.64 R6, c[0x0][0x220] ;  /* 0x00008800ff06ab82 */ /* 0x000ea20000000a00 */
[----:B------:R-:W-:Y:S01]  /*2cd0*/  @P3 STS [R0+0x6004], RZ ;  /* 0x006004ff00003388 */ /* 0x000fe20000000800 */
[----:B------:R-:W-:Y:S01]  /*2ce0*/  LEA R223, R2, UR4, 0x1 ;  /* 0x0000000402df7c11 */ /* 0x000fe2000f8e08ff */
[----:B------:R-:W-:Y:S01]  /*2cf0*/  @!P2 IMAD.IADD R2, R13, 0x1, R4 ;  /* 0x000000010d02a824 */ /* 0x000fe200078e0204 */
[----:B------:R-:W-:Y:S01]  /*2d00*/  CS2R R104, SRZ ;  /* 0x0000000000687805 */ /* 0x000fe2000001ff00 */
[----:B------:R-:W-:Y:S01]  /*2d10*/  @P3 STS.64 [R0+0x6008], RZ ;  /* 0x006008ff00003388 */ /* 0x000fe20000000a00 */
[----:B------:R-:W-:Y:S01]  /*2d20*/  IMAD.SHL.U32 R245, R243, 0x20, RZ ;  /* 0x00000020f3f57824 */ /* 0x000fe200078e00ff */
[----:B------:R-:W-:Y:S01]  /*2d30*/  CS2R R102, SRZ ;  /* 0x0000000000667805 */ /* 0x000fe2000001ff00 */
[----:B------:R-:W-:Y:S01]  /*2d40*/  IMAD.MOV.U32 R252, RZ, RZ, 0x8 ;  /* 0x00000008fffc7424 */ /* 0x000fe200078e00ff */
[----:B------:R-:W-:Y:S01]  /*2d50*/  @P3 STS.128 [R0+0x7000], RZ ;  /* 0x007000ff00003388 */ /* 0x000fe20000000c00 */
[----:B------:R-:W-:Y:S01]  /*2d60*/  IMAD.MOV.U32 R251, RZ, RZ, 0x20 ;  /* 0x00000020fffb7424 */ /* 0x000fe200078e00ff */
[----:B------:R-:W-:Y:S01]  /*2d70*/  CS2R R100, SRZ ;  /* 0x0000000000647805 */ /* 0x000fe2000001ff00 */
[----:B------:R-:W-:Y:S01]  /*2d80*/  IMAD.MOV.U32 R250, RZ, RZ, 0x28 ;  /* 0x00000028fffa7424 */ /* 0x000fe200078e00ff */
[----:B------:R-:W-:Y:S01]  /*2d90*/  @P3 STS.128 [R0+0x8000], RZ ;  /* 0x008000ff00003388 */ /* 0x000fe20000000c00 */
[----:B------:R-:W-:Y:S01]  /*2da0*/  IMAD.MOV.U32 R249, RZ, RZ, 0x4 ;  /* 0x00000004fff97424 */ /* 0x000fe200078e00ff */
[----:B------:R-:W-:-:S02]  /*2db0*/  CS2R R94, SRZ ;  /* 0x00000000005e7805 */ /* 0x000fc4000001ff00 */
[C---:B-1----:R-:W-:Y:S01]  /*2dc0*/  @!P1 LEA R4, P4, R14.reuse, R16, 0x1 ;  /* 0x000000100e049211 */ /* 0x042fe200078808ff */
[----:B------:R-:W-:Y:S01]  /*2dd0*/  @!PT LDS RZ, [RZ] ;  /* 0x00000000fffff984 */ /* 0x000fe20000000800 */
[----:B------:R-:W-:Y:S01]  /*2de0*/  @!PT LDS RZ, [RZ] ;  /* 0x00000000fffff984 */ /* 0x000fe20000000800 */
[----:B------:R-:W-:Y:S01]  /*2df0*/  @!PT LDS RZ, [RZ] ;  /* 0x00000000fffff984 */ /* 0x000fe20000000800 */
[----:B------:R-:W-:Y:S01]  /*2e00*/  @!P3 LDGSTS.E.BYPASS.LTC128B.128 [R0+0x6000], desc[UR6][R224.64] ;  /* 0x06000000e000bfae */ /* 0x000fe2000b901d46 */
[----:B------:R-:W-:Y:S02]  /*2e10*/  CS2R R92, SRZ ;  /* 0x00000000005c7805 */ /* 0x000fe4000001ff00 */
[----:B------:R-:W-:Y:S02]  /*2e20*/  CS2R R98, SRZ ;  /* 0x0000000000627805 */ /* 0x000fe4000001ff00 */
[----:B------:R-:W-:Y:S01]  /*2e30*/  @!P1 LEA.HI.X R5, R14, R17, R5, 0x1, P4 ;  /* 0x000000110e059211 */ /* 0x000fe200020f0c05 */
[----:B------:R-:W-:Y:S01]  /*2e40*/  @!P3 LDGSTS.E.BYPASS.LTC128B.128 [R0+0x7000], desc[UR6][R224.64+0x40] ;  /* 0x07000040e000bfae */ /* 0x000fe2000b901d46 */
[----:B------:R-:W-:Y:S02]  /*2e50*/  CS2R R96, SRZ ;  /* 0x0000000000607805 */ /* 0x000fe4000001ff00 */
[----:B------:R-:W-:-:S02]  /*2e60*/  CS2R R90, SRZ ;  /* 0x00000000005a7805 */ /* 0x000fc4000001ff00 */
[C---:B--2---:R-:W-:Y:S01]  /*2e70*/  @!P2 LEA R6, P5, R12.reuse, R6, 0x1 ;  /* 0x000000060c06a211 */ /* 0x044fe200078a08ff */
[----:B------:R-:W-:Y:S01]  /*2e80*/  @!P3 LDGSTS.E.BYPASS.LTC128B.128 [R0+0x8000], desc[UR6][R224.64+0x80] ;  /* 0x08000080e000bfae */ /* 0x000fe2000b901d46 */
[----:B------:R-:W-:Y:S02]  /*2e90*/  CS2R R88, SRZ ;  /* 0x0000000000587805 */ /* 0x000fe4000001ff00 */
[----:B------:R-:W-:Y:S02]  /*2ea0*/  CS2R R86, SRZ ;  /* 0x0000000000567805 */ /* 0x000fe4000001ff00 */
[----:B------:R-:W-:Y:S01]  /*2eb0*/  @!P2 LEA.HI.X R7, R12, R7, R2, 0x1, P5 ;  /* 0x000000070c07a211 */ /* 0x000fe200028f0c02 */
[----:B------:R-:W-:Y:S01]  /*2ec0*/  @P3 STS [R223], RZ ;  /* 0x000000ffdf003388 */ /* 0x000fe20000000800 */
[----:B------:R-:W-:Y:S02]  /*2ed0*/  CS2R R84, SRZ ;  /* 0x0000000000547805 */ /* 0x000fe4000001ff00 */
[----:B------:R-:W-:-:S02]  /*2ee0*/  CS2R R78, SRZ ;  /* 0x00000000004e7805 */ /* 0x000fc4000001ff00 */
[----:B------:R-:W-:Y:S01]  /*2ef0*/  CS2R R76, SRZ ;  /* 0x00000000004c7805 */ /* 0x000fe2000001ff00 */
[----:B------:R-:W-:Y:S01]  /*2f00*/  @P3 STS [R223+0x4], RZ ;  /* 0x000004ffdf003388 */ /* 0x000fe20000000800 */
[----:B------:R-:W-:Y:S02]  /*2f10*/  CS2R R82, SRZ ;  /* 0x0000000000527805 */ /* 0x000fe4000001ff00 */
[----:B------:R-:W-:Y:S02]  /*2f20*/  CS2R R80, SRZ ;  /* 0x0000000000507805 */ /* 0x000fe4000001ff00 */
[----:B------:R-:W-:Y:S01]  /*2f30*/  CS2R R74, SRZ ;  /* 0x00000000004a7805 */ /* 0x000fe2000001ff00 */
[----:B------:R-:W-:Y:S01]  /*2f40*/  @P3 STS [R223+0x8], RZ ;  /* 0x000008ffdf003388 */ /* 0x000fe20000000800 */
        /* <DEDUP_REMOVED lines=24> */
[----:B------:R-:W-:Y:S01]  /*30d0*/  CS2R R36, SRZ ;  /* 0x0000000000247805 */ /* 0x000fe2000001ff00 */
[----:B------:R-:W-:Y:S02]  /*30e0*/  UIMAD UR37, UR35, 0x28, URZ ;  /* 0x00000028232578a4 */ /* 0x000fe4000f8e023f */
[----:B------:R-:W-:Y:S01]  /*30f0*/  @P3 STS [R223+0x2004], RZ ;  /* 0x002004ffdf003388 */ /* 0x000fe20000000800 */
[----:B------:R-:W-:Y:S01]  /*3100*/  UIMAD UR36, UR35, 0x30, URZ ;  /* 0x00000030232478a4 */ /* 0x000fe2000f8e023f */
[----:B------:R-:W-:-:S02]  /*3110*/  ULDC.U8 UR15, c[0x0][0x388] ;  /* 0x0000e200000f7ab9 */ /* 0x000fc40000000000 */
        /* <DEDUP_REMOVED lines=26> */
[----:B------:R-:W-:Y:S04]  /*32c0*/  @!P1 LDGSTS.E.BYPASS.LTC128B.128 [R0+0xc000], desc[UR6][R8.64+0x40] ;  /* 0x0c00004008009fae */ /* 0x000fe8000b901d46 */
[----:B------:R-:W-:Y:S01]  /*32d0*/  @!P1 LDGSTS.E.BYPASS.LTC128B.128 [R0+0xe000], desc[UR6][R8.64+0x80] ;  /* 0x0e00008008009fae */ /* 0x000fe2000b901d46 */
[----:B-1----:R-:W1:Y:S03]  /*32e0*/  LDC.64 R10, c[0x0][0x3b8] ;  /* 0x0000ee00ff0a7b82 */ /* 0x002e660000000a00 */
        /* <DEDUP_REMOVED lines=10> */
[----:B------:R-:W-:Y:S04]  /*3390*/  @!P2 LDGSTS.E.BYPASS.LTC128B.128 [R0+0x13000], desc[UR6][R6.64+0x80] ;  /* 0x130000800600afae */ /* 0x000fe8000b901d46 */
[----:B------:R-:W-:Y:S04]  /*33a0*/  @P1 STS.128 [R0+0x10000], RZ ;  /* 0x010000ff00001388 */ /* 0x000fe80000000c00 */
[----:B------:R-:W-:Y:S04]  /*33b0*/  @P1 STS.128 [R0+0x12000], RZ ;  /* 0x012000ff00001388 */ /* 0x000fe80000000c00 */
[----:B------:R2:W-:Y:S04]  /*33c0*/  @P1 STS.128 [R0+0x14000], RZ ;  /* 0x014000ff00001388 */ /* 0x0005e80000000c00 */
[----:B------:R-:W-:Y:S01]  /*33d0*/  @!PT LDS RZ, [RZ] ;  /* 0x00000000fffff984 */ /* 0x000fe20000000800 */
[----:B------:R-:W-:Y:S01]  /*33e0*/  @!PT LDS RZ, [RZ] ;  /* 0x00000000fffff984 */ /* 0x000fe20000000800 */
[----:B------:R-:W-:Y:S01]  /*33f0*/  @!PT LDS RZ, [RZ] ;  /* 0x00000000fffff984 */ /* 0x000fe20000000800 */
[----:B------:R-:W-:Y:S04]  /*3400*/  @!P1 LDGSTS.E.BYPASS.LTC128B.128 [R0+0x10000], desc[UR6][R4.64] ;  /* 0x1000000004009fae */ /* 0x000fe8000b901d46 */
[----:B------:R-:W-:Y:S04]  /*3410*/  @!P1 LDGSTS.E.BYPASS.LTC128B.128 [R0+0x12000], desc[UR6][R4.64+0x40] ;  /* 0x1200004004009fae */ /* 0x000fe8000b901d46 */
[----:B------:R3:W-:Y:S04]  /*3420*/  @!P1 LDGSTS.E.BYPASS.LTC128B.128 [R0+0x14000], desc[UR6][R4.64+0x80] ;  /* 0x1400008004009fae */ /* 0x0007e8000b901d46 */
[----:B------:R-:W0:Y:S04]  /*3430*/  LDGDEPBAR ;  /* 0x00000000000079af */ /* 0x000e280000000000 */
[----:B-1----:R-:W4:Y:S01]  /*3440*/  LDG.E.64 R6, desc[UR6][R10.64+0x8] ;  /* 0x000008060a067981 */ /* 0x002f22000c1e1b00 */
[C---:B------:R-:W-:Y:S01]  /*3450*/  ISETP.GE.AND P4, PT, R230.reuse, UR8, PT ;  /* 0x00000008e6007c0c */ /* 0x040fe2000bf86270 */
[----:B---3--:R-:W-:-:S05]  /*3460*/  VIADD R4, R230, 0x8 ;  /* 0x00000008e6047836 */ /* 0x008fca0000000000 */
[----:B------:R-:W-:Y:S01]  /*3470*/  ISETP.GE.AND P3, PT, R4, UR8, PT ;  /* 0x0000000804007c0c */ /* 0x000fe2000bf66270 */
[----:B------:R-:W3:Y:S01]  /*3480*/  LDG.E.64 R10, desc[UR6][R10.64] ;  /* 0x000000060a0a7981 */ /* 0x000ee2000c1e1b00 */
[----:B------:R-:W-:Y:S02]  /*3490*/  IMAD.MOV.U32 R4, RZ, RZ, 0x4 ;  /* 0x00000004ff047424 */ /* 0x000fe400078e00ff */
[C---:B--2---:R-:W-:Y:S02]  /*34a0*/  VIADD R0, R230.reuse, 0x28 ;  /* 0x00000028e6007836 */ /* 0x044fe40000000000 */
[----:B------:R-:W-:-:S03]  /*34b0*/  IMAD.WIDE R4, R230, R4, UR16 ;  /* 0x00000010e6047e25 */ /* 0x000fc6000f8e0204 */
[----:B------:R-:W-:Y:S01]  /*34c0*/  ISETP.GE.AND P1, PT, R0, UR8, PT ;  /* 0x0000000800007c0c */ /* 0x000fe2000bf26270 */
[----:B------:R-:W-:Y:S01]  /*34d0*/  VIADD R2, R230, 0x20 ;  /* 0x00000020e6027836 */ /* 0x000fe20000000000 */
[----:B------:R1:W5:Y:S01]  /*34e0*/  @!P4 LDG.E R233, desc[UR6][R4.64] ;  /* 0x0000000604e9c981 */ /* 0x000362000c1e1900 */
[----:B------:R-:W-:-:S03]  /*34f0*/  IMAD.MOV.U32 R8, RZ, RZ, 0x4 ;  /* 0x00000004ff087424 */ /* 0x000fc600078e00ff */
[----:B------:R1:W5:Y:S01]  /*3500*/  @!P3 LDG.E R234, desc[UR6][R4.64+0x20] ;  /* 0x0000200604eab981 */ /* 0x000362000c1e1900 */
[----:B------:R-:W-:Y:S01]  /*3510*/  ISETP.GE.AND P2, PT, R2, UR8, PT ;  /* 0x0000000802007c0c */ /* 0x000fe2000bf46270 */
[----:B------:R-:W-:Y:S02]  /*3520*/  UIMAD UR8, UR49, UR14, UR58 ;  /* 0x0000000e310872a4 */ /* 0x000fe4000f8e023a */
[----:B------:R-:W-:Y:S02]  /*3530*/  UIADD3 UR31, UR21, 0x20, URZ ;  /* 0x00000020151f7890 */ /* 0x000fe4000fffe03f */
[----:B------:R-:W-:Y:S01]  /*3540*/  USHF.L.U32 UR8, UR8, 0x5, URZ ;  /* 0x0000000508087899 */ /* 0x000fe2000800063f */
[----:B------:R-:W-:Y:S01]  /*3550*/  @!P1 IMAD.WIDE R8, R0, R8, UR16 ;  /* 0x0000001000089e25 */ /* 0x000fe2000f8e0208 */
[----:B------:R-:W-:Y:S02]  /*3560*/  UIADD3 UR26, UR21, 0x40, URZ ;  /* 0x00000040151a7890 */ /* 0x000fe4000fffe03f */
[----:B------:R-:W-:Y:S01]  /*3570*/  USHF.R.S32.HI UR9, URZ, 0x1f, UR8 ;  /* 0x0000001f3f097899 */ /* 0x000fe20008011408 */
[----:B------:R-:W-:Y:S01]  /*3580*/  SHF.R.S32.HI R0, RZ, 0x1f, R21 ;  /* 0x0000001fff007819 */ /* 0x000fe20000011415 */
[----:B------:R1:W5:Y:S01]  /*3590*/  @!P1 LDG.E R232, desc[UR6][R8.64] ;  /* 0x0000000608e89981 */ /* 0x000362000c1e1900 */
[----:B------:R-:W-:-:S03]  /*35a0*/  UIADD3 UR30, UR20, UR31, URZ ;  /* 0x0000001f141e7290 */ /* 0x000fc6000fffe03f */
[----:B------:R1:W5:Y:S01]  /*35b0*/  @!P2 LDG.E R231, desc[UR6][R4.64+0x80] ;  /* 0x0000800604e7a981 */ /* 0x000362000c1e1900 */
[----:B------:R-:W-:Y:S01]  /*35c0*/  UIADD3 UR25, UR20, UR26, URZ ;  /* 0x0000001a14197290 */ /* 0x000fe2000fffe03f */
[----:B------:R-:W-:Y:S01]  /*35d0*/  VIADD R2, R181, 0x1800 ;  /* 0x00001800b5027836 */ /* 0x000fe20000000000 */
[----:B------:R-:W-:Y:S02]  /*35e0*/  UIADD3 UR29, UR20, UR30, URZ ;  /* 0x0000001e141d7290 */ /* 0x000fe4000fffe03f */
[----:B------:R-:W-:Y:S02]  /*35f0*/  UIADD3 UR24, UR20, UR25, URZ ;  /* 0x0000001914187290 */ /* 0x000fe4000fffe03f */
[----:B------:R-:W-:Y:S01]  /*3600*/  UIADD3 UR28, UR20, UR29, URZ ;  /* 0x0000001d141c7290 */ /* 0x000fe2000fffe03f */
[----:B------:R-:W-:Y:S01]  /*3610*/  SEL R2, R2, R181, !P0 ;  /* 0x000000b502027207 */ /* 0x000fe20004000000 */
[----:B------:R-:W-:Y:S02]  /*3620*/  UIADD3 UR23, UR20, UR24, URZ ;  /* 0x0000001814177290 */ /* 0x000fe4000fffe03f */
[----:B------:R-:W-:Y:S01]  /*3630*/  UIADD3 UR43, UR40, 0x80, UR42 ;  /* 0x00000080282b7890 */ /* 0x000fe2000fffe02a */
[----:B------:R-:W-:Y:S01]  /*3640*/  LEA R172, R2, UR4, 0x1 ;  /* 0x0000000402ac7c11 */ /* 0x000fe2000f8e08ff */
[----:B------:R-:W-:-:S02]  /*3650*/  UIADD3 UR27, UR20, UR28, URZ ;  /* 0x0000001c141b7290 */ /* 0x000fc4000fffe03f */
[----:B------:R-:W-:Y:S02]  /*3660*/  UIADD3 UR22, UR20, UR23, URZ ;  /* 0x0000001714167290 */ /* 0x000fe4000fffe03f */
[----:B------:R-:W-:Y:S02]  /*3670*/  UIMAD UR39, UR35, 0x18, URZ ;  /* 0x00000018232778a4 */ /* 0x000fe4000f8e023f */
[----:B------:R-:W-:Y:S02]  /*3680*/  USHF.L.U32 UR38, UR35, 0x5, URZ ;  /* 0x0000000523267899 */ /* 0x000fe4000800063f */
[----:B------:R-:W-:Y:S02]  /*3690*/  UIMAD UR35, UR35, 0x38, URZ ;  /* 0x00000038232378a4 */ /* 0x000fe4000f8e023f */
[----:B------:R-:W-:Y:S02]  /*36a0*/  UIADD3 UR43, UR43, -UR10, URZ ;  /* 0x8000000a2b2b7290 */ /* 0x000fe4000fffe03f */
[----:B------:R-:W-:-:S02]  /*36b0*/  UIADD3 UR34, UR20, UR27, URZ ;  /* 0x0000001b14227290 */ /* 0x000fc4000fffe03f */
[----:B------:R-:W-:Y:S01]  /*36c0*/  UIADD3 UR33, UR20, UR22, URZ ;  /* 0x0000001614217290 */ /* 0x000fe2000fffe03f */
[----:B------:R-:W-:Y:S01]  /*36d0*/  ULDC UR14, c[0x0][0x2ec] ;  /* 0x0000bb00000e7ab9 */ /* 0x000fe20000000800 */
[----:B----4-:R-:W-:-:S04]  /*36e0*/  IADD3 R236, P2, P1, R6, UR8, R21 ;  /* 0x0000000806ec7c10 */ /* 0x010fc8000f95e015 */
[----:B------:R-:W-:Y:S01]  /*36f0*/  IADD3.X R241, R7, UR9, R0, P2, P1 ;  /* 0x0000000907f17c10 */ /* 0x000fe200097e2400 */
[----:B------:R-:W-:-:S05]  /*3700*/  VIADD R0, R182, 0x1800 ;  /* 0x00001800b6007836 */ /* 0x000fca0000000000 */
[----:B------:R-:W-:Y:S01]  /*3710*/  SEL R0, R0, R182, !P0 ;  /* 0x000000b600007207 */ /* 0x000fe20004000000 */
[----:B------:R-:W-:-:S03]  /*3720*/  IMAD.WIDE.U32 R236, R236, -0x2daee0ad, RZ ;  /* 0xd2511f53ecec7825 */ /* 0x000fc600078e00ff */
[----:B------:R-:W-:Y:S02]  /*3730*/  LEA R175, R0, UR4, 0x1 ;  /* 0x0000000400af7c11 */ /* 0x000fe4000f8e08ff */
[----:B---3--:R-:W-:Y:S02]  /*3740*/  R2UR UR8, R11 ;  /* 0x000000000b0872ca */ /* 0x008fe400000e0000 */
[----:B-1----:R-:W-:-:S15]  /*3750*/  R2UR UR9, R10 ;  /* 0x000000000a0972ca */ /* 0x002fde00000e0000 */
.L_x_525:
[----:B------:R-:W0:Y:S01]  /*3760*/  LDGDEPBAR ;  /* 0x00000000000079af */ /* 0x000e220000000000 */
[----:B------:R-:W-:Y:S01]  /*3770*/  IMAD.IADD R0, R180, 0x1, R175 ;  /* 0x00000001b4007824 */ /* 0x000fe200078e02af */
[----:B------:R-:W-:Y:S01]  /*3780*/  USHF.L.U32 UR11, UR5, 0x6, URZ ;  /* 0x00000006050b7899 */ /* 0x000fe2000800063f */
[----:B------:R-:W-:Y:S01]  /*3790*/  IMAD.U32 R2, RZ, RZ, UR41 ;  /* 0x00000029ff027e24 */ /* 0x000fe2000f8e00ff */
[----:B------:R-:W-:Y:S01]  /*37a0*/  UIADD3 UR12, UR42, 0x80, URZ ;  /* 0x000000802a0c7890 */ /* 0x000fe2000fffe03f */
[----:B-----5:R-:W-:Y:S01]  /*37b0*/  FSETP.NEU.FTZ.AND P3, PT, R234, -INF , PT ;  /* 0xff800000ea00780b */ /* 0x020fe20003f7d000 */
[----:B------:R-:W-:Y:S01]  /*37c0*/  UISETP.GE.AND UP0, UPT, UR11, UR43, UPT ;  /* 0x0000002b0b00728c */ /* 0x000fe2000bf06270 */
[----:B------:R-:W-:Y:S01]  /*37d0*/  IMAD R2, R2, 0x4, R243 ;  /* 0x0000000402027824 */ /* 0x000fe200078e02f3 */
[----:B------:R-:W-:Y:S02]  /*37e0*/  UIADD3 UR13, UR9, 0x3c6ef372, URZ ;  /* 0x3c6ef372090d7890 */ /* 0x000fe4000fffe03f */
[----:B------:R-:W-:Y:S02]  /*37f0*/  UISETP.LT.AND UP0, UPT, UR12, UR10, UP0 ;  /* 0x0000000a0c00728c */ /* 0x000fe40008701270 */
[----:B------:R-:W-:Y:S02]  /*3800*/  UIADD3 UR12, UR9, -0x61c88647, URZ ;  /* 0x9e3779b9090c7890 */ /* 0x000fe4000fffe03f */
[----:B------:R-:W-:Y:S02]  /*3810*/  UISETP.GT.AND UP3, UPT, UR5, UR32, UPT ;  /* 0x000000200500728c */ /* 0x000fe4000bf64270 */
[----:B------:R-:W-:Y:S01]  /*3820*/  PLOP3.LUT P0, PT, PT, PT, UP0, 0x80, 0x0 ;  /* 0x000000000000781c */ /* 0x000fe20003f0f008 */
        /* <DEDUP_REMOVED lines=20> */
[----:B------:R-:W3:Y:S03]  /*3970*/  LDSM.16.M88.4 R164, [R173+UR4+0xb400] ;  /* 0x00b40004ada4783b */ /* 0x000ee60008000200 */
[----:B------:R-:W-:Y:S05]  /*3980*/  HMMA.16816.F32.BF16 R32, R32, R134, RZ ;  /* 0x000000862020723c */ /* 0x000fea00000418ff */
[----:B------:R-:W-:Y:S01]  /*3990*/  LDSM.16.M88.4 R132, [R0+0x1000] ;  /* 0x001000000084783b */ /* 0x000fe20000000200 */
[-C--:B----4-:R-:W-:Y:S06]  /*39a0*/  HMMA.16816.F32.BF16 R4, R136, R140.reuse, R4 ;  /* 0x0000008c8804723c */ /* 0x090fec0000041804 */
[C---:B-1----:R-:W-:Y:S06]  /*39b0*/  HMMA.16816.F32.BF16 R8, R144.reuse, R140, R8 ;  /* 0x0000008c9008723c */ /* 0x042fec0000041808 */
[-C--:B------:R-:W-:Y:S06]  /*39c0*/  HMMA.16816.F32.BF16 R12, R144, R142.reuse, R12 ;  /* 0x0000008e900c723c */ /* 0x080fec000004180c */
[C---:B------:R-:W-:Y:S01]  /*39d0*/  HMMA.16816.F32.BF16 R16, R136.reuse, R142, R16 ;  /* 0x0000008e8810723c */ /* 0x040fe20000041810 */
[----:B------:R-:W1:Y:S05]  /*39e0*/  LDSM.16.M88.4 R140, [R174+0x2000] ;  /* 0x00200000ae8c783b */ /* 0x000e6a0000000200 */
[-C--:B--2---:R-:W-:Y:S06]  /*39f0*/  HMMA.16816.F32.BF16 R20, R136, R148.reuse, R20 ;  /* 0x000000948814723c */ /* 0x084fec0000041814 */
[C---:B------:R-:W-:Y:S06]  /*3a00*/  HMMA.16816.F32.BF16 R24, R144.reuse, R148, R24 ;  /* 0x000000949018723c */ /* 0x040fec0000041818 */
[-C--:B------:R-:W-:Y:S01]  /*3a10*/  HMMA.16816.F32.BF16 R28, R144, R150.reuse, R28 ;  /* 0x00000096901c723c */ /* 0x080fe2000004181c */
[----:B------:R-:W2:Y:S05]  /*3a20*/  LDSM.16.M88.4 R144, [R0+0x1800] ;  /* 0x001800000090783b */ /* 0x000eaa0000000200 */
[----:B------:R-:W-:Y:S03]  /*3a30*/  HMMA.16816.F32.BF16 R32, R136, R150, R32 ;  /* 0x000000968820723c */ /* 0x000fe60000041820 */
[----:B------:R-:W4:Y:S03]  /*3a40*/  LDSM.16.M88.4 R136, [R174+0x2400] ;  /* 0x00240000ae88783b */ /* 0x000f260000000200 */
[-C--:B------:R-:W-:Y:S05]  /*3a50*/  HMMA.16816.F32.BF16 R4, R152, R156.reuse, R4 ;  /* 0x0000009c9804723c */ /* 0x080fea0000041804 */
[----:B------:R-:W-:Y:S01]  /*3a60*/  LDSM.16.M88.4 R148, [R175+0x2000] ;  /* 0x00200000af94783b */ /* 0x000fe20000000200 */
[C---:B---3--:R-:W-:Y:S06]  /*3a70*/  HMMA.16816.F32.BF16 R8, R160.reuse, R156, R8 ;  /* 0x0000009ca008723c */ /* 0x048fec0000041808 */
[-C--:B------:R-:W-:Y:S06]  /*3a80*/  HMMA.16816.F32.BF16 R12, R160, R158.reuse, R12 ;  /* 0x0000009ea00c723c */ /* 0x080fec000004180c */
[C---:B------:R-:W-:Y:S01]  /*3a90*/  HMMA.16816.F32.BF16 R16, R152.reuse, R158, R16 ;  /* 0x0000009e9810723c */ /* 0x040fe20000041810 */
[----:B------:R-:W3:Y:S05]  /*3aa0*/  LDSM.16.M88.4 R156, [R173+UR4+0xd000] ;  /* 0x00d00004ad9c783b */ /* 0x000eea0008000200 */
[-C--:B------:R-:W-:Y:S06]  /*3ab0*/  HMMA.16816.F32.BF16 R20, R152, R164.reuse, R20 ;  /* 0x000000a49814723c */ /* 0x080fec0000041814 */
[C---:B------:R-:W-:Y:S06]  /*3ac0*/  HMMA.16816.F32.BF16 R24, R160.reuse, R164, R24 ;  /* 0x000000a4a018723c */ /* 0x040fec0000041818 */
[-C--:B------:R-:W-:Y:S01]  /*3ad0*/  HMMA.16816.F32.BF16 R28, R160, R166.reuse, R28 ;  /* 0x000000a6a01c723c */ /* 0x080fe2000004181c */
[----:B------:R-:W3:Y:S05]  /*3ae0*/  LDSM.16.M88.4 R160, [R175+0x2800] ;  /* 0x00280000afa0783b */ /* 0x000eea0000000200 */
[----:B------:R-:W-:Y:S06]  /*3af0*/  HMMA.16816.F32.BF16 R32, R152, R166, R32 ;  /* 0x000000a69820723c */ /* 0x000fec0000041820 */
[-C--:B-1----:R-:W-:Y:S01]  /*3b00*/  HMMA.16816.F32.BF16 R4, R132, R140.reuse, R4 ;  /* 0x0000008c8404723c */ /* 0x082fe20000041804 */
[----:B------:R-:W-:Y:S01]  /*3b10*/  IMAD.U32 R153, RZ, RZ, UR11 ;  /* 0x0000000bff997e24 */ /* 0x000fe2000f8e00ff */
[----:B------:R-:W-:Y:S04]  /*3b20*/  UIADD3 UR11, UR8, 0x76cf5d0a, URZ ;  /* 0x76cf5d0a080b7890 */ /* 0x000fe8000fffe03f */
[C---:B--2---:R-:W-:Y:S06]  /*3b30*/  HMMA.16816.F32.BF16 R8, R144.reuse, R140, R8 ;  /* 0x0000008c9008723c */ /* 0x044fec0000041808 */
[-C--:B------:R-:W-:Y:S01]  /*3b40*/  HMMA.16816.F32.BF16 R12, R144, R142.reuse, R12 ;  /* 0x0000008e900c723c */ /* 0x080fe2000004180c */
[----:B------:R-:W-:Y:S05]  /*3b50*/  IMAD.U32 R140, RZ, RZ, UR40 ;  /* 0x00000028ff8c7e24 */ /* 0x000fea000f8e00ff */
[----:B------:R-:W-:Y:S01]  /*3b60*/  @!P0 IADD3 R140, -R140, 0x1, R230 ;  /* 0x000000018c8c8810 */ /* 0x000fe20007ffe1e6 */
[C---:B------:R-:W-:Y:S04]  /*3b70*/  HMMA.16816.F32.BF16 R16, R132.reuse, R142, R16 ;  /* 0x0000008e8410723c */ /* 0x040fe80000041810 */
[----:B------:R-:W-:Y:S02]  /*3b80*/  @!P0 IADD3 R153, R153, UR10, R140 ;  /* 0x0000000a99998c10 */ /* 0x000fe4000fffe08c */
[-C--:B----4-:R-:W-:Y:S06]  /*3b90*/  HMMA.16816.F32.BF16 R20, R132, R136.reuse, R20 ;  /* 0x000000888414723c */ /* 0x090fec0000041814 */
[C---:B------:R-:W-:Y:S06]  /*3ba0*/  HMMA.16816.F32.BF16 R24, R144.reuse, R136, R24 ;  /* 0x000000889018723c */ /* 0x040fec0000041818 */
[-C--:B------:R-:W-:Y:S01]  /*3bb0*/  HMMA.16816.F32.BF16 R28, R144, R138.reuse, R28 ;  /* 0x0000008a901c723c */ /* 0x080fe2000004181c */
[----:B------:R-:W-:Y:S04]  /*3bc0*/  IMAD.U32 R136, RZ, RZ, UR19 ;  /* 0x00000013ff887e24 */ /* 0x000fe8000f8e00ff */
[----:B------:R-:W-:Y:S01]  /*3bd0*/  IMAD.U32 R137, RZ, RZ, UR18 ;  /* 0x00000012ff897e24 */ /* 0x000fe2000f8e00ff */
[----:B------:R-:W-:Y:S01]  /*3be0*/  HMMA.16816.F32.BF16 R32, R132, R138, R32 ;  /* 0x0000008a8420723c */ /* 0x000fe20000041820 */
[----:B------:R-:W1:Y:S04]  /*3bf0*/  LDSM.16.M88.4 R132, [R173+UR4+0xd400] ;  /* 0x00d40004ad84783b */ /* 0x000e680008000200 */
[C---:B------:R-:W-:Y:S01]  /*3c00*/  LEA R144, P1, R230.reuse, R136, 0x2 ;  /* 0x00000088e6907211 */ /* 0x040fe200078210ff */
[-C--:B---3--:R-:W-:Y:S01]  /*3c10*/  HMMA.16816.F32.BF16 R4, R148, R156.reuse, R4 ;  /* 0x0000009c9404723c */ /* 0x088fe20000041804 */
[----:B------:R-:W-:Y:S04]  /*3c20*/  IMAD.U32 R136, RZ, RZ, UR5 ;  /* 0x00000005ff887e24 */ /* 0x000fe8000f8e00ff */
[----:B------:R-:W-:Y:S01]  /*3c30*/  LOP3.LUT R138, R237, UR8, R2, 0x96, !PT ;  /* 0x00000008ed8a7c12 */ /* 0x000fe2000f8e9602 */
[C---:B------:R-:W-:Y:S01]  /*3c40*/  HMMA.16816.F32.BF16 R8, R160.reuse, R156, R8 ;  /* 0x0000009ca008723c */ /* 0x040fe20000041808 */
[----:B------:R-:W2:Y:S04]  /*3c50*/  @!P0 S2R R157, SR_TID.X ;  /* 0x00000000009d8919 */ /* 0x000ea80000002100 */
[----:B------:R-:W-:Y:S01]  /*3c60*/  LEA.HI.X.SX32 R145, R230, R137, 0x2, P1 ;  /* 0x00000089e6917211 */ /* 0x000fe200008f16ff */
[----:B------:R-:W-:Y:S01]  /*3c70*/  IMAD R136, R136, 0x4, R244 ;  /* 0x0000000488887824 */ /* 0x000fe200078e02f4 */
[----:B------:R-:W-:Y:S01]  /*3c80*/  LOP3.LUT R2, R241, UR9, RZ, 0x3c, !PT ;  /* 0x00000009f1027c12 */ /* 0x000fe2000f8e3cff */
[-C--:B------:R-:W-:Y:S02]  /*3c90*/  HMMA.16816.F32.BF16 R12, R160, R158.reuse, R12 ;  /* 0x0000009ea00c723c */ /* 0x080fe4000004180c */
[----:B------:R-:W3:Y:S01]  /*3ca0*/  LDG.E R186, desc[UR6][R144.64] ;  /* 0x0000000690ba7981 */ /* 0x000ee2000c1e1900 */
[----:B------:R-:W-:Y:S01]  /*3cb0*/  FSETP.NEU.FTZ.AND P1, PT, R233, -INF , PT ;  /* 0xff800000e900780b */ /* 0x000fe20003f3d000 */
[C---:B------:R-:W-:Y:S02]  /*3cc0*/  VIADD R139, R136.reuse, 0x2 ;  /* 0x00000002888b7836 */ /* 0x040fe40000000000 */
[----:B------:R-:W4:Y:S01]  /*3cd0*/  LDG.E R185, desc[UR6][R144.64+0x20] ;  /* 0x0000200690b97981 */ /* 0x000f22000c1e1900 */
[C---:B------:R-:W-:Y:S03]  /*3ce0*/  HMMA.16816.F32.BF16 R16, R148.reuse, R158, R16 ;  /* 0x0000009e9410723c */ /* 0x040fe60000041810 */
[----:B------:R-:W5:Y:S01]  /*3cf0*/  LDG.E R184, desc[UR6][R144.64+0x80] ;  /* 0x0000800690b87981 */ /* 0x000f62000c1e1900 */
[----:B------:R-:W-:Y:S03]  /*3d00*/  IMAD.WIDE.U32 R136, R136, -0x326172a9, RZ ;  /* 0xcd9e8d5788887825 */ /* 0x000fe600078e00ff */
[----:B------:R2:W5:Y:S04]  /*3d10*/  LDG.E R183, desc[UR6][R144.64+0xa0] ;  /* 0x0000a00690b77981 */ /* 0x000568000c1e1900 */
[-C--:B------:R-:W-:Y:S01]  /*3d20*/  LOP3.LUT R154, R137, R2.reuse, RZ, 0x3c, !PT ;  /* 0x00000002899a7212 */ /* 0x080fe200078e3cff */
[----:B------:R-:W-:Y:S01]  /*3d30*/  IMAD.WIDE.U32 R142, R138, -0x326172a9, RZ ;  /* 0xcd9e8d578a8e7825 */ /* 0x000fe200078e00ff */
[-C--:B-1----:R-:W-:Y:S04]  /*3d40*/  HMMA.16816.F32.BF16 R20, R148, R132.reuse, R20 ;  /* 0x000000849414723c */ /* 0x082fe80000041814 */
[----:B------:R-:W-:Y:S01]  /*3d50*/  LOP3.LUT R166, R143, UR12, R136, 0x96, !PT ;  /* 0x0000000c8fa67c12 */ /* 0x000fe2000f8e9688 */
[----:B------:R-:W-:Y:S01]  /*3d60*/  IMAD.WIDE.U32 R138, R139, -0x326172a9, RZ ;  /* 0xcd9e8d578b8a7825 */ /* 0x000fe200078e00ff */
[----:B------:R-:W-:Y:S01]  /*3d70*/  LOP3.LUT R168, R142, UR13, RZ, 0x3c, !PT ;  /* 0x0000000d8ea87c12 */ /* 0x000fe2000f8e3cff */
[C---:B------:R-:W-:Y:S01]  /*3d80*/  HMMA.16816.F32.BF16 R24, R160.reuse, R132, R24 ;  /* 0x00000084a018723c */ /* 0x040fe20000041818 */
[----:B------:R-:W-:Y:S03]  /*3d90*/  UIADD3 UR13, UR9, 0x1715609d, URZ ;  /* 0x1715609d090d7890 */ /* 0x000fe6000fffe03f */
[----:B------:R-:W-:Y:S01]  /*3da0*/  LOP3.LUT R2, R139, R2, RZ, 0x3c, !PT ;  /* 0x000000028b027212 */ /* 0x000fe200078e3cff */
[----:B------:R-:W-:Y:S01]  /*3db0*/  IMAD.WIDE.U32 R166, R166, -0x2daee0ad, RZ ;  /* 0xd2511f53a6a67825 */ /* 0x000fe200078e00ff */
[----:B------:R-:W-:Y:S01]  /*3dc0*/  LOP3.LUT R164, R143, UR12, R138, 0x96, !PT ;  /* 0x0000000c8fa47c12 */ /* 0x000fe2000f8e968a */
[----:B------:R-:W-:Y:S01]  /*3dd0*/  UIADD3 UR12, UR8, -0x4498517b, URZ ;  /* 0xbb67ae85080c7890 */ /* 0x000fe2000fffe03f */
[----:B------:R-:W-:Y:S01]  /*3de0*/  LDSM.16.M88.4 R136, [R0+0x2000] ;  /* 0x002000000088783b */ /* 0x000fe20000000200 */
[-C--:B------:R-:W-:Y:S03]  /*3df0*/  HMMA.16816.F32.BF16 R28, R160, R134.reuse, R28 ;  /* 0x00000086a01c723c */ /* 0x080fe6000004181c */
[----:B------:R-:W-:Y:S03]  /*3e00*/  IMAD.WIDE.U32 R154, R154, -0x2daee0ad, RZ ;  /* 0xd2511f539a9a7825 */ /* 0x000fe600078e00ff */
[----:B------:R-:W-:Y:S01]  /*3e10*/  HMMA.16816.F32.BF16 R32, R148, R134, R32 ;  /* 0x000000869420723c */ /* 0x000fe20000041820 */
[----:B--2---:R1:W-:Y:S04]  /*3e20*/  LDSM.16.M88.4 R144, [R0+0x2800] ;  /* 0x002800000090783b */ /* 0x0043e80000000200 */
[----:B------:R-:W-:Y:S01]  /*3e30*/  LOP3.LUT R156, R167, UR11, R154, 0x96, !PT ;  /* 0x0000000ba79c7c12 */ /* 0x000fe2000f8e969a */
[----:B------:R-:W-:Y:S01]  /*3e40*/  IMAD.WIDE.U32 R164, R164, -0x2daee0ad, RZ ;  /* 0xd2511f53a4a47825 */ /* 0x000fe200078e00ff */
[C---:B------:R-:W-:Y:S02]  /*3e50*/  @!P0 VIADDMNMX R151, R153.reuse, R252, UR10, PT ;  /* 0x0000000a99978e46 */ /* 0x040fe4000b8001fc */
[----:B------:R-:W2:Y:S02]  /*3e60*/  LDSM.16.M88.4 R140, [R174+0x4000] ;  /* 0x00400000ae8c783b */ /* 0x000ea40000000200 */
[C---:B------:R-:W-:Y:S01]  /*3e70*/  @!P0 VIADDMNMX R150, R153.reuse, R251, UR10, PT ;  /* 0x0000000a99968e46 */ /* 0x040fe2000b8001fb */
[----:B------:R-:W-:Y:S01]  /*3e80*/  IMAD.WIDE.U32 R132, R2, -0x2daee0ad, RZ ;  /* 0xd2511f5302847825 */ /* 0x000fe200078e00ff */
[----:B------:R-:W-:Y:S03]  /*3e90*/  @!P0 VIADDMNMX R149, R153, R250, UR10, PT ;  /* 0x0000000a99958e46 */ /* 0x000fe6000b8001fa */
[----:B------:R-:W-:Y:S01]  /*3ea0*/  FMUL.FTZ R148, R233, 1.4426950216293334961 ;  /* 0x3fb8aa3be9947820 */ /* 0x000fe20000410000 */
[----:B------:R-:W-:Y:S01]  /*3eb0*/  @!P0 IMAD.SHL.U32 R2, R157, 0x2, RZ ;  /* 0x000000029d028824 */ /* 0x000fe200078e00ff */
[----:B------:R-:W-:Y:S01]  /*3ec0*/  LOP3.LUT R158, R165, UR11, R132, 0x96, !PT ;  /* 0x0000000ba59e7c12 */ /* 0x000fe2000f8e9684 */
[----:B------:R-:W-:Y:S01]  /*3ed0*/  IMAD.WIDE.U32 R156, R156, -0x326172a9, RZ ;  /* 0xcd9e8d579c9c7825 */ /* 0x000fe200078e00ff */
[----:B------:R-:W-:Y:S02]  /*3ee0*/  UIADD3 UR11, UR9, -0x255992d5, URZ ;  /* 0xdaa66d2b090b7890 */ /* 0x000fe4000fffe03f */
[----:B------:R-:W-:Y:S01]  /*3ef0*/  @!P0 LOP3.LUT R2, R245, 0x6, R2, 0xf8, !PT ;  /* 0x00000006f5028812 */ /* 0x000fe200078ef802 */
[----:B------:R-:W-:Y:S01]  /*3f00*/  IMAD.WIDE.U32 R158, R158, -0x326172a9, RZ ;  /* 0xcd9e8d579e9e7825 */ /* 0x000fe200078e00ff */
[----:B------:R-:W-:Y:S02]  /*3f10*/  FSEL R148, R148, RZ, P1 ;  /* 0x000000ff94947208 */ /* 0x000fe40000800000 */
[----:B-1----:R-:W-:Y:S01]  /*3f20*/  LOP3.LUT R0, R236, UR12, RZ, 0x3c, !PT ;  /* 0x0000000cec007c12 */ /* 0x002fe2000f8e3cff */
[----:B------:R-:W-:Y:S01]  /*3f30*/  UIADD3 UR12, UR8, 0x32370b8f, URZ ;  /* 0x32370b8f080c7890 */ /* 0x000fe2000fffe03f */
[----:B------:R-:W-:Y:S02]  /*3f40*/  FSETP.NEU.FTZ.AND P1, PT, R231, -INF , PT ;  /* 0xff800000e700780b */ /* 0x000fe40003f3d000 */
[C---:B------:R-:W-:Y:S02]  /*3f50*/  LOP3.LUT R152, R0.reuse, R155, RZ, 0x3c, !PT ;  /* 0x0000009b00987212 */ /* 0x040fe400078e3cff */
[----:B------:R-:W-:Y:S01]  /*3f60*/  LOP3.LUT R154, R0, R133, RZ, 0x3c, !PT ;  /* 0x00000085009a7212 */ /* 0x000fe200078e3cff */
[----:B------:R-:W-:Y:S02]  /*3f70*/  IMAD.U32 R0, RZ, RZ, UR41 ;  /* 0x00000029ff007e24 */ /* 0x000fe4000f8e00ff */
[----:B------:R-:W-:Y:S01]  /*3f80*/  IMAD.WIDE.U32 R132, R152, -0x326172a9, RZ ;  /* 0xcd9e8d5798847825 */ /* 0x000fe200078e00ff */
[----:B------:R-:W-:Y:S03]  /*3f90*/  @!P0 VIMNMX R152, R153, UR10, PT ;  /* 0x0000000a99988c48 */ /* 0x000fe6000bfe0100 */
[----:B------:R-:W-:Y:S01]  /*3fa0*/  @!P0 IMAD R0, R0, 0x80, R2 ;  /* 0x0000008000008824 */ /* 0x000fe200078e0202 */
[----:B------:R-:W-:Y:S01]  /*3fb0*/  LOP3.LUT R160, R168, R133, RZ, 0x3c, !PT ;  /* 0x00000085a8a07212 */ /* 0x000fe200078e3cff */
[----:B------:R-:W-:Y:S01]  /*3fc0*/  IMAD.WIDE.U32 R154, R154, -0x326172a9, RZ ;  /* 0xcd9e8d579a9a7825 */ /* 0x000fe200078e00ff */
[----:B------:R-:W-:Y:S02]  /*3fd0*/  LOP3.LUT R157, R157, UR11, R132, 0x96, !PT ;  /* 0x0000000b9d9d7c12 */ /* 0x000fe4000f8e9684 */
[----:B------:R-:W1:Y:S01]  /*3fe0*/  LDSM.16.M88.4 R132, [R174+0x4400] ;  /* 0x00440000ae84783b */ /* 0x000e620000000200 */
[----:B------:R-:W-:Y:S01]  /*3ff0*/  @!P0 VIADD R2, R0, 0x1 ;  /* 0x0000000100028836 */ /* 0x000fe20000000000 */
[----:B------:R-:W-:Y:S02]  /*4000*/  LOP3.LUT R155, R168, R155, RZ, 0x3c, !PT ;  /* 0x0000009ba89b7212 */ /* 0x000fe400078e3cff */
[----:B------:R-:W-:Y:S01]  /*4010*/  LOP3.LUT R154, R159, UR11, R154, 0x96, !PT ;  /* 0x0000000b9f9a7c12 */ /* 0x000fe2000f8e969a */
[----:B------:R-:W-:Y:S01]  /*4020*/  UIADD3 UR11, UR8, -0x126145ec, URZ ;  /* 0xed9eba14080b7890 */ /* 0x000fe2000fffe03f */
[C---:B------:R-:W-:Y:S01]  /*4030*/  @!P0 ISETP.GE.AND P5, PT, R2.reuse, R152, PT ;  /* 0x000000980200820c */ /* 0x040fe20003fa6270 */
[-C--:B--2---:R-:W-:Y:S05]  /*4040*/  HMMA.16816.F32.BF16 R4, R136, R140.reuse, R4 ;  /* 0x0000008c8804723c */ /* 0x084fea0000041804 */
[C---:B------:R-:W-:Y:S01]  /*4050*/  @!P0 ISETP.GE.AND P6, PT, R2.reuse, R151, PT ;  /* 0x000000970200820c */ /* 0x040fe20003fc6270 */
[C---:B------:R-:W-:Y:S04]  /*4060*/  HMMA.16816.F32.BF16 R8, R144.reuse, R140, R8 ;  /* 0x0000008c9008723c */ /* 0x040fe80000041808 */
[C---:B------:R-:W-:Y:S02]  /*4070*/  @!P0 ISETP.GE.AND P4, PT, R2.reuse, R150, PT ;  /* 0x000000960200820c */ /* 0x040fe40003f86270 */
[----:B------:R-:W-:Y:S01]  /*4080*/  @!P0 ISETP.GE.AND P2, PT, R2, R149, PT ;  /* 0x000000950200820c */ /* 0x000fe20003f46270 */
[-C--:B------:R-:W-:Y:S04]  /*4090*/  HMMA.16816.F32.BF16 R12, R144, R142.reuse, R12 ;  /* 0x0000008e900c723c */ /* 0x080fe8000004180c */
[----:B------:R-:W-:Y:S01]  /*40a0*/  FMUL.FTZ R140, R231, 1.4426950216293334961 ;  /* 0x3fb8aa3be78c7820 */ /* 0x000fe20000410000 */
[----:B------:R-:W-:Y:S01]  /*40b0*/  FMUL.FTZ R141, R234, 1.4426950216293334961 ;  /* 0x3fb8aa3bea8d7820 */ /* 0x000fe20000410000 */
[C---:B------:R-:W-:Y:S05]  /*40c0*/  HMMA.16816.F32.BF16 R16, R136.reuse, R142, R16 ;  /* 0x0000008e8810723c */ /* 0x040fea0000041810 */
[----:B------:R-:W-:Y:S01]  /*40d0*/  FSEL R140, R140, RZ, P1 ;  /* 0x000000ff8c8c7208 */ /* 0x000fe20000800000 */
[----:B------:R-:W-:Y:S01]  /*40e0*/  FMUL.FTZ R2, R232, 1.4426950216293334961 ;  /* 0x3fb8aa3be8027820 */ /* 0x000fe20000410000 */
[C---:B------:R-:W-:Y:S01]  /*40f0*/  @!P0 ISETP.GE.AND P1, PT, R0.reuse, R152, PT ;  /* 0x000000980000820c */ /* 0x040fe20003f26270 */
[C---:B------:R-:W-:Y:S03]  /*4100*/  @!P0 VIADD R142, R0.reuse, 0x8 ;  /* 0x00000008008e8836 */ /* 0x040fe60000000000 */
[----:B------:R-:W-:Y:S01]  /*4110*/  FSEL R141, R141, RZ, P3 ;  /* 0x000000ff8d8d7208 */ /* 0x000fe20001800000 */
[----:B------:R-:W-:Y:S01]  /*4120*/  @!P0 VIADD R143, R0, 0x9 ;  /* 0x00000009008f8836 */ /* 0x000fe20000000000 */
[----:B------:R-:W-:Y:S01]  /*4130*/  @!P0 FSEL R4, R4, -INF , !P1 ;  /* 0xff80000004048808 */ /* 0x000fe20004800000 */
[-C--:B-1----:R-:W-:Y:S03]  /*4140*/  HMMA.16816.F32.BF16 R20, R136, R132.reuse, R20 ;  /* 0x000000848814723c */ /* 0x082fe60000041814 */
[----:B------:R-:W-:Y:S01]  /*4150*/  FSETP.NEU.FTZ.AND P3, PT, R232, -INF , PT ;  /* 0xff800000e800780b */ /* 0x000fe20003f7d000 */
[--C-:B------:R-:W-:Y:S01]  /*4160*/  FFMA.FTZ R4, R4, UR14, -R148.reuse ;  /* 0x0000000e04047c23 */ /* 0x100fe20008010894 */
[----:B------:R-:W-:Y:S01]  /*4170*/  @!P0 FSEL R7, R7, -INF , !P6 ;  /* 0xff80000007078808 */ /* 0x000fe20007000000 */
[C---:B------:R-:W-:Y:S02]  /*4180*/  HMMA.16816.F32.BF16 R24, R144.reuse, R132, R24 ;  /* 0x000000849018723c */ /* 0x040fe40000041818 */
[----:B------:R1:W2:Y:S02]  /*4190*/  MUFU.EX2 R208, R4 ;  /* 0x0000000400d07308 */ /* 0x0002a40000000800 */
[-C--:B------:R-:W-:Y:S01]  /*41a0*/  @!P0 ISETP.GE.AND P1, PT, R0, R150.reuse, PT ;  /* 0x000000960000820c */ /* 0x080fe20003f26270 */
[--C-:B------:R-:W-:Y:S01]  /*41b0*/  FFMA.FTZ R7, R7, UR14, -R141.reuse ;  /* 0x0000000e07077c23 */ /* 0x100fe2000801088d */
[----:B------:R-:W-:Y:S01]  /*41c0*/  FSEL R2, R2, RZ, P3 ;  /* 0x000000ff02027208 */ /* 0x000fe20001800000 */
[-C--:B------:R-:W-:Y:S03]  /*41d0*/  HMMA.16816.F32.BF16 R28, R144, R134.reuse, R28 ;  /* 0x00000086901c723c */ /* 0x080fe6000004181c */
[----:B------:R-:W-:Y:S02]  /*41e0*/  @!P0 ISETP.GE.AND P3, PT, R0, R151, PT ;  /* 0x000000970000820c */ /* 0x000fe40003f66270 */
[----:B------:R-:W-:Y:S01]  /*41f0*/  MUFU.EX2 R213, R7 ;  /* 0x0000000700d57308 */ /* 0x000fe20000000800 */
[----:B------:R-:W-:Y:S01]  /*4200*/  @!P0 FSEL R5, R5, -INF , !P5 ;  /* 0xff80000005058808 */ /* 0x000fe20006800000 */
[----:B------:R-:W-:Y:S04]  /*4210*/  HMMA.16816.F32.BF16 R32, R136, R134, R32 ;  /* 0x000000868820723c */ /* 0x000fe80000041820 */
[----:B------:R-:W-:Y:S01]  /*4220*/  @!P0 ISETP.GE.AND P6, PT, R142, R149, PT ;  /* 0x000000958e00820c */ /* 0x000fe20003fc6270 */
[----:B------:R-:W-:Y:S01]  /*4230*/  FFMA.FTZ R5, R5, UR14, -R148 ;  /* 0x0000000e05057c23 */ /* 0x000fe20008010894 */
[----:B------:R-:W-:Y:S01]  /*4240*/  @!P0 FSEL R6, R6, -INF , !P3 ;  /* 0xff80000006068808 */ /* 0x000fe20005800000 */
[----:B-1----:R-:W-:Y:S01]  /*4250*/  @!P0 VIADD R4, R0, 0x18 ;  /* 0x0000001800048836 */ /* 0x002fe20000000000 */
[----:B------:R-:W-:Y:S01]  /*4260*/  @!P0 FSEL R8, R8, -INF , !P1 ;  /* 0xff80000008088808 */ /* 0x000fe20004800000 */
[----:B------:R-:W1:Y:S01]  /*4270*/  MUFU.EX2 R209, R5 ;  /* 0x0000000500d17308 */ /* 0x000e620000000800 */
[----:B------:R-:W-:Y:S01]  /*4280*/  @!P0 ISETP.GE.AND P3, PT, R142, R150, PT ;  /* 0x000000968e00820c */ /* 0x000fe20003f66270 */
[--C-:B------:R-:W-:Y:S01]  /*4290*/  FFMA.FTZ R6, R6, UR14, -R141.reuse ;  /* 0x0000000e06067c23 */ /* 0x100fe2000801088d */
[----:B------:R-:W-:Y:S01]  /*42a0*/  @!P0 FSEL R9, R9, -INF , !P4 ;  /* 0xff80000009098808 */ /* 0x000fe20006000000 */
[----:B------:R-:W-:Y:S01]  /*42b0*/  @!P0 VIADD R132, R0, 0x11 ;  /* 0x0000001100848836 */ /* 0x000fe20000000000 */
[-C--:B------:R-:W-:Y:S01]  /*42c0*/  @!P0 ISETP.GE.AND P1, PT, R142, R152.reuse, PT ;  /* 0x000000988e00820c */ /* 0x080fe20003f26270 */
[--C-:B------:R-:W-:Y:S01]  /*42d0*/  FFMA.FTZ R8, R8, UR14, -R140.reuse ;  /* 0x0000000e08087c23 */ /* 0x100fe2000801088c */
[----:B------:R-:W-:Y:S03]  /*42e0*/  @!P0 ISETP.GE.AND P4, PT, R142, R151, PT ;  /* 0x000000978e00820c */ /* 0x000fe60003f86270 */
[----:B------:R2:W-:Y:S01]  /*42f0*/  MUFU.EX2 R214, R6 ;  /* 0x0000000600d67308 */ /* 0x0005e20000000800 */
[----:B------:R-:W-:Y:S01]  /*4300*/  @!P0 FSEL R11, R11, -INF , !P2 ;  /* 0xff8000000b0b8808 */ /* 0x000fe20005000000 */
[C---:B------:R-:W-:Y:S01]  /*4310*/  @!P0 VIADD R142, R0.reuse, 0x10 ;  /* 0x00000010008e8836 */ /* 0x040fe20000000000 */
[-C--:B------:R-:W-:Y:S01]  /*4320*/  @!P0 ISETP.GE.AND P2, PT, R143, R149.reuse, PT ;  /* 0x000000958f00820c */ /* 0x080fe20003f46270 */
[----:B------:R-:W-:Y:S01]  /*4330*/  FFMA.FTZ R9, R9, UR14, -R140 ;  /* 0x0000000e09097c23 */ /* 0x000fe2000801088c */
[----:B------:R-:W-:Y:S01]  /*4340*/  @!P0 ISETP.GE.AND P5, PT, R0, R149, PT ;  /* 0x000000950000820c */ /* 0x000fe20003fa6270 */
[----:B------:R-:W-:Y:S01]  /*4350*/  FFMA.FTZ R11, R11, UR14, -R2 ;  /* 0x0000000e0b0b7c23 */ /* 0x000fe20008010802 */
[----:B------:R-:W-:Y:S03]  /*4360*/  @!P0 FSEL R12, R12, -INF , !P3 ;  /* 0xff8000000c0c8808 */ /* 0x000fe60005800000 */
[----:B------:R1:W-:Y:S01]  /*4370*/  MUFU.EX2 R216, R8 ;  /* 0x0000000800d87308 */ /* 0x0003e20000000800 */
[----:B------:R-:W-:Y:S01]  /*4380*/  @!P0 FSEL R15, R15, -INF , !P2 ;  /* 0xff8000000f0f8808 */ /* 0x000fe20005000000 */
[----:B------:R-:W-:Y:S01]  /*4390*/  @!P0 VIADD R0, R0, 0x19 ;  /* 0x0000001900008836 */ /* 0x000fe20000000000 */
[----:B------:R-:W-:Y:S01]  /*43a0*/  @!P0 FSEL R10, R10, -INF , !P5 ;  /* 0xff8000000a0a8808 */ /* 0x000fe20006800000 */
[----:B------:R-:W-:Y:S01]  /*43b0*/  FFMA.FTZ R12, R12, UR14, -R140 ;  /* 0x0000000e0c0c7c23 */ /* 0x000fe2000801088c */
[----:B------:R-:W-:Y:S01]  /*43c0*/  @!P0 ISETP.GE.AND P3, PT, R143, R152, PT ;  /* 0x000000988f00820c */ /* 0x000fe20003f66270 */
[--C-:B------:R-:W-:Y:S01]  /*43d0*/  FFMA.FTZ R15, R15, UR14, -R2.reuse ;  /* 0x0000000e0f0f7c23 */ /* 0x100fe20008010802 */
[----:B------:R-:W-:Y:S01]  /*43e0*/  @!P0 ISETP.GE.AND P2, PT, R142, R151, PT ;  /* 0x000000978e00820c */ /* 0x000fe20003f46270 */
[----:B------:R-:W-:Y:S01]  /*43f0*/  FFMA.FTZ R10, R10, UR14, -R2 ;  /* 0x0000000e0a0a7c23 */ /* 0x000fe20008010802 */
[-C--:B------:R-:W-:Y:S01]  /*4400*/  @!P0 ISETP.GE.AND P5, PT, R143, R150.reuse, PT ;  /* 0x000000968f00820c */ /* 0x080fe20003fa6270 */
[----:B--2---:R-:W-:Y:S01]  /*4410*/  IMAD.WIDE.U32 R6, R160, -0x2daee0ad, RZ ;  /* 0xd2511f53a0067825 */ /* 0x004fe200078e00ff */
[----:B------:R-:W-:Y:S01]  /*4420*/  @!P0 FSEL R16, R16, -INF , !P1 ;  /* 0xff80000010108808 */ /* 0x000fe20004800000 */
[----:B------:R2:W-:Y:S01]  /*4430*/  MUFU.EX2 R218, R10 ;  /* 0x0000000a00da7308 */ /* 0x0005e20000000800 */
[----:B------:R-:W-:Y:S02]  /*4440*/  @!P0 FSEL R17, R17, -INF , !P3 ;  /* 0xff80000011118808 */ /* 0x000fe40005800000 */
[----:B------:R-:W-:Y:S01]  /*4450*/  @!P0 FSEL R22, R22, -INF , !P2 ;  /* 0xff80000016168808 */ /* 0x000fe20005000000 */
[--C-:B------:R-:W-:Y:S01]  /*4460*/  FFMA.FTZ R16, R16, UR14, -R148.reuse ;  /* 0x0000000e10107c23 */ /* 0x100fe20008010894 */
[CC--:B------:R-:W-:Y:S01]  /*4470*/  @!P0 ISETP.GE.AND P1, PT, R142.reuse, R150.reuse, PT ;  /* 0x000000968e00820c */ /* 0x0c0fe20003f26270 */
[----:B------:R-:W-:Y:S01]  /*4480*/  FFMA.FTZ R17, R17, UR14, -R148 ;  /* 0x0000000e11117c23 */ /* 0x000fe20008010894 */
[----:B------:R-:W-:Y:S03]  /*4490*/  @!P0 ISETP.GE.AND P3, PT, R142, R149, PT ;  /* 0x000000958e00820c */ /* 0x000fe60003f66270 */
[----:B------:R-:W-:Y:S01]  /*44a0*/  MUFU.EX2 R200, R16 ;  /* 0x0000001000c87308 */ /* 0x000fe20000000800 */
[----:B------:R-:W-:Y:S01]  /*44b0*/  @!P0 ISETP.GE.AND P2, PT, R4, R150, PT ;  /* 0x000000960400820c */ /* 0x000fe20003f46270 */
[--C-:B------:R-:W-:Y:S01]  /*44c0*/  FFMA.FTZ R22, R22, UR14, -R141.reuse ;  /* 0x0000000e16167c23 */ /* 0x100fe2000801088d */
[----:B------:R-:W-:Y:S02]  /*44d0*/  @!P0 FSEL R13, R13, -INF , !P5 ;  /* 0xff8000000d0d8808 */ /* 0x000fe40006800000 */
[----:B------:R-:W-:Y:S02]  /*44e0*/  @!P0 FSEL R14, R14, -INF , !P6 ;  /* 0xff8000000e0e8808 */ /* 0x000fe40007000000 */
[----:B------:R-:W-:Y:S03]  /*44f0*/  @!P0 FSEL R18, R18, -INF , !P4 ;  /* 0xff80000012128808 */ /* 0x000fe60006000000 */
[----:B------:R-:W-:Y:S01]  /*4500*/  MUFU.EX2 R198, R17 ;  /* 0x0000001100c67308 */ /* 0x000fe20000000800 */
[----:B------:R-:W-:Y:S01]  /*4510*/  @!P0 ISETP.GE.AND P5, PT, R143, R151, PT ;  /* 0x000000978f00820c */ /* 0x000fe20003fa6270 */
[----:B------:R-:W-:Y:S01]  /*4520*/  FFMA.FTZ R13, R13, UR14, -R140 ;  /* 0x0000000e0d0d7c23 */ /* 0x000fe2000801088c */
[-C--:B------:R-:W-:Y:S01]  /*4530*/  @!P0 ISETP.GE.AND P6, PT, R142, R152.reuse, PT ;  /* 0x000000988e00820c */ /* 0x080fe20003fc6270 */
[----:B------:R-:W-:Y:S01]  /*4540*/  IMAD.WIDE.U32 R142, R157, -0x2daee0ad, RZ ;  /* 0xd2511f539d8e7825 */ /* 0x000fe200078e00ff */
[-C--:B------:R-:W-:Y:S02]  /*4550*/  @!P0 ISETP.GE.AND P4, PT, R132, R152.reuse, PT ;  /* 0x000000988400820c */ /* 0x080fe40003f86270 */
[----:B------:R-:W-:Y:S01]  /*4560*/  @!P0 FSEL R24, R24, -INF , !P1 ;  /* 0xff80000018188808 */ /* 0x000fe20004800000 */
[--C-:B------:R-:W-:Y:S01]  /*4570*/  FFMA.FTZ R18, R18, UR14, -R141.reuse ;  /* 0x0000000e12127c23 */ /* 0x100fe2000801088d */
[----:B------:R-:W-:Y:S01]  /*4580*/  @!P0 FSEL R26, R26, -INF , !P3 ;  /* 0xff8000001a1a8808 */ /* 0x000fe20005800000 */
[----:B------:R-:W-:Y:S01]  /*4590*/  FFMA.FTZ R14, R14, UR14, -R2 ;  /* 0x0000000e0e0e7c23 */ /* 0x000fe20008010802 */
[----:B------:R-:W-:Y:S01]  /*45a0*/  @!P0 FSEL R28, R28, -INF , !P2 ;  /* 0xff8000001c1c8808 */ /* 0x000fe20005000000 */
[----:B------:R-:W-:Y:S01]  /*45b0*/  MUFU.EX2 R202, R18 ;  /* 0x0000001200ca7308 */ /* 0x000fe20000000800 */
[----:B------:R-:W-:Y:S01]  /*45c0*/  @!P0 ISETP.GE.AND P1, PT, R4, R149, PT ;  /* 0x000000950400820c */ /* 0x000fe20003f26270 */
[--C-:B------:R-:W-:Y:S01]  /*45d0*/  FFMA.FTZ R24, R24, UR14, -R140.reuse ;  /* 0x0000000e18187c23 */ /* 0x100fe2000801088c */
[----:B------:R-:W-:Y:S01]  /*45e0*/  @!P0 ISETP.GE.AND P3, PT, R4, R152, PT ;  /* 0x000000980400820c */ /* 0x000fe20003f66270 */
[----:B------:R-:W-:Y:S01]  /*45f0*/  FFMA.FTZ R28, R28, UR14, -R140 ;  /* 0x0000000e1c1c7c23 */ /* 0x000fe2000801088c */
[-C--:B------:R-:W-:Y:S01]  /*4600*/  @!P0 ISETP.GE.AND P2, PT, R4, R151.reuse, PT ;  /* 0x000000970400820c */ /* 0x080fe20003f46270 */
[----:B------:R-:W-:Y:S01]  /*4610*/  IMAD.WIDE.U32 R4, R155, -0x2daee0ad, RZ ;  /* 0xd2511f539b047825 */ /* 0x000fe200078e00ff */
[----:B------:R-:W-:Y:S03]  /*4620*/  @!P0 FSEL R19, R19, -INF , !P5 ;  /* 0xff80000013138808 */ /* 0x000fe60006800000 */
[----:B------:R-:W3:Y:S01]  /*4630*/  MUFU.EX2 R193, R28 ;  /* 0x0000001c00c17308 */ /* 0x000ee20000000800 */
[----:B------:R-:W-:Y:S01]  /*4640*/  @!P0 FSEL R20, R20, -INF , !P6 ;  /* 0xff80000014148808 */ /* 0x000fe20007000000 */
[----:B------:R-:W-:Y:S01]  /*4650*/  FFMA.FTZ R26, R26, UR14, -R2 ;  /* 0x0000000e1a1a7c23 */ /* 0x000fe20008010802 */
[----:B------:R-:W-:Y:S01]  /*4660*/  @!P0 FSEL R21, R21, -INF , !P4 ;  /* 0xff80000015158808 */ /* 0x000fe20006000000 */
[--C-:B------:R-:W-:Y:S01]  /*4670*/  FFMA.FTZ R19, R19, UR14, -R141.reuse ;  /* 0x0000000e13137c23 */ /* 0x100fe2000801088d */
[----:B------:R-:W-:Y:S01]  /*4680*/  @!P0 ISETP.GE.AND P5, PT, R132, R151, PT ;  /* 0x000000978400820c */ /* 0x000fe20003fa6270 */
[----:B------:R-:W-:Y:S01]  /*4690*/  FFMA.FTZ R20, R20, UR14, -R148 ;  /* 0x0000000e14147c23 */ /* 0x000fe20008010894 */
[CC--:B------:R-:W-:Y:S03]  /*46a0*/  @!P0 ISETP.GE.AND P6, PT, R132.reuse, R150.reuse, PT ;  /* 0x000000968400820c */ /* 0x0c0fe60003fc6270 */
[----:B------:R-:W-:Y:S01]  /*46b0*/  MUFU.EX2 R203, R19 ;  /* 0x0000001300cb7308 */ /* 0x000fe20000000800 */
[-C--:B------:R-:W-:Y:S01]  /*46c0*/  @!P0 ISETP.GE.AND P4, PT, R132, R149.reuse, PT ;  /* 0x000000958400820c */ /* 0x080fe20003f86270 */
[----:B------:R-:W-:Y:S01]  /*46d0*/  IMAD.WIDE.U32 R132, R154, -0x2daee0ad, RZ ;  /* 0xd2511f539a847825 */ /* 0x000fe200078e00ff */
[----:B------:R-:W-:Y:S02]  /*46e0*/  LOP3.LUT R7, R7, UR12, R166, 0x96, !PT ;  /* 0x0000000c07077c12 */ /* 0x000fe4000f8e96a6 */
[----:B------:R-:W-:Y:S01]  /*46f0*/  LOP3.LUT R5, R5, UR12, R164, 0x96, !PT ;  /* 0x0000000c05057c12 */ /* 0x000fe2000f8e96a4 */
[----:B------:R-:W-:Y:S01]  /*4700*/  UIADD3 UR12, UR8, -0x56f99767, URZ ;  /* 0xa9066899080c7890 */ /* 0x000fe2000fffe03f */
[----:B------:R-:W-:Y:S03]  /*4710*/  LOP3.LUT R144, R143, UR11, R6, 0x96, !PT ;  /* 0x0000000b8f907c12 */ /* 0x000fe6000f8e9606 */
[----:B------:R2:W-:Y:S01]  /*4720*/  MUFU.EX2 R215, R9 ;  /* 0x0000000900d77308 */ /* 0x0005e20000000800 */
[----:B------:R-:W-:Y:S01]  /*4730*/  LOP3.LUT R146, R133, UR11, R4, 0x96, !PT ;  /* 0x0000000b85927c12 */ /* 0x000fe2000f8e9604 */
[----:B------:R-:W-:Y:S01]  /*4740*/  UIADD3 UR11, UR9, 0x78dde6e4, URZ ;  /* 0x78dde6e4090b7890 */ /* 0x000fe2000fffe03f */
[----:B------:R-:W-:Y:S01]  /*4750*/  @!P0 FSEL R23, R23, -INF , !P5 ;  /* 0xff80000017178808 */ /* 0x000fe20006800000 */
[----:B------:R-:W-:Y:S01]  /*4760*/  IMAD.WIDE.U32 R6, R7, -0x326172a9, RZ ;  /* 0xcd9e8d5707067825 */ /* 0x000fe200078e00ff */
[----:B------:R-:W-:Y:S02]  /*4770*/  @!P0 ISETP.GE.AND P5, PT, R0, R150, PT ;  /* 0x000000960000820c */ /* 0x000fe40003fa6270 */
[----:B------:R-:W-:Y:S03]  /*4780*/  @!P0 FSEL R25, R25, -INF , !P6 ;  /* 0xff80000019198808 */ /* 0x000fe60007000000 */
[----:B------:R2:W3:Y:S01]  /*4790*/  MUFU.EX2 R217, R11 ;  /* 0x0000000b00d97308 */ /* 0x0004e20000000800 */
[----:B-1----:R-:W-:Y:S01]  /*47a0*/  LOP3.LUT R8, R7, UR11, R156, 0x96, !PT ;  /* 0x0000000b07087c12 */ /* 0x002fe2000f8e969c */
[----:B------:R-:W-:Y:S01]  /*47b0*/  IMAD.WIDE.U32 R4, R5, -0x326172a9, RZ ;  /* 0xcd9e8d5705047825 */ /* 0x000fe200078e00ff */
[----:B------:R-:W-:Y:S02]  /*47c0*/  @!P0 FSEL R27, R27, -INF , !P4 ;  /* 0xff8000001b1b8808 */ /* 0x000fe40006000000 */
[----:B------:R-:W-:Y:S01]  /*47d0*/  @!P0 FSEL R29, R29, -INF , !P5 ;  /* 0xff8000001d1d8808 */ /* 0x000fe20006800000 */
[----:B------:R-:W-:Y:S01]  /*47e0*/  IMAD.WIDE.U32 R144, R144, -0x326172a9, RZ ;  /* 0xcd9e8d5790907825 */ /* 0x000fe200078e00ff */
[----:B--2---:R-:W-:Y:S03]  /*47f0*/  LOP3.LUT R10, R5, UR11, R158, 0x96, !PT ;  /* 0x0000000b050a7c12 */ /* 0x004fe6000f8e969e */
[----:B------:R-:W-:Y:S01]  /*4800*/  MUFU.EX2 R194, R20 ;  /* 0x0000001400c27308 */ /* 0x000fe20000000800 */
[----:B------:R-:W-:Y:S01]  /*4810*/  @!P0 ISETP.GE.AND P6, PT, R0, R149, PT ;  /* 0x000000950000820c */ /* 0x000fe20003fc6270 */
[----:B------:R-:W-:Y:S01]  /*4820*/  IMAD.WIDE.U32 R146, R146, -0x326172a9, RZ ;  /* 0xcd9e8d5792927825 */ /* 0x000fe200078e00ff */
        /* <DEDUP_REMOVED lines=12> */
[----:B------:R1:W-:Y:S01]  /*48f0*/  MUFU.EX2 R207, R13 ;  /* 0x0000000d00cf7308 */ /* 0x0003e20000000800 */
[----:B------:R-:W-:Y:S01]  /*4900*/  SHF.R.U32.HI R136, RZ, 0x10, R4 ;  /* 0x00000010ff887819 */ /* 0x000fe20000011604 */
[----:B------:R-:W-:Y:S01]  /*4910*/  IMAD.WIDE.U32 R6, R6, -0x2daee0ad, RZ ;  /* 0xd2511f5306067825 */ /* 0x000fe200078e00ff */
[----:B------:R-:W-:Y:S02]  /*4920*/  LOP3.LUT R132, R11, UR12, R132, 0x96, !PT ;  /* 0x0000000c0b847c12 */ /* 0x000fe4000f8e9684 */
[C---:B------:R-:W-:Y:S01]  /*4930*/  LOP3.LUT R135, R4.reuse, 0xffff, RZ, 0xc0, !PT ;  /* 0x0000ffff04877812 */ /* 0x040fe200078ec0ff */
[----:B------:R-:W-:Y:S01]  /*4940*/  FFMA.FTZ R23, R23, UR14, -R141 ;  /* 0x0000000e17177c23 */ /* 0x000fe2000801088d */
[----:B------:R-:W-:Y:S01]  /*4950*/  LOP3.LUT R8, R7, UR11, R10, 0x96, !PT ;  /* 0x0000000b07087c12 */ /* 0x000fe2000f8e960a */
[----:B------:R-:W-:Y:S01]  /*4960*/  UIADD3 UR11, UR9, -0x4ab325aa, URZ ;  /* 0xb54cda56090b7890 */ /* 0x000fe2000fffe03f */
[----:B------:R-:W-:Y:S01]  /*4970*/  LOP3.LUT R11, R4, 0xff, RZ, 0xc0, !PT ;  /* 0x000000ff040b7812 */ /* 0x000fe200078ec0ff */
[----:B------:R2:W-:Y:S01]  /*4980*/  MUFU.EX2 R212, R14 ;  /* 0x0000000e00d47308 */ /* 0x0005e20000000800 */
[----:B------:R-:W-:Y:S01]  /*4990*/  SHF.R.U32.HI R10, RZ, 0x18, R4 ;  /* 0x00000018ff0a7819 */ /* 0x000fe20000011604 */
[----:B------:R-:W-:Y:S01]  /*49a0*/  IMAD.WIDE.U32 R4, R142, -0x326172a9, RZ ;  /* 0xcd9e8d578e047825 */ /* 0x000fe200078e00ff */
[--C-:B------:R-:W-:Y:S02]  /*49b0*/  SHF.R.U32.HI R134, RZ, 0x18, R6.reuse ;  /* 0x00000018ff867819 */ /* 0x100fe40000011606 */
[----:B------:R-:W-:Y:S01]  /*49c0*/  SHF.R.U32.HI R137, RZ, 0x10, R6 ;  /* 0x00000010ff897819 */ /* 0x000fe20000011606 */
[----:B------:R-:W-:Y:S01]  /*49d0*/  FFMA.FTZ R21, R21, UR14, -R148 ;  /* 0x0000000e15157c23 */ /* 0x000fe20008010894 */
[C---:B------:R-:W-:Y:S03]  /*49e0*/  LOP3.LUT R138, R6.reuse, 0xffff, RZ, 0xc0, !PT ;  /* 0x0000ffff068a7812 */ /* 0x040fe600078ec0ff */
[----:B------:R-:W-:Y:S01]  /*49f0*/  MUFU.EX2 R211, R15 ;  /* 0x0000000f00d37308 */ /* 0x000fe20000000800 */
[----:B------:R-:W-:Y:S01]  /*4a00*/  LOP3.LUT R0, R6, 0xff, RZ, 0xc0, !PT ;  /* 0x000000ff06007812 */ /* 0x000fe200078ec0ff */
[----:B------:R-:W-:Y:S01]  /*4a10*/  FFMA.FTZ R27, R27, UR14, -R2 ;  /* 0x0000000e1b1b7c23 */ /* 0x000fe20008010802 */
[----:B------:R-:W-:Y:S01]  /*4a20*/  LOP3.LUT R6, R5, UR11, R144, 0x96, !PT ;  /* 0x0000000b05067c12 */ /* 0x000fe2000f8e9690 */
[--C-:B------:R-:W-:Y:S01]  /*4a30*/  FFMA.FTZ R25, R25, UR14, -R140.reuse ;  /* 0x0000000e19197c23 */ /* 0x100fe2000801088c */
[----:B------:R-:W-:Y:S01]  /*4a40*/  ISETP.LE.U32.AND P6, PT, R10, UR15, PT ;  /* 0x0000000f0a007c0c */ /* 0x000fe2000bfc3070 */
[----:B------:R-:W-:Y:S01]  /*4a50*/  FFMA.FTZ R140, R29, UR14, -R140 ;  /* 0x0000000e1d8c7c23 */ /* 0x000fe2000801088c */
[C---:B------:R-:W-:Y:S03]  /*4a60*/  LOP3.LUT R7, R6.reuse, 0xffff, RZ, 0xc0, !PT ;  /* 0x0000ffff06077812 */ /* 0x040fe600078ec0ff */
[----:B------:R-:W-:Y:S01]  /*4a70*/  MUFU.EX2 R199, R22 ;  /* 0x0000001600c77308 */ /* 0x000fe20000000800 */
[----:B------:R-:W-:Y:S02]  /*4a80*/  LOP3.LUT R10, R6, 0xff, RZ, 0xc0, !PT ;  /* 0x000000ff060a7812 */ /* 0x000fe400078ec0ff */
[----:B------:R-:W-:Y:S02]  /*4a90*/  SHF.R.U32.HI R7, RZ, 0x8, R7 ;  /* 0x00000008ff077819 */ /* 0x000fe40000011607 */
[----:B------:R-:W-:Y:S02]  /*4aa0*/  @!P0 FSEL R33, R33, -INF , !P4 ;  /* 0xff80000021218808 */ /* 0x000fe40006000000 */
[--C-:B------:R-:W-:Y:S03]  /*4ab0*/  SHF.R.U32.HI R133, RZ, 0x10, R4.reuse ;  /* 0x00000010ff857819 */ /* 0x100fe60000011604 */
[----:B------:R-:W-:Y:S01]  /*4ac0*/  MUFU.EX2 R197, R23 ;  /* 0x0000001700c57308 */ /* 0x000fe20000000800 */
[C---:B-1----:R-:W-:Y:S02]  /*4ad0*/  LOP3.LUT R13, R4.reuse, 0xff, RZ, 0xc0, !PT ;  /* 0x000000ff040d7812 */ /* 0x042fe400078ec0ff */
[----:B------:R-:W-:Y:S02]  /*4ae0*/  LOP3.LUT R12, R4, 0xffff, RZ, 0xc0, !PT ;  /* 0x0000ffff040c7812 */ /* 0x000fe400078ec0ff */
[----:B--2---:R-:W-:Y:S01]  /*4af0*/  SHF.R.U32.HI R14, RZ, 0x18, R4 ;  /* 0x00000018ff0e7819 */ /* 0x004fe20000011604 */
[----:B------:R-:W-:Y:S01]  /*4b00*/  IMAD.WIDE.U32 R4, R132, -0x326172a9, RZ ;  /* 0xcd9e8d5784047825 */ /* 0x000fe200078e00ff */
[----:B------:R-:W-:Y:S03]  /*4b10*/  ISETP.LE.U32.AND P4, PT, R10, UR15, PT ;  /* 0x0000000f0a007c0c */ /* 0x000fe6000bf83070 */
[----:B------:R-:W-:Y:S01]  /*4b20*/  MUFU.EX2 R204, R24 ;  /* 0x0000001800cc7308 */ /* 0x000fe20000000800 */
[----:B------:R-:W-:Y:S02]  /*4b30*/  LOP3.LUT R7, R7, 0xffff, RZ, 0xc0, !PT ;  /* 0x0000ffff07077812 */ /* 0x000fe400078ec0ff */
[----:B------:R-:W-:Y:S02]  /*4b40*/  SHF.R.U32.HI R10, RZ, 0x10, R6 ;  /* 0x00000010ff0a7819 */ /* 0x000fe40000011606 */
[----:B------:R-:W-:Y:S02]  /*4b50*/  @!P0 FSEL R34, R34, -INF , !P2 ;  /* 0xff80000022228808 */ /* 0x000fe40005000000 */
[----:B------:R-:W-:Y:S03]  /*4b60*/  @!P0 FSEL R32, R32, -INF , !P3 ;  /* 0xff80000020208808 */ /* 0x000fe60005800000 */
[----:B------:R-:W-:Y:S01]  /*4b70*/  MUFU.EX2 R192, R21 ;  /* 0x0000001500c07308 */ /* 0x000fe20000000800 */
[----:B------:R-:W-:Y:S01]  /*4b80*/  ISETP.LE.U32.AND P2, PT, R7, UR15, PT ;  /* 0x0000000f07007c0c */ /* 0x000fe2000bf43070 */
[--C-:B------:R-:W-:Y:S01]  /*4b90*/  FFMA.FTZ R34, R34, UR14, -R141.reuse ;  /* 0x0000000e22227c23 */ /* 0x100fe2000801088d */
[----:B------:R-:W-:Y:S01]  /*4ba0*/  ISETP.LE.U32.AND P3, PT, R0, UR15, PT ;  /* 0x0000000f00007c0c */ /* 0x000fe2000bf63070 */
[----:B------:R-:W-:Y:S01]  /*4bb0*/  @!P4 FADD.FTZ R208, -R208, -RZ ;  /* 0x800000ffd0d0c221 */ /* 0x000fe20000010100 */
[----:B------:R-:W-:Y:S01]  /*4bc0*/  LOP3.LUT R7, R10, 0xff, RZ, 0xc0, !PT ;  /* 0x000000ff0a077812 */ /* 0x000fe200078ec0ff */
[----:B------:R-:W-:Y:S01]  /*4bd0*/  FFMA.FTZ R32, R32, UR14, -R148 ;  /* 0x0000000e20207c23 */ /* 0x000fe20008010894 */
[----:B------:R-:W-:Y:S01]  /*4be0*/  LOP3.LUT R0, R5, UR11, R146, 0x96, !PT ;  /* 0x0000000b05007c12 */ /* 0x000fe2000f8e9692 */
[----:B------:R-:W-:Y:S01]  /*4bf0*/  FFMA.FTZ R148, R33, UR14, -R148 ;  /* 0x0000000e21947c23 */ /* 0x000fe20008010894 */
[----:B------:R-:W-:Y:S01]  /*4c00*/  SHF.R.U32.HI R6, RZ, 0x18, R6 ;  /* 0x00000018ff067819 */ /* 0x000fe20000011606 */
[----:B------:R-:W-:Y:S01]  /*4c10*/  MUFU.EX2 R188, R32 ;  /* 0x0000002000bc7308 */ /* 0x000fe20000000800 */
[----:B------:R-:W-:Y:S02]  /*4c20*/  @!P0 FSEL R35, R35, -INF , !P5 ;  /* 0xff80000023238808 */ /* 0x000fe40006800000 */
[----:B------:R-:W-:Y:S01]  /*4c30*/  ISETP.LE.U32.AND P5, PT, R7, UR15, PT ;  /* 0x0000000f07007c0c */ /* 0x000fe2000bfa3070 */
[----:B------:R-:W-:Y:S01]  /*4c40*/  @!P2 FADD.FTZ R209, -R209, -RZ ;  /* 0x800000ffd1d1a221 */ /* 0x000fe20000010100 */
[----:B------:R-:W-:Y:S01]  /*4c50*/  @!P0 FSEL R30, R30, -INF , !P1 ;  /* 0xff8000001e1e8808 */ /* 0x000fe20004800000 */
[----:B------:R-:W-:Y:S01]  /*4c60*/  FFMA.FTZ R141, R35, UR14, -R141 ;  /* 0x0000000e238d7c23 */ /* 0x000fe2000801088d */
[----:B------:R-:W-:Y:S03]  /*4c70*/  LOP3.LUT R7, R0, 0xff, RZ, 0xc0, !PT ;  /* 0x000000ff00077812 */ /* 0x000fe600078ec0ff */
[----:B------:R-:W-:Y:S01]  /*4c80*/  MUFU.EX2 R187, R148 ;  /* 0x0000009400bb7308 */ /* 0x000fe20000000800 */
[----:B------:R-:W-:Y:S01]  /*4c90*/  ISETP.LE.U32.AND P0, PT, R6, UR15, PT ;  /* 0x0000000f06007c0c */ /* 0x000fe2000bf03070 */
[--C-:B------:R-:W-:Y:S01]  /*4ca0*/  FFMA.FTZ R30, R30, UR14, -R2.reuse ;  /* 0x0000000e1e1e7c23 */ /* 0x100fe20008010802 */
[----:B------:R-:W-:Y:S01]  /*4cb0*/  LOP3.LUT R6, R0, 0xffff, RZ, 0xc0, !PT ;  /* 0x0000ffff00067812 */ /* 0x000fe200078ec0ff */
[----:B------:R-:W-:Y:S01]  /*4cc0*/  FFMA.FTZ R2, R31, UR14, -R2 ;  /* 0x0000000e1f027c23 */ /* 0x000fe20008010802 */
[----:B------:R-:W-:Y:S01]  /*4cd0*/  ISETP.LE.U32.AND P4, PT, R7, UR15, PT ;  /* 0x0000000f07007c0c */ /* 0x000fe2000bf83070 */
[----:B---3--:R-:W-:Y:S01]  /*4ce0*/  @!P3 FADD.FTZ R193, -R193, -RZ ;  /* 0x800000ffc1c1b221 */ /* 0x008fe20000010100 */
[----:B------:R-:W-:Y:S01]  /*4cf0*/  SHF.R.U32.HI R7, RZ, 0x18, R0 ;  /* 0x00000018ff077819 */ /* 0x000fe20000011600 */
[----:B------:R-:W-:Y:S01]  /*4d00*/  @!P5 FADD.FTZ R214, -R214, -RZ ;  /* 0x800000ffd6d6d221 */ /* 0x000fe20000010100 */
[----:B------:R-:W-:Y:S01]  /*4d10*/  SHF.R.U32.HI R6, RZ, 0x8, R6 ;  /* 0x00000008ff067819 */ /* 0x000fe20000011606 */
[----:B------:R-:W-:Y:S01]  /*4d20*/  MUFU.EX2 R190, R34 ;  /* 0x0000002200be7308 */ /* 0x000fe20000000800 */
[----:B------:R-:W-:Y:S02]  /*4d30*/  ISETP.LE.U32.AND P2, PT, R7, UR15, PT ;  /* 0x0000000f07007c0c */ /* 0x000fe4000bf43070 */
[----:B------:R-:W-:Y:S01]  /*4d40*/  LOP3.LUT R7, R6, 0xffff, RZ, 0xc0, !PT ;  /* 0x0000ffff06077812 */ /* 0x000fe200078ec0ff */
[----:B------:R-:W-:Y:S01]  /*4d50*/  @!P0 FADD.FTZ R213, -R213, -RZ ;  /* 0x800000ffd5d58221 */ /* 0x000fe20000010100 */
[----:B------:R-:W-:Y:S02]  /*4d60*/  SHF.R.U32.HI R6, RZ, 0x10, R0 ;  /* 0x00000010ff067819 */ /* 0x000fe40000011600 */
[----:B------:R-:W-:Y:S01]  /*4d70*/  ISETP.LE.U32.AND P5, PT, R7, UR15, PT ;  /* 0x0000000f07007c0c */ /* 0x000fe2000bfa3070 */
[----:B------:R-:W-:Y:S01]  /*4d80*/  @!P4 FADD.FTZ R216, -R216, -RZ ;  /* 0x800000ffd8d8c221 */ /* 0x000fe20000010100 */
[----:B------:R-:W-:Y:S01]  /*4d90*/  LOP3.LUT R6, R6, 0xff, RZ, 0xc0, !PT ;  /* 0x000000ff06067812 */ /* 0x000fe200078ec0ff */
[----:B------:R-:W1:Y:S01]  /*4da0*/  MUFU.EX2 R189, R141 ;  /* 0x0000008d00bd7308 */ /* 0x000e620000000800 */
[----:B------:R-:W-:Y:S02]  /*4db0*/  LOP3.LUT R0, R4, 0xffff, RZ, 0xc0, !PT ;  /* 0x0000ffff04007812 */ /* 0x000fe400078ec0ff */
[----:B------:R-:W-:Y:S01]  /*4dc0*/  ISETP.LE.U32.AND P0, PT, R6, UR15, PT ;  /* 0x0000000f06007c0c */ /* 0x000fe2000bf03070 */
[----:B------:R-:W-:Y:S01]  /*4dd0*/  @!P2 FADD.FTZ R217, -R217, -RZ ;  /* 0x800000ffd9d9a221 */ /* 0x000fe20000010100 */
[----:B------:R-:W-:Y:S02]  /*4de0*/  LOP3.LUT R5, R4, 0xff, RZ, 0xc0, !PT ;  /* 0x000000ff04057812 */ /* 0x000fe400078ec0ff */
[----:B------:R-:W-:Y:S03]  /*4df0*/  SHF.R.U32.HI R0, RZ, 0x8, R0 ;  /* 0x00000008ff007819 */ /* 0x000fe60000011600 */
[----:B------:R-:W-:Y:S01]  /*4e00*/  MUFU.EX2 R195, R2 ;  /* 0x0000000200c37308 */ /* 0x000fe20000000800 */
[----:B------:R-:W-:Y:S01]  /*4e10*/  ISETP.LE.U32.AND P4, PT, R5, UR15, PT ;  /* 0x0000000f05007c0c */ /* 0x000fe2000bf83070 */
[----:B------:R-:W-:Y:S01]  /*4e20*/  @!P5 FADD.FTZ R215, -R215, -RZ ;  /* 0x800000ffd7d7d221 */ /* 0x000fe20000010100 */
[----:B------:R-:W-:Y:S02]  /*4e30*/  LOP3.LUT R0, R0, 0xffff, RZ, 0xc0, !PT ;  /* 0x0000ffff00007812 */ /* 0x000fe400078ec0ff */
[--C-:B------:R-:W-:Y:S02]  /*4e40*/  SHF.R.U32.HI R5, RZ, 0x10, R4.reuse ;  /* 0x00000010ff057819 */ /* 0x100fe40000011604 */
[----:B------:R-:W-:Y:S01]  /*4e50*/  ISETP.LE.U32.AND P5, PT, R0, UR15, PT ;  /* 0x0000000f00007c0c */ /* 0x000fe2000bfa3070 */
[----:B------:R-:W-:Y:S01]  /*4e60*/  @!P0 FADD.FTZ R218, -R218, -RZ ;  /* 0x800000ffdada8221 */ /* 0x000fe20000010100 */
[----:B------:R-:W-:Y:S01]  /*4e70*/  LOP3.LUT R0, R5, 0xff, RZ, 0xc0, !PT ;  /* 0x000000ff05007812 */ /* 0x000fe200078ec0ff */
[----:B-1----:R-:W-:Y:S01]  /*4e80*/  @!P6 FADD.FTZ R189, -R189, -RZ ;  /* 0x800000ffbdbde221 */ /* 0x002fe20000010100 */
[----:B------:R-:W-:Y:S01]  /*4e90*/  SHF.R.U32.HI R4, RZ, 0x18, R4 ;  /* 0x00000018ff047819 */ /* 0x000fe20000011604 */
[----:B------:R-:W-:Y:S01]  /*4ea0*/  MUFU.EX2 R201, R25 ;  /* 0x0000001900c97308 */ /* 0x000fe20000000800 */
[----:B------:R-:W-:Y:S01]  /*4eb0*/  ISETP.LE.U32.AND P0, PT, R0, UR15, PT ;  /* 0x0000000f00007c0c */ /* 0x000fe2000bf03070 */
[----:B------:R-:W-:Y:S01]  /*4ec0*/  @!P4 FADD.FTZ R210, -R210, -RZ ;  /* 0x800000ffd2d2c221 */ /* 0x000fe20000010100 */
[----:B------:R-:W-:Y:S02]  /*4ed0*/  ISETP.LE.U32.AND P2, PT, R4, UR15, PT ;  /* 0x0000000f04007c0c */ /* 0x000fe4000bf43070 */
[----:B------:R-:W-:Y:S02]  /*4ee0*/  SHF.R.U32.HI R0, RZ, 0x8, R12 ;  /* 0x00000008ff007819 */ /* 0x000fe4000001160c */
[----:B------:R-:W-:Y:S01]  /*4ef0*/  ISETP.LE.U32.AND P4, PT, R13, UR15, PT ;  /* 0x0000000f0d007c0c */ /* 0x000fe2000bf83070 */
[----:B------:R-:W-:Y:S01]  /*4f00*/  @!P5 FADD.FTZ R207, -R207, -RZ ;  /* 0x800000ffcfcfd221 */ /* 0x000fe20000010100 */
[----:B------:R-:W-:Y:S01]  /*4f10*/  LOP3.LUT R4, R0, 0xffff, RZ, 0xc0, !PT ;  /* 0x0000ffff00047812 */ /* 0x000fe200078ec0ff */
[----:B------:R-:W-:Y:S01]  /*4f20*/  MUFU.EX2 R206, R26 ;  /* 0x0000001a00ce7308 */ /* 0x000fe20000000800 */
[----:B------:R-:W-:Y:S02]  /*4f30*/  LOP3.LUT R0, R133, 0xff, RZ, 0xc0, !PT ;  /* 0x000000ff85007812 */ /* 0x000fe400078ec0ff */
[----:B------:R-:W-:Y:S01]  /*4f40*/  ISETP.LE.U32.AND P5, PT, R14, UR15, PT ;  /* 0x0000000f0e007c0c */ /* 0x000fe2000bfa3070 */
[----:B------:R-:W-:Y:S01]  /*4f50*/  @!P0 FADD.FTZ R212, -R212, -RZ ;  /* 0x800000ffd4d48221 */ /* 0x000fe20000010100 */
[----:B------:R-:W-:Y:S01]  /*4f60*/  ISETP.LE.U32.AND P0, PT, R4, UR15, PT ;  /* 0x0000000f04007c0c */ /* 0x000fe2000bf03070 */
[----:B------:R-:W-:Y:S01]  /*4f70*/  @!P2 FADD.FTZ R211, -R211, -RZ ;  /* 0x800000ffd3d3a221 */ /* 0x000fe20000010100 */
[----:B------:R-:W-:Y:S03]  /*4f80*/  ISETP.LE.U32.AND P2, PT, R0, UR15, PT ;  /* 0x0000000f00007c0c */ /* 0x000fe6000bf43070 */
[----:B------:R-:W1:Y:S01]  /*4f90*/  MUFU.EX2 R205, R27 ;  /* 0x0000001b00cd7308 */ /* 0x000e620000000800 */
[C---:B------:R-:W-:Y:S01]  /*4fa0*/  LOP3.LUT R4, R9.reuse, 0xff, RZ, 0xc0, !PT ;  /* 0x000000ff09047812 */ /* 0x040fe200078ec0ff */
[----:B------:R-:W-:Y:S01]  /*4fb0*/  @!P4 FADD.FTZ R200, -R200, -RZ ;  /* 0x800000ffc8c8c221 */ /* 0x000fe20000010100 */
[----:B------:R-:W-:Y:S02]  /*4fc0*/  LOP3.LUT R0, R9, 0xffff, RZ, 0xc0, !PT ;  /* 0x0000ffff09007812 */ /* 0x000fe400078ec0ff */
[----:B------:R-:W-:Y:S02]  /*4fd0*/  ISETP.LE.U32.AND P4, PT, R4, UR15, PT ;  /* 0x0000000f04007c0c */ /* 0x000fe4000bf83070 */
[----:B------:R-:W-:Y:S01]  /*4fe0*/  SHF.R.U32.HI R0, RZ, 0x8, R0 ;  /* 0x00000008ff007819 */ /* 0x000fe20000011600 */
[----:B------:R-:W-:Y:S01]  /*4ff0*/  @!P5 FADD.FTZ R203, -R203, -RZ ;  /* 0x800000ffcbcbd221 */ /* 0x000fe20000010100 */
[--C-:B------:R-:W-:Y:S01]  /*5000*/  SHF.R.U32.HI R5, RZ, 0x10, R9.reuse ;  /* 0x00000010ff057819 */ /* 0x100fe20000011609 */
[----:B------:R-:W-:Y:S01]  /*5010*/  @!P0 FADD.FTZ R198, -R198, -RZ ;  /* 0x800000ffc6c68221 */ /* 0x000fe20000010100 */
[----:B------:R-:W-:Y:S01]  /*5020*/  LOP3.LUT R4, R0, 0xffff, RZ, 0xc0, !PT ;  /* 0x0000ffff00047812 */ /* 0x000fe200078ec0ff */
[----:B------:R-:W-:Y:S01]  /*5030*/  @!P2 FADD.FTZ R202, -R202, -RZ ;  /* 0x800000ffcacaa221 */ /* 0x000fe20000010100 */
[----:B------:R-:W-:Y:S01]  /*5040*/  LOP3.LUT R0, R5, 0xff, RZ, 0xc0, !PT ;  /* 0x000000ff05007812 */ /* 0x000fe200078ec0ff */
[----:B------:R-:W-:Y:S01]  /*5050*/  MUFU.EX2 R191, R140 ;  /* 0x0000008c00bf7308 */ /* 0x000fe20000000800 */
[----:B------:R-:W-:Y:S02]  /*5060*/  SHF.R.U32.HI R9, RZ, 0x18, R9 ;  /* 0x00000018ff097819 */ /* 0x000fe40000011609 */
[----:B------:R-:W-:Y:S01]  /*5070*/  ISETP.LE.U32.AND P2, PT, R0, UR15, PT ;  /* 0x0000000f00007c0c */ /* 0x000fe2000bf43070 */
[----:B------:R-:W-:Y:S01]  /*5080*/  @!P4 FADD.FTZ R194, -R194, -RZ ;  /* 0x800000ffc2c2c221 */ /* 0x000fe20000010100 */
[----:B------:R-:W-:Y:S02]  /*5090*/  ISETP.LE.U32.AND P5, PT, R9, UR15, PT ;  /* 0x0000000f09007c0c */ /* 0x000fe4000bfa3070 */
[----:B------:R-:W-:Y:S03]  /*50a0*/  LOP3.LUT R0, R8, 0xff, RZ, 0xc0, !PT ;  /* 0x000000ff08007812 */ /* 0x000fe600078ec0ff */
[----:B------:R-:W2:Y:S01]  /*50b0*/  MUFU.EX2 R196, R30 ;  /* 0x0000001e00c47308 */ /* 0x000ea20000000800 */
[----:B------:R-:W-:Y:S02]  /*50c0*/  ISETP.LE.U32.AND P0, PT, R4, UR15, PT ;  /* 0x0000000f04007c0c */ /* 0x000fe4000bf03070 */
[----:B------:R-:W-:Y:S02]  /*50d0*/  ISETP.LE.U32.AND P4, PT, R0, UR15, PT ;  /* 0x0000000f00007c0c */ /* 0x000fe4000bf83070 */
[----:B------:R-:W-:Y:S02]  /*50e0*/  SHF.R.U32.HI R4, RZ, 0x8, R135 ;  /* 0x00000008ff047819 */ /* 0x000fe40000011687 */
[----:B------:R-:W-:Y:S01]  /*50f0*/  LOP3.LUT R0, R136, 0xff, RZ, 0xc0, !PT ;  /* 0x000000ff88007812 */ /* 0x000fe200078ec0ff */
[----:B------:R-:W-:Y:S01]  /*5100*/  @!P2 FADD.FTZ R199, -R199, -RZ ;  /* 0x800000ffc7c7a221 */ /* 0x000fe20000010100 */
[----:B------:R-:W-:Y:S01]  /*5110*/  LOP3.LUT R4, R4, 0xffff, RZ, 0xc0, !PT ;  /* 0x0000ffff04047812 */ /* 0x000fe200078ec0ff */
[----:B------:R-:W-:Y:S01]  /*5120*/  @!P5 FADD.FTZ R197, -R197, -RZ ;  /* 0x800000ffc5c5d221 */ /* 0x000fe20000010100 */
[----:B------:R-:W-:Y:S02]  /*5130*/  ISETP.LE.U32.AND P1, PT, R11, UR15, PT ;  /* 0x0000000f0b007c0c */ /* 0x000fe4000bf23070 */
[----:B------:R-:W-:Y:S01]  /*5140*/  ISETP.LE.U32.AND P5, PT, R4, UR15, PT ;  /* 0x0000000f04007c0c */ /* 0x000fe2000bfa3070 */
[----:B------:R-:W-:Y:S01]  /*5150*/  @!P0 FADD.FTZ R192, -R192, -RZ ;  /* 0x800000ffc0c08221 */ /* 0x000fe20000010100 */
[----:B------:R-:W-:Y:S01]  /*5160*/  ISETP.LE.U32.AND P2, PT, R0, UR15, PT ;  /* 0x0000000f00007c0c */ /* 0x000fe2000bf43070 */
[----:B------:R-:W-:Y:S01]  /*5170*/  @!P4 FADD.FTZ R204, -R204, -RZ ;  /* 0x800000ffccccc221 */ /* 0x000fe20000010100 */
[--C-:B------:R-:W-:Y:S02]  /*5180*/  SHF.R.U32.HI R0, RZ, 0x18, R8.reuse ;  /* 0x00000018ff007819 */ /* 0x100fe40000011608 */
[----:B------:R-:W-:Y:S02]  /*5190*/  LOP3.LUT R4, R137, 0xff, RZ, 0xc0, !PT ;  /* 0x000000ff89047812 */ /* 0x000fe400078ec0ff */
[----:B------:R-:W-:Y:S02]  /*51a0*/  ISETP.LE.U32.AND P4, PT, R0, UR15, PT ;  /* 0x0000000f00007c0c */ /* 0x000fe4000bf83070 */
[----:B------:R-:W-:Y:S01]  /*51b0*/  SHF.R.U32.HI R0, RZ, 0x10, R8 ;  /* 0x00000010ff007819 */ /* 0x000fe20000011608 */
[----:B------:R-:W-:Y:S01]  /*51c0*/  @!P1 FADD.FTZ R188, -R188, -RZ ;  /* 0x800000ffbcbc9221 */ /* 0x000fe20000010100 */
[----:B------:R-:W-:Y:S01]  /*51d0*/  ISETP.LE.U32.AND P1, PT, R4, UR15, PT ;  /* 0x0000000f04007c0c */ /* 0x000fe2000bf23070 */
[----:B------:R-:W-:Y:S01]  /*51e0*/  @!P5 FADD.FTZ R187, -R187, -RZ ;  /* 0x800000ffbbbbd221 */ /* 0x000fe20000010100 */
[----:B------:R-:W-:Y:S01]  /*51f0*/  LOP3.LUT R0, R0, 0xff, RZ, 0xc0, !PT ;  /* 0x000000ff00007812 */ /* 0x000fe200078ec0ff */
[----:B------:R-:W-:Y:S01]  /*5200*/  @!P2 FADD.FTZ R190, -R190, -RZ ;  /* 0x800000ffbebea221 */ /* 0x000fe20000010100 */
[----:B------:R-:W-:Y:S02]  /*5210*/  SHF.R.U32.HI R4, RZ, 0x8, R138 ;  /* 0x00000008ff047819 */ /* 0x000fe4000001168a */
[----:B------:R-:W-:Y:S02]  /*5220*/  ISETP.LE.U32.AND P5, PT, R0, UR15, PT ;  /* 0x0000000f00007c0c */ /* 0x000fe4000bfa3070 */
[----:B------:R-:W-:Y:S01]  /*5230*/  LOP3.LUT R0, R4, 0xffff, RZ, 0xc0, !PT ;  /* 0x0000ffff04007812 */ /* 0x000fe200078ec0ff */
[----:B-1----:R-:W-:Y:S01]  /*5240*/  @!P4 FADD.FTZ R205, -R205, -RZ ;  /* 0x800000ffcdcdc221 */ /* 0x002fe20000010100 */
[----:B------:R-:W-:Y:S02]  /*5250*/  F2FP.RELU.BF16.F32.PACK_AB R4, R209, R208 ;  /* 0x000000d0d104723e */ /* 0x000fe400000018ff */
[----:B------:R-:W-:Y:S01]  /*5260*/  ISETP.LE.U32.AND P2, PT, R0, UR15, PT ;  /* 0x0000000f00007c0c */ /* 0x000fe2000bf43070 */
[----:B--2---:R-:W-:Y:S01]  /*5270*/  @!P1 FADD.FTZ R196, -R196, -RZ ;  /* 0x800000ffc4c49221 */ /* 0x004fe20000010100 */
[----:B------:R-:W-:Y:S01]  /*5280*/  F2FP.RELU.BF16.F32.PACK_AB R0, R213, R214 ;  /* 0x000000d6d500723e */ /* 0x000fe200000018ff */
[----:B------:R1:W-:Y:S01]  /*5290*/  STS [R222+0x19000], R4 ;  /* 0x01900004de007388 */ /* 0x0003e20000000800 */
[----:B------:R-:W-:Y:S02]  /*52a0*/  LOP3.LUT R5, R8, 0xffff, RZ, 0xc0, !PT ;  /* 0x0000ffff08057812 */ /* 0x000fe400078ec0ff */
[----:B------:R-:W-:Y:S01]  /*52b0*/  F2FP.RELU.BF16.F32.PACK_AB R6, R215, R216 ;  /* 0x000000d8d706723e */ /* 0x000fe200000018ff */
[----:B------:R2:W-:Y:S01]  /*52c0*/  STS [R222+0x19400], R0 ;  /* 0x01940000de007388 */ /* 0x0005e20000000800 */
[----:B------:R-:W-:Y:S01]  /*52d0*/  SHF.R.U32.HI R5, RZ, 0x8, R5 ;  /* 0x00000008ff057819 */ /* 0x000fe20000011605 */
[----:B------:R-:W-:Y:S01]  /*52e0*/  @!P5 FADD.FTZ R206, -R206, -RZ ;  /* 0x800000ffceced221 */ /* 0x000fe20000010100 */
[----:B------:R-:W-:Y:S02]  /*52f0*/  F2FP.RELU.BF16.F32.PACK_AB R2, R197, R199 ;  /* 0x000000c7c502723e */ /* 0x000fe400000018ff */
[----:B------:R-:W-:Y:S01]  /*5300*/  LOP3.LUT R5, R5, 0xffff, RZ, 0xc0, !PT ;  /* 0x0000ffff05057812 */ /* 0x000fe200078ec0ff */
[----:B------:R-:W-:Y:S01]  /*5310*/  @!P2 FADD.FTZ R191, -R191, -RZ ;  /* 0x800000ffbfbfa221 */ /* 0x000fe20000010100 */
[----:B------:R-:W-:Y:S02]  /*5320*/  ISETP.LE.U32.AND P0, PT, R134, UR15, PT ;  /* 0x0000000f86007c0c */ /* 0x000fe4000bf03070 */
[----:B------:R-:W-:Y:S02]  /*5330*/  ISETP.LE.U32.AND P6, PT, R5, UR15, PT ;  /* 0x0000000f05007c0c */ /* 0x000fe4000bfc3070 */
[----:B------:R-:W-:Y:S02]  /*5340*/  F2FP.RELU.BF16.F32.PACK_AB R5, R217, R218 ;  /* 0x000000dad905723e */ /* 0x000fe400000018ff */
[----:B------:R-:W-:Y:S02]  /*5350*/  FSETP.GE.FTZ.AND P1, PT, R192, RZ, PT ;  /* 0x000000ffc000720b */ /* 0x000fe40003f36000 */
[----:B------:R-:W-:Y:S02]  /*5360*/  FSETP.GE.FTZ.AND P5, PT, R209, RZ, PT ;  /* 0x000000ffd100720b */ /* 0x000fe40003fb6000 */
[----:B------:R-:W-:Y:S02]  /*5370*/  FSETP.GE.FTZ.AND P4, PT, R200, RZ, PT ;  /* 0x000000ffc800720b */ /* 0x000fe40003f96000 */
[C---:B------:R-:W-:Y:S01]  /*5380*/  FSETP.GE.FTZ.AND P3, PT, R198.reuse, RZ, PT ;  /* 0x000000ffc600720b */ /* 0x040fe20003f76000 */
[----:B------:R-:W-:Y:S01]  /*5390*/  @!P0 FADD.FTZ R195, -R195, -RZ ;  /* 0x800000ffc3c38221 */ /* 0x000fe20000010100 */
[----:B-1----:R-:W-:Y:S01]  /*53a0*/  F2FP.RELU.BF16.F32.PACK_AB R4, R198, R200 ;  /* 0x000000c8c604723e */ /* 0x002fe200000018ff */
[----:B------:R-:W-:Y:S01]  /*53b0*/  @!P6 FADD.FTZ R201, -R201, -RZ ;  /* 0x800000ffc9c9e221 */ /* 0x000fe20000010100 */
[----:B------:R-:W-:Y:S02]  /*53c0*/  FSETP.GE.FTZ.AND P0, PT, R208, RZ, PT ;  /* 0x000000ffd000720b */ /* 0x000fe40003f16000 */
[----:B--2---:R-:W-:Y:S01]  /*53d0*/  F2FP.RELU.BF16.F32.PACK_AB R0, R203, R202 ;  /* 0x000000cacb00723e */ /* 0x004fe200000018ff */
[----:B------:R1:W-:Y:S01]  /*53e0*/  STS [R221+0x19000], R4 ;  /* 0x01900004dd007388 */ /* 0x0003e20000000800 */
[----:B------:R-:W-:Y:S03]  /*53f0*/  FSETP.GE.FTZ.AND P2, PT, R194, RZ, PT ;  /* 0x000000ffc200720b */ /* 0x000fe60003f56000 */
[----:B------:R2:W-:Y:S04]  /*5400*/  STS [R221+0x19400], R0 ;  /* 0x01940000dd007388 */ /* 0x0005e80000000800 */
[----:B------:R3:W-:Y:S04]  /*5410*/  STS [R222+0x1a000], R6 ;  /* 0x01a00006de007388 */ /* 0x0007e80000000800 */
[----:B------:R4:W-:Y:S01]  /*5420*/  STS [R222+0x1a400], R5 ;  /* 0x01a40005de007388 */ /* 0x0009e20000000800 */
        /* <DEDUP_REMOVED lines=19> */
[----:B------:R-:W-:Y:S01]  /*5560*/  LDSM.16.M88.4 R16, [R173+UR4+0xf000] ;  /* 0x00f00004ad10783b */ /* 0x000fe20008000200 */
[----:B-1----:R-:W-:Y:S07]  /*5570*/  LEA R0, R182, UR4, 0x1 ;  /* 0x00000004b6007c11 */ /* 0x002fee000f8e08ff */
[----:B------:R-:W-:Y:S08]  /*5580*/  LDSM.16.M88.4 R132, [R173+UR4+0xf400] ;  /* 0x00f40004ad84783b */ /* 0x000ff00008000200 */
        /* <DEDUP_REMOVED lines=11> */
[----:B------:R-:W2:Y:S01]  /*5640*/  LDSM.16.M88.4 R156, [R173+UR4+0x11000] ;  /* 0x01100004ad9c783b */ /* 0x000ea20008000200 */
        /* <DEDUP_REMOVED lines=8> */
[----:B------:R-:W2:Y:S01]  /*56d0*/  LDSM.16.M88.4 R132, [R173+UR4+0x11400] ;  /* 0x01140004ad84783b */ /* 0x000ea20008000200 */
        /* <DEDUP_REMOVED lines=10> */
[----:B------:R-:W1:Y:S03]  /*5780*/  LDSM.16.M88.4 R136, [R174+0x8400] ;  /* 0x00840000ae88783b */ /* 0x000e660000000200 */
[-C--:B--2---:R-:W-:Y:S05]  /*5790*/  HMMA.16816.F32.BF16 R4, R152, R156.reuse, R4 ;  /* 0x0000009c9804723c */ /* 0x084fea0000041804 */
[----:B------:R-:W2:Y:S01]  /*57a0*/  LDSM.16.M88.4 R148, [R173+UR4+0x13000] ;  /* 0x01300004ad94783b */ /* 0x000ea20008000200 */
[C---:B------:R-:W-:Y:S06]  /*57b0*/  HMMA.16816.F32.BF16 R8, R160.reuse, R156, R8 ;  /* 0x0000009ca008723c */ /* 0x040fec0000041808 */
[-C--:B------:R-:W-:Y:S06]  /*57c0*/  HMMA.16816.F32.BF16 R12, R160, R158.reuse, R12 ;  /* 0x0000009ea00c723c */ /* 0x080fec000004180c */
[C---:B------:R-:W-:Y:S01]  /*57d0*/  HMMA.16816.F32.BF16 R16, R152.reuse, R158, R16 ;  /* 0x0000009e9810723c */ /* 0x040fe20000041810 */
[----:B------:R-:W-:Y:S05]  /*57e0*/  LDSM.16.M88.4 R156, [R2+0x8000] ;  /* 0x00800000029c783b */ /* 0x000fea0000000200 */
[-C--:B------:R-:W-:Y:S06]  /*57f0*/  HMMA.16816.F32.BF16 R20, R152, R132.reuse, R20 ;  /* 0x000000849814723c */ /* 0x080fec0000041814 */
[C---:B------:R-:W-:Y:S06]  /*5800*/  HMMA.16816.F32.BF16 R24, R160.reuse, R132, R24 ;  /* 0x00000084a018723c */ /* 0x040fec0000041818 */
[-C--:B------:R-:W-:Y:S01]  /*5810*/  HMMA.16816.F32.BF16 R28, R160, R134.reuse, R28 ;  /* 0x00000086a01c723c */ /* 0x080fe2000004181c */
[----:B------:R-:W-:Y:S05]  /*5820*/  LDSM.16.M88.4 R160, [R174+0xa000] ;  /* 0x00a00000aea0783b */ /* 0x000fea0000000200 */
[----:B------:R-:W-:Y:S03]  /*5830*/  HMMA.16816.F32.BF16 R32, R152, R134, R32 ;  /* 0x000000869820723c */ /* 0x000fe60000041820 */
[----:B------:R-:W4:Y:S03]  /*5840*/  LDSM.16.M88.4 R132, [R0+0x8800] ;  /* 0x008800000084783b */ /* 0x000f260000000200 */
[-C--:B---3--:R-:W-:Y:S05]  /*5850*/  HMMA.16816.F32.BF16 R4, R140, R164.reuse, R4 ;  /* 0x000000a48c04723c */ /* 0x088fea0000041804 */
[----:B------:R-:W3:Y:S01]  /*5860*/  LDSM.16.M88.4 R152, [R173+UR4+0x13400] ;  /* 0x01340004ad98783b */ /* 0x000ee20008000200 */
[C---:B------:R-:W-:Y:S06]  /*5870*/  HMMA.16816.F32.BF16 R8, R168.reuse, R164, R8 ;  /* 0x000000a4a808723c */ /* 0x040fec0000041808 */
[-C--:B------:R-:W-:Y:S06]  /*5880*/  HMMA.16816.F32.BF16 R12, R168, R166.reuse, R12 ;  /* 0x000000a6a80c723c */ /* 0x080fec000004180c */
[C---:B------:R-:W-:Y:S06]  /*5890*/  HMMA.16816.F32.BF16 R16, R140.reuse, R166, R16 ;  /* 0x000000a68c10723c */ /* 0x040fec0000041810 */
[-C--:B-1----:R-:W-:Y:S06]  /*58a0*/  HMMA.16816.F32.BF16 R20, R140, R136.reuse, R20 ;  /* 0x000000888c14723c */ /* 0x082fec0000041814 */
[C---:B------:R-:W-:Y:S06]  /*58b0*/  HMMA.16816.F32.BF16 R24, R168.reuse, R136, R24 ;  /* 0x00000088a818723c */ /* 0x040fec0000041818 */
[-C--:B------:R-:W-:Y:S06]  /*58c0*/  HMMA.16816.F32.BF16 R28, R168, R138.reuse, R28 ;  /* 0x0000008aa81c723c */ /* 0x080fec000004181c */
[----:B------:R-:W-:Y:S01]  /*58d0*/  HMMA.16816.F32.BF16 R32, R140, R138, R32 ;  /* 0x0000008a8c20723c */ /* 0x000fe20000041820 */
[----:B------:R-:W1:Y:S05]  /*58e0*/  LDSM.16.M88.4 R136, [R2+0x8800] ;  /* 0x008800000288783b */ /* 0x000e6a0000000200 */
[-C--:B--2---:R-:W-:Y:S03]  /*58f0*/  HMMA.16816.F32.BF16 R4, R144, R148.reuse, R4 ;  /* 0x000000949004723c */ /* 0x084fe60000041804 */
[----:B------:R-:W2:Y:S03]  /*5900*/  LDSM.16.M88.4 R140, [R174+0xa400] ;  /* 0x00a40000ae8c783b */ /* 0x000ea60000000200 */
[C---:B----4-:R-:W-:Y:S06]  /*5910*/  HMMA.16816.F32.BF16 R8, R132.reuse, R148, R8 ;  /* 0x000000948408723c */ /* 0x050fec0000041808 */
        /* <DEDUP_REMOVED lines=13> */
[----:B------:R-:W-:Y:S01]  /*59f0*/  FSEL R0, R0, R186, P0 ;  /* 0x000000ba00007208 */ /* 0x000fe20000000000 */
[-C--:B------:R-:W-:Y:S03]  /*5a00*/  HMMA.16816.F32.BF16 R28, R136, R142.reuse, R28 ;  /* 0x0000008e881c723c */ /* 0x080fe6000004181c */
[----:B------:R-:W-:Y:S02]  /*5a10*/  FSETP.GE.FTZ.AND P0, PT, R187, RZ, PT ;  /* 0x000000ffbb00720b */ /* 0x000fe40003f16000 */
[----:B------:R-:W-:Y:S01]  /*5a20*/  FMUL.FTZ R133, R208, R0 ;  /* 0x00000000d0857220 */ /* 0x000fe20000410000 */
[----:B------:R-:W-:Y:S05]  /*5a30*/  HMMA.16816.F32.BF16 R32, R156, R142, R32 ;  /* 0x0000008e9c20723c */ /* 0x000fea0000041820 */
[C---:B------:R-:W-:Y:S01]  /*5a40*/  FADD.FTZ R132, -R186.reuse, R5 ;  /* 0x00000005ba847221 */ /* 0x040fe20000010100 */
[C---:B------:R-:W-:Y:S01]  /*5a50*/  FADD.FTZ R0, -R186.reuse, R21 ;  /* 0x00000015ba007221 */ /* 0x040fe20000010100 */
[C---:B------:R-:W-:Y:S01]  /*5a60*/  FADD.FTZ R5, -R186.reuse, R16 ;  /* 0x00000010ba057221 */ /* 0x040fe20000010100 */
[----:B------:R-:W-:Y:S03]  /*5a70*/  FADD.FTZ R4, -R186, R17 ;  /* 0x00000011ba047221 */ /* 0x000fe60000010100 */
[-C--:B------:R-:W-:Y:S01]  /*5a80*/  FSEL R0, R0, R186.reuse, P1 ;  /* 0x000000ba00007208 */ /* 0x080fe20000800000 */
[----:B------:R-:W-:Y:S01]  /*5a90*/  FADD.FTZ R2, -R186, R20 ;  /* 0x00000014ba027221 */ /* 0x000fe20000010100 */
[----:B------:R-:W-:Y:S01]  /*5aa0*/  FSETP.GE.FTZ.AND P1, PT, R188, RZ, PT ;  /* 0x000000ffbc00720b */ /* 0x000fe20003f36000 */
[C---:B------:R-:W-:Y:S01]  /*5ab0*/  FADD.FTZ R6, -R185.reuse, R6 ;  /* 0x00000006b9067221 */ /* 0x040fe20000010100 */
[-C--:B------:R-:W-:Y:S01]  /*5ac0*/  FSEL R16, R132, R186.reuse, P5 ;  /* 0x000000ba84107208 */ /* 0x080fe20002800000 */
[----:B------:R-:W-:Y:S01]  /*5ad0*/  FADD.FTZ R7, -R185, R7 ;  /* 0x00000007b9077221 */ /* 0x000fe20000010100 */
[-C--:B------:R-:W-:Y:S02]  /*5ae0*/  FSEL R5, R5, R186.reuse, P4 ;  /* 0x000000ba05057208 */ /* 0x080fe40002000000 */
[----:B------:R-:W-:Y:S01]  /*5af0*/  FSEL R4, R4, R186, P3 ;  /* 0x000000ba04047208 */ /* 0x000fe20001800000 */
        /* <DEDUP_REMOVED lines=39> */
.L_x_523:
[----:B------:R2:W-:Y:S01]  /*5d70*/  STS [R222+0x15000], R0 ;  /* 0x01500000de007388 */ /* 0x0005e20000000800 */
[----:B------:R-:W-:Y:S01]  /*5d80*/  FADD.FTZ R2, -R185, R19 ;  /* 0x00000013b9027221 */ /* 0x000fe20000010100 */
[----:B------:R-:W-:Y:S01]  /*5d90*/  FSETP.GE.FTZ.AND P4, PT, R203, RZ, PT ;  /* 0x000000ffcb00720b */ /* 0x000fe20003f96000 */
[----:B------:R-:W-:Y:S01]  /*5da0*/  FMUL.FTZ R21, R213, R7 ;  /* 0x00000007d5157220 */ /* 0x000fe20000410000 */
[----:B------:R-:W-:Y:S01]  /*5db0*/  F2FP.BF16.F32.PACK_AB R17, R17, R32 ;  /* 0x000000201111723e */ /* 0x000fe200000010ff */
[----:B------:R-:W-:Y:S01]  /*5dc0*/  FMUL.FTZ R32, R214, R6 ;  /* 0x00000006d6207220 */ /* 0x000fe20000410000 */
[-C--:B------:R-:W-:Y:S01]  /*5dd0*/  FSEL R2, R2, R185.reuse, P4 ;  /* 0x000000b902027208 */ /* 0x080fe20002000000 */
[C---:B------:R-:W-:Y:S01]  /*5de0*/  FADD.FTZ R22, -R185.reuse, R22 ;  /* 0x00000016b9167221 */ /* 0x040fe20000010100 */
[----:B------:R-:W-:Y:S01]  /*5df0*/  FSETP.GE.FTZ.AND P1, PT, R202, RZ, PT ;  /* 0x000000ffca00720b */ /* 0x000fe20003f36000 */
[----:B------:R-:W-:Y:S01]  /*5e00*/  FADD.FTZ R23, -R185, R23 ;  /* 0x00000017b9177221 */ /* 0x000fe20000010100 */
[----:B------:R-:W-:Y:S01]  /*5e10*/  FSETP.GE.FTZ.AND P3, PT, R199, RZ, PT ;  /* 0x000000ffc700720b */ /* 0x000fe20003f76000 */
[----:B------:R-:W-:Y:S01]  /*5e20*/  FMUL.FTZ R6, R203, R2 ;  /* 0x00000002cb067220 */ /* 0x000fe20000410000 */
[----:B------:R-:W-:Y:S01]  /*5e30*/  F2FP.BF16.F32.PACK_AB R2, R21, R32 ;  /* 0x000000201502723e */ /* 0x000fe200000010ff */
[----:B------:R-:W-:Y:S01]  /*5e40*/  FADD.FTZ R34, -R185, R34 ;  /* 0x00000022b9227221 */ /* 0x000fe20000010100 */
[----:B------:R-:W-:Y:S01]  /*5e50*/  FSETP.GE.FTZ.AND P2, PT, R197, RZ, PT ;  /* 0x000000ffc500720b */ /* 0x000fe20003f56000 */
[C---:B-----5:R-:W-:Y:S01]  /*5e60*/  FADD.FTZ R13, -R184.reuse, R13 ;  /* 0x0000000db80d7221 */ /* 0x060fe20000010100 */
[C---:B------:R-:W-:Y:S01]  /*5e70*/  FADD.FTZ R28, -R184.reuse, R28 ;  /* 0x0000001cb81c7221 */ /* 0x040fe20000010100 */
[----:B------:R3:W-:Y:S01]  /*5e80*/  STS [R222+0x15400], R2 ;  /* 0x01540002de007388 */ /* 0x0007e20000000800 */
[----:B------:R-:W-:Y:S01]  /*5e90*/  FSEL R23, R23, R185, P2 ;  /* 0x000000b917177208 */ /* 0x000fe20001000000 */
[----:B------:R-:W-:Y:S01]  /*5ea0*/  FADD.FTZ R24, -R184, R24 ;  /* 0x00000018b8187221 */ /* 0x000fe20000010100 */
[----:B------:R-:W-:Y:S02]  /*5eb0*/  FSETP.GE.FTZ.AND P2, PT, R190, RZ, PT ;  /* 0x000000ffbe00720b */ /* 0x000fe40003f56000 */
[----:B------:R4:W-:Y:S01]  /*5ec0*/  STS [R221+0x15000], R4 ;  /* 0x01500004dd007388 */ /* 0x0009e20000000800 */
[----:B------:R-:W-:Y:S01]  /*5ed0*/  FADD.FTZ R25, -R184, R25 ;  /* 0x00000019b8197221 */ /* 0x000fe20000010100 */
[----:B------:R-:W-:Y:S01]  /*5ee0*/  FMUL.FTZ R16, R197, R23 ;  /* 0x00000017c5107220 */ /* 0x000fe20000410000 */
[-C--:B------:R-:W-:Y:S01]  /*5ef0*/  FSEL R34, R34, R185.reuse, P2 ;  /* 0x000000b922227208 */ /* 0x080fe20001000000 */
[----:B--2---:R-:W-:Y:S01]  /*5f00*/  FADD.FTZ R0, -R185, R18 ;  /* 0x00000012b9007221 */ /* 0x004fe20000010100 */
[----:B------:R-:W-:Y:S01]  /*5f10*/  FSETP.GE.FTZ.AND P2, PT, R215, RZ, PT ;  /* 0x000000ffd700720b */ /* 0x000fe20003f56000 */
[C---:B------:R-:W-:Y:S01]  /*5f20*/  FADD.FTZ R10, -R183.reuse, R10 ;  /* 0x0000000ab70a7221 */ /* 0x040fe20000010100 */
[----:B------:R-:W-:Y:S01]  /*5f30*/  FSETP.GE.FTZ.AND P4, PT, R204, RZ, PT ;  /* 0x000000ffcc00720b */ /* 0x000fe20003f96000 */
[C---:B------:R-:W-:Y:S01]  /*5f40*/  FADD.FTZ R11, -R183.reuse, R11 ;  /* 0x0000000bb70b7221 */ /* 0x040fe20000010100 */
[-C--:B------:R-:W-:Y:S01]  /*5f50*/  FSEL R0, R0, R185.reuse, P1 ;  /* 0x000000b900007208 */ /* 0x080fe20000800000 */
[----:B------:R-:W-:Y:S01]  /*5f60*/  FADD.FTZ R15, -R183, R15 ;  /* 0x0000000fb70f7221 */ /* 0x000fe20000010100 */
        /* <DEDUP_REMOVED lines=20> */
[----:B------:R-:W-:Y:S01]  /*60b0*/  FSEL R2, R2, R184, P1 ;  /* 0x000000b802027208 */ /* 0x000fe20000800000 */
[----:B------:R-:W-:Y:S01]  /*60c0*/  FMUL.FTZ R185, R189, R185 ;  /* 0x000000b9bdb97220 */ /* 0x000fe20000410000 */
[----:B------:R-:W-:Y:S01]  /*60d0*/  FSETP.GE.FTZ.AND P1, PT, R191, RZ, PT ;  /* 0x000000ffbf00720b */ /* 0x000fe20003f36000 */
[----:B------:R-:W-:Y:S01]  /*60e0*/  FMUL.FTZ R6, R216, R6 ;  /* 0x00000006d8067220 */ /* 0x000fe20000410000 */
[----:B------:R-:W-:Y:S01]  /*60f0*/  FSEL R5, R5, R184, P2 ;  /* 0x000000b805057208 */ /* 0x000fe20001000000 */
[----:B------:R-:W-:Y:S01]  /*6100*/  FMUL.FTZ R2, R210, R2 ;  /* 0x00000002d2027220 */ /* 0x000fe20000410000 */
[----:B------:R-:W-:Y:S01]  /*6110*/  FSETP.GE.FTZ.AND P2, PT, R207, RZ, PT ;  /* 0x000000ffcf00720b */ /* 0x000fe20003f56000 */
[----:B------:R-:W-:Y:S01]  /*6120*/  IMAD.MOV.U32 R160, RZ, RZ, R229 ;  /* 0x000000ffffa07224 */ /* 0x000fe200078e00e5 */
[----:B------:R-:W-:Y:S01]  /*6130*/  FSETP.GE.FTZ.AND P3, PT, R201, RZ, PT ;  /* 0x000000ffc900720b */ /* 0x000fe20003f76000 */
[----:B------:R-:W-:Y:S01]  /*6140*/  IMAD.MOV.U32 R161, RZ, RZ, R228 ;  /* 0x000000ffffa17224 */ /* 0x000fe200078e00e4 */
[-C--:B------:R-:W-:Y:S02]  /*6150*/  FSEL R13, R13, R184.reuse, P2 ;  /* 0x000000b80d0d7208 */ /* 0x080fe40001000000 */
[----:B------:R-:W-:Y:S02]  /*6160*/  FSETP.GE.FTZ.AND P2, PT, R193, RZ, PT ;  /* 0x000000ffc100720b */ /* 0x000fe40003f56000 */
[-C--:B------:R-:W-:Y:S01]  /*6170*/  FSEL R25, R25, R184.reuse, P3 ;  /* 0x000000b819197208 */ /* 0x080fe20001800000 */
        /* <DEDUP_REMOVED lines=13> */
[-C--:B------:R-:W-:Y:S01]  /*6250*/  FSEL R11, R11, R183.reuse, P1 ;  /* 0x000000b70b0b7208 */ /* 0x080fe20000800000 */
[----:B------:R2:W-:Y:S01]  /*6260*/  STS [R222+0x16000], R0 ;  /* 0x01600000de007388 */ /* 0x0005e20000000800 */
[----:B------:R-:W-:Y:S01]  /*6270*/  FSETP.GE.FTZ.AND P3, PT, R205, RZ, PT ;  /* 0x000000ffcd00720b */ /* 0x000fe20003f76000 */
[----:B------:R-:W-:Y:S01]  /*6280*/  FMUL.FTZ R8, R191, R184 ;  /* 0x000000b8bf087220 */ /* 0x000fe20000410000 */
[----:B------:R-:W-:Y:S01]  /*6290*/  F2FP.BF16.F32.PACK_AB R7, R7, R2 ;  /* 0x000000020707723e */ /* 0x000fe200000010ff */
[----:B------:R-:W-:Y:S01]  /*62a0*/  FADD.FTZ R2, -R183, R30 ;  /* 0x0000001eb7027221 */ /* 0x000fe20000010100 */
[----:B------:R-:W-:Y:S01]  /*62b0*/  FSEL R5, R5, R183, P2 ;  /* 0x000000b705057208 */ /* 0x000fe20001000000 */
        /* <DEDUP_REMOVED lines=24> */
[----:B--2---:R-:W-:Y:S02]  /*6440*/  F2FP.BF16.F32.PACK_AB R0, R11, R12 ;  /* 0x0000000c0b00723e */ /* 0x004fe400000010ff */
        /* <DEDUP_REMOVED lines=10> */
[----:B--2---:R-:W-:Y:S05]  /*64f0*/  LEA R0, R181, UR4, 0x1 ;  /* 0x00000004b5007c11 */ /* 0x004fea000f8e08ff */
        /* <DEDUP_REMOVED lines=85> */
.L_x_524:
[----:B------:R-:W-:Y:S01]  /*6a50*/  LDSM.16.M88.4 R24, [R176] ;  /* 0x00000000b018783b */ /* 0x000fe20000000200 */
[C---:B------:R-:W-:Y:S01]  /*6a60*/  LEA R229, P1, R235.reuse, R160, 0x2 ;  /* 0x000000a0ebe57211 */ /* 0x040fe200078210ff */
[----:B------:R-:W-:Y:S01]  /*6a70*/  IMAD.U32 R2, RZ, RZ, UR21 ;  /* 0x00000015ff027e24 */ /* 0x000fe2000f8e00ff */
[----:B------:R-:W-:Y:S01]  /*6a80*/  ULOP3.LUT UR11, UR5, 0x1, URZ, 0xc0, !UPT ;  /* 0x00000001050b7892 */ /* 0x000fe2000f8ec03f */
[----:B------:R-:W2:Y:S01]  /*6a90*/  LDSM.16.MT88.4 R8, [R0+0x9000] ;  /* 0x009000000008783b */ /* 0x000ea20000004200 */
[----:B------:R-:W-:Y:S01]  /*6aa0*/  LEA.HI.X.SX32 R228, R235, R161, 0x2, P1 ;  /* 0x000000a1ebe47211 */ /* 0x000fe200008f16ff */
[----:B------:R-:W-:Y:S02]  /*6ab0*/  UISETP.GT.AND UP2, UPT, UR5, UR32, UPT ;  /* 0x000000200500728c */ /* 0x000fe4000bf44270 */
[----:B------:R-:W3:Y:S01]  /*6ac0*/  LDSM.16.MT88.4 R16, [R0+0xb000] ;  /* 0x00b000000010783b */ /* 0x000ee20000004200 */
[----:B------:R-:W-:Y:S02]  /*6ad0*/  UISETP.NE.U32.AND UP0, UPT, UR11, 0x1, UPT ;  /* 0x000000010b00788c */ /* 0x000fe4000bf05070 */
[----:B------:R-:W-:Y:S01]  /*6ae0*/  @UP3 UIADD3 UR12, UP1, UR16, -0x100, URZ ;  /* 0xffffff00100c3890 */ /* 0x000fe2000ff3e03f */
[----:B------:R-:W4:Y:S01]  /*6af0*/  LDSM.16.MT88.4 R28, [R0+0xd000] ;  /* 0x00d00000001c783b */ /* 0x000f220000004200 */
[----:B------:R-:W-:Y:S02]  /*6b00*/  UIADD3 UR5, UR5, -0x1, URZ ;  /* 0xffffffff05057890 */ /* 0x000fe4000fffe03f */
[----:B------:R-:W-:Y:S01]  /*6b10*/  @UP3 UIADD3.X UR11, UR17, -0x1, URZ, UP1, !UPT ;  /* 0xffffffff110b3890 */ /* 0x000fe20008ffe43f */
[----:B------:R-:W-:Y:S04]  /*6b20*/  LDSM.16.M88.4 R32, [R177] ;  /* 0x00000000b120783b */ /* 0x000fe80000000200 */
[----:B------:R-:W1:Y:S04]  /*6b30*/  LDSM.16.MT88.4 R132, [R0+0x9400] ;  /* 0x009400000084783b */ /* 0x000e680000004200 */
[----:B------:R-:W1:Y:S04]  /*6b40*/  LDSM.16.MT88.4 R136, [R0+0xb400] ;  /* 0x00b400000088783b */ /* 0x000e680000004200 */
[----:B------:R-:W1:Y:S04]  /*6b50*/  LDSM.16.MT88.4 R140, [R0+0xd400] ;  /* 0x00d40000008c783b */ /* 0x000e680000004200 */
[----:B------:R-:W-:Y:S04]  /*6b60*/  LDSM.16.M88.4 R144, [R179] ;  /* 0x00000000b390783b */ /* 0x000fe80000000200 */
[----:B------:R-:W1:Y:S04]  /*6b70*/  LDSM.16.MT88.4 R148, [R0+0x9800] ;  /* 0x009800000094783b */ /* 0x000e680000004200 */
[----:B------:R-:W1:Y:S01]  /*6b80*/  LDSM.16.MT88.4 R152, [R0+0xb800] ;  /* 0x00b800000098783b */ /* 0x000e620000004200 */
[C---:B--2---:R-:W-:Y:S03]  /*6b90*/  HMMA.16816.F32.BF16 R4, R24.reuse, R8, RZ ;  /* 0x000000081804723c */ /* 0x044fe600000418ff */
[----:B------:R-:W-:Y:S03]  /*6ba0*/  LDSM.16.MT88.4 R156, [R0+0x9c00] ;  /* 0x009c0000009c783b */ /* 0x000fe60000004200 */
[C---:B------:R-:W-:Y:S06]  /*6bb0*/  HMMA.16816.F32.BF16 R8, R24.reuse, R10, RZ ;  /* 0x0000000a1808723c */ /* 0x040fec00000418ff */
[C---:B---3--:R-:W-:Y:S06]  /*6bc0*/  HMMA.16816.F32.BF16 R12, R24.reuse, R16, RZ ;  /* 0x00000010180c723c */ /* 0x048fec00000418ff */
[C---:B------:R-:W-:Y:S06]  /*6bd0*/  HMMA.16816.F32.BF16 R16, R24.reuse, R18, RZ ;  /* 0x000000121810723c */ /* 0x040fec00000418ff */
[C---:B----4-:R-:W-:Y:S06]  /*6be0*/  HMMA.16816.F32.BF16 R20, R24.reuse, R28, RZ ;  /* 0x0000001c1814723c */ /* 0x050fec00000418ff */
[----:B------:R-:W-:Y:S01]  /*6bf0*/  HMMA.16816.F32.BF16 R24, R24, R30, RZ ;  /* 0x0000001e1818723c */ /* 0x000fe200000418ff */
[----:B------:R-:W2:Y:S05]  /*6c00*/  LDSM.16.MT88.4 R28, [R0+0xd800] ;  /* 0x00d80000001c783b */ /* 0x000eaa0000004200 */
[C---:B-1----:R-:W-:Y:S06]  /*6c10*/  HMMA.16816.F32.BF16 R4, R32.reuse, R132, R4 ;  /* 0x000000842004723c */ /* 0x042fec0000041804 */
[C---:B------:R-:W-:Y:S01]  /*6c20*/  HMMA.16816.F32.BF16 R8, R32.reuse, R134, R8 ;  /* 0x000000862008723c */ /* 0x040fe20000041808 */
[----:B------:R-:W1:Y:S05]  /*6c30*/  LDSM.16.M88.4 R132, [R178] ;  /* 0x00000000b284783b */ /* 0x000e6a0000000200 */
        /* <DEDUP_REMOVED lines=13> */
[C---:B--2---:R-:W-:Y:S06]  /*6d10*/  HMMA.16816.F32.BF16 R20, R144.reuse, R28, R20 ;  /* 0x0000001c9014723c */ /* 0x044fec0000041814 */
[----:B------:R-:W-:Y:S01]  /*6d20*/  HMMA.16816.F32.BF16 R24, R144, R30, R24 ;  /* 0x0000001e9018723c */ /* 0x000fe20000041818 */
[----:B------:R-:W2:Y:S04]  /*6d30*/  LDSM.16.MT88.4 R28, [R0+0xe000] ;  /* 0x00e00000001c783b */ /* 0x000ea80000004200 */
        /* <DEDUP_REMOVED lines=36> */
[C---:B--2---:R-:W-:Y:S06]  /*6f80*/  HMMA.16816.F32.BF16 R20, R132.reuse, R28, R20 ;  /* 0x0000001c8414723c */ /* 0x044fec0000041814 */
[----:B------:R-:W-:Y:S05]  /*6f90*/  HMMA.16816.F32.BF16 R24, R132, R30, R24 ;  /* 0x0000001e8418723c */ /* 0x000fea0000041818 */
[----:B------:R-:W-:Y:S01]  /*6fa0*/  IMAD.MOV.U32 R28, RZ, RZ, R229 ;  /* 0x000000ffff1c7224 */ /* 0x000fe200078e00e5 */
[C---:B-1----:R-:W-:Y:S01]  /*6fb0*/  HMMA.16816.F32.BF16 R4, R140.reuse, R156, R4 ;  /* 0x0000009c8c04723c */ /* 0x042fe20000041804 */
        /* <DEDUP_REMOVED lines=363> */
[----:B------:R-:W-:Y:S01]  /*8670*/  @UP0 UIADD3 UR19, UR13, UR5, URZ ;  /* 0x000000050d130290 */ /* 0x000fe2000fffe03f */
[----:B------:R-:W-:Y:S01]  /*8680*/  PLOP3.LUT P0, PT, PT, PT, UP0, 0x80, 0x0 ;  /* 0x000000000000781c */ /* 0x000fe20003f0f008 */
[----:B------:R-:W-:Y:S01]  /*8690*/  STS [R240+0x6000], R19 ;  /* 0x00600013f0007388 */ /* 0x000fe20000000800 */
[----:B------:R-:W-:-:S03]  /*86a0*/  @UP0 UMOV UR18, UR12 ;  /* 0x0000000c00120c82 */ /* 0x000fc60008000000 */
        /* <DEDUP_REMOVED lines=18> */
[----:B------:R3:W-:Y:S01]  /*87d0*/  STS [R239+0xb200], R4 ;  /* 0x00b20004ef007388 */ /* 0x0007e20000000800 */
[----:B-1----:R-:W-:Y:S01]  /*87e0*/  FMUL.FTZ R2, R77, UR8 ;  /* 0x000000084d027c20 */ /* 0x002fe20008410000 */
[----:B--2---:R-:W-:Y:S01]  /*87f0*/  FMUL.FTZ R0, R79, UR8 ;  /* 0x000000084f007c20 */ /* 0x004fe20008410000 */
[----:B------:R-:W-:Y:S06]  /*8800*/  @P0 BRA `(.L_x_526) ;  /* 0x0000000000340947 */ /* 0x000fec0003800000 */
        /* <DEDUP_REMOVED lines=13> */
.L_x_526:
[----:B------:R-:W-:Y:S01]  /*88e0*/  @UP0 UIADD3 UR5, UR44, UR45, URZ ;  /* 0x0000002d2c050290 */ /* 0x000fe2000fffe03f */
[----:B------:R-:W-:Y:S01]  /*88f0*/  F2FP.BF16.F32.PACK_AB R2, R2, R76 ;  /* 0x0000004c0202723e */ /* 0x000fe200000010ff */
[----:B------:R-:W-:Y:S01]  /*8900*/  @UP0 ULDC.64 UR8, c[0x0][0x458] ;  /* 0x0001160000080ab9 */ /* 0x000fe20000000a00 */
[----:B------:R-:W-:Y:S01]  /*8910*/  F2FP.BF16.F32.PACK_AB R0, R0, R78 ;  /* 0x0000004e0000723e */ /* 0x000fe200000010ff */
        /* <DEDUP_REMOVED lines=16> */
.L_x_527:
[----:B------:R1:W-:Y:S01]  /*8a20*/  STS [R240+0xb000], R2 ;  /* 0x00b00002f0007388 */ /* 0x0003e20000000800 */
[----:B------:R-:W-:Y:S01]  /*8a30*/  USHF.R.S32.HI UR5, URZ, 0x1f, UR42 ;  /* 0x0000001f3f057899 */ /* 0x000fe2000801142a */
[--C-:B------:R-:W-:Y:S01]  /*8a40*/  SHF.R.S32.HI R7, RZ, 0x1f, R246.reuse ;  /* 0x0000001fff077819 */ /* 0x100fe200000114f6 */
[----:B------:R-:W-:Y:S01]  /*8a50*/  IMAD.MOV.U32 R6, RZ, RZ, R246 ;  /* 0x000000ffff067224 */ /* 0x000fe200078e00f6 */
[----:B------:R2:W-:Y:S01]  /*8a60*/  STS [R240+0xb200], R0 ;  /* 0x00b20000f0007388 */ /* 0x0005e20000000800 */
[----:B------:R-:W-:Y:S01]  /*8a70*/  UIMAD UR11, UR5, UR14, URZ ;  /* 0x0000000e050b72a4 */ /* 0x000fe2000f8e023f */
[----:B------:R-:W-:Y:S01]  /*8a80*/  BSSY B0, `(.L_x_528) ;  /* 0x000002a000007945 */ /* 0x000fe20003800000 */
[----:B------:R-:W-:Y:S01]  /*8a90*/  UIMAD UR10, UR41, -0x80, UR10 ;  /* 0xffffff80290a78a4 */ /* 0x000fe2000f8e020a */
[----:B------:R-:W-:Y:S01]  /*8aa0*/  BAR.SYNC.DEFER_BLOCKING 0x0 ;  /* 0x0000000000007b1d */ /* 0x000fe20000010000 */
[----:B------:R-:W-:Y:S01]  /*8ab0*/  UIMAD UR11, UR42, UR15, UR11 ;  /* 0x0000000f2a0b72a4 */ /* 0x000fe2000f8e020b */
[----:B------:R-:W-:Y:S01]  /*8ac0*/  SHF.R.S32.HI R25, RZ, 0x1f, R238 ;  /* 0x0000001fff197819 */ /* 0x000fe200000114ee */
[----:B------:R-:W-:-:S02]  /*8ad0*/  USHF.R.S32.HI UR20, URZ, 0x1f, UR58 ;  /* 0x0000001f3f147899 */ /* 0x000fc4000801143a */
[C---:B------:R-:W-:Y:S01]  /*8ae0*/  ISETP.GE.AND P2, PT, R238.reuse, UR10, PT ;  /* 0x0000000aee007c0c */ /* 0x040fe2000bf46270 */
[----:B------:R-:W-:Y:S01]  /*8af0*/  ULDC.64 UR16, c[0x0][0x468] ;  /* 0x00011a0000107ab9 */ /* 0x000fe20000000a00 */
[----:B-1----:R-:W-:Y:S01]  /*8b00*/  IADD3 R2, R238, 0x40, RZ ;  /* 0x00000040ee027810 */ /* 0x002fe20007ffe0ff */
[----:B--2---:R-:W-:-:S03]  /*8b10*/  IMAD.U32 R0, RZ, RZ, UR14 ;  /* 0x0000000eff007e24 */ /* 0x004fc6000f8e00ff */
[----:B------:R-:W-:Y:S01]  /*8b20*/  ISETP.GE.AND P1, PT, R2, UR10, PT ;  /* 0x0000000a02007c0c */ /* 0x000fe2000bf26270 */
[----:B------:R1:W2:Y:S01]  /*8b30*/  LDS.128 R36, [R162+0xa000] ;  /* 0x00a00000a2247984 */ /* 0x0002a20000000c00 */
[----:B---3--:R-:W-:-:S03]  /*8b40*/  IMAD.WIDE.U32 R4, R0, UR42, R6 ;  /* 0x0000002a00047c25 */ /* 0x008fc6000f8e0006 */
[----:B------:R1:W3:Y:S01]  /*8b50*/  LDS.128 R32, [R162+0xc000] ;  /* 0x00c00000a2207984 */ /* 0x0002e20000000c00 */
[----:B------:R-:W-:Y:S01]  /*8b60*/  IMAD.U32 R0, RZ, RZ, UR11 ;  /* 0x0000000bff007e24 */ /* 0x000fe2000f8e00ff */
[----:B------:R-:W-:Y:S01]  /*8b70*/  IADD3 R4, P0, R4, UR18, RZ ;  /* 0x0000001204047c10 */ /* 0x000fe2000ff1e0ff */
[----:B------:R-:W-:Y:S01]  /*8b80*/  UIMAD UR11, UR20, UR16, URZ ;  /* 0x00000010140b72a4 */ /* 0x000fe2000f8e023f */
[----:B------:R1:W4:Y:S02]  /*8b90*/  LDS.128 R28, [R162+0xe000] ;  /* 0x00e00000a21c7984 */ /* 0x0003240000000c00 */
[----:B------:R-:W-:Y:S01]  /*8ba0*/  IADD3.X R5, R5, UR19, R0, P0, !PT ;  /* 0x0000001305057c10 */ /* 0x000fe200087fe400 */
[----:B------:R-:W-:Y:S01]  /*8bb0*/  IMAD.U32 R0, RZ, RZ, UR16 ;  /* 0x00000010ff007e24 */ /* 0x000fe2000f8e00ff */
[----:B------:R1:W1:Y:S01]  /*8bc0*/  LDS.128 R48, [R162+0x10000] ;  /* 0x01000000a2307984 */ /* 0x0002620000000c00 */
[----:B------:R-:W-:Y:S02]  /*8bd0*/  UIMAD UR17, UR58, UR17, UR11 ;  /* 0x000000113a1172a4 */ /* 0x000fe4000f8e020b */
[----:B------:R-:W-:Y:S01]  /*8be0*/  IMAD.WIDE.U32 R8, R0, UR58, R4 ;  /* 0x0000003a00087c25 */ /* 0x000fe2000f8e0004 */
[----:B------:R1:W1:Y:S04]  /*8bf0*/  LDS.128 R44, [R162+0x12000] ;  /* 0x01200000a22c7984 */ /* 0x0002680000000c00 */
[----:B------:R1:W1:Y:S01]  /*8c00*/  LDS.128 R40, [R162+0x14000] ;  /* 0x01400000a2287984 */ /* 0x0002620000000c00 */
[----:B------:R-:W-:Y:S01]  /*8c10*/  IADD3 R24, R9, UR17, RZ ;  /* 0x0000001109187c10 */ /* 0x000fe2000fffe0ff */
[----:B------:R-:W-:Y:S06]  /*8c20*/  @P2 BRA `(.L_x_529) ;  /* 0x00000000003c2947 */ /* 0x000fec0003800000 */
[----:B------:R-:W2:Y:S01]  /*8c30*/  LDS.128 R16, [R162+0xb000] ;  /* 0x00b00000a2107984 */ /* 0x000ea20000000c00 */
[----:B------:R-:W-:Y:S01]  /*8c40*/  MOV R4, R8 ;  /* 0x0000000800047202 */ /* 0x000fe20000000f00 */
[----:B------:R-:W-:Y:S01]  /*8c50*/  IMAD R0, R25, UR14, RZ ;  /* 0x0000000e19007c24 */ /* 0x000fe2000f8e02ff */
[----:B------:R-:W-:Y:S01]  /*8c60*/  MOV R5, R24 ;  /* 0x0000001800057202 */ /* 0x000fe20000000f00 */
[----:B------:R-:W3:Y:S01]  /*8c70*/  LDS.128 R12, [R162+0x9000] ;  /* 0x00900000a20c7984 */ /* 0x000ee20000000c00 */
[----:B------:R-:W-:Y:S01]  /*8c80*/  ULDC.64 UR16, c[0x0][0x3f0] ;  /* 0x0000fc0000107ab9 */ /* 0x000fe20000000a00 */
[C---:B------:R-:W-:Y:S02]  /*8c90*/  IMAD R0, R238.reuse, UR15, R0 ;  /* 0x0000000fee007c24 */ /* 0x040fe4000f8e0200 */
[----:B------:R-:W4:Y:S01]  /*8ca0*/  LDS.128 R20, [R162+0xd000] ;  /* 0x00d00000a2147984 */ /* 0x000f220000000c00 */
[----:B------:R-:W-:-:S05]  /*8cb0*/  IMAD.WIDE.U32 R10, R238, UR14, R4 ;  /* 0x0000000eee0a7c25 */ /* 0x000fca000f8e0004 */
[----:B------:R-:W-:Y:S02]  /*8cc0*/  IADD3 R0, R0, R11, RZ ;  /* 0x0000000b00007210 */ /* 0x000fe40007ffe0ff */
[----:B------:R-:W-:-:S04]  /*8cd0*/  LEA R4, P0, R10, UR16, 0x1 ;  /* 0x000000100a047c11 */ /* 0x000fc8000f8008ff */
[----:B------:R-:W-:-:S05]  /*8ce0*/  LEA.HI.X R5, R10, UR17, R0, 0x1, P0 ;  /* 0x000000110a057c11 */ /* 0x000fca00080f0c00 */
[----:B--2---:R2:W-:Y:S04]  /*8cf0*/  STG.E.128 desc[UR6][R4.64+0x40], R16 ;  /* 0x0000401004007986 */ /* 0x0045e8000c101d06 */
[----:B---3--:R2:W-:Y:S04]  /*8d00*/  STG.E.128 desc[UR6][R4.64], R12 ;  /* 0x0000000c04007986 */ /* 0x0085e8000c101d06 */
[----:B----4-:R2:W-:Y:S02]  /*8d10*/  STG.E.128 desc[UR6][R4.64+0x80], R20 ;  /* 0x0000801404007986 */ /* 0x0105e4000c101d06 */
.L_x_529:
[----:B------:R-:W-:Y:S05]  /*8d20*/  BSYNC B0 ;  /* 0x0000000000007941 */ /* 0x000fea0003800000 */
.L_x_528:
[----:B------:R-:W-:Y:S04]  /*8d30*/  BSSY B0, `(.L_x_530) ;  /* 0x0000010000007945 */ /* 0x000fe80003800000 */
[----:B------:R-:W-:Y:S05]  /*8d40*/  @P1 BRA `(.L_x_531) ;  /* 0x0000000000381947 */ /* 0x000fea0003800000 */
[----:B------:R-:W-:Y:S01]  /*8d50*/  IADD3 R0, P0, R238, 0x40, RZ ;  /* 0x00000040ee007810 */ /* 0x000fe20007f1e0ff */
[----:B--2---:R-:W-:Y:S01]  /*8d60*/  IMAD.MOV.U32 R4, RZ, RZ, R8 ;  /* 0x000000ffff047224 */ /* 0x004fe200078e0008 */
        /* <DEDUP_REMOVED lines=10> */
[----:B---3--:R2:W-:Y:S04]  /*8e10*/  STG.E.128 desc[UR6][R4.64+0x40], R32 ;  /* 0x0000402004007986 */ /* 0x0085e8000c101d06 */
[----:B----4-:R2:W-:Y:S02]  /*8e20*/  STG.E.128 desc[UR6][R4.64+0x80], R28 ;  /* 0x0000801c04007986 */ /* 0x0105e4000c101d06 */
.L_x_531:
[----:B------:R-:W-:Y:S05]  /*8e30*/  BSYNC B0 ;  /* 0x0000000000007941 */ /* 0x000fea0003800000 */
.L_x_530:
        /* <DEDUP_REMOVED lines=28> */
[----:B--2---:R2:W-:Y:S04]  /*9000*/  STG.E.128 desc[UR6][R4.64], R16 ;  /* 0x0000001004007986 */ /* 0x0045e8000c101d06 */
[----:B------:R2:W-:Y:S04]  /*9010*/  STG.E.128 desc[UR6][R4.64+0x40], R12 ;  /* 0x0000400c04007986 */ /* 0x0005e8000c101d06 */
[----:B-1----:R2:W-:Y:S02]  /*9020*/  STG.E.128 desc[UR6][R4.64+0x80], R160 ;  /* 0x000080a004007986 */ /* 0x0025e4000c101d06 */
.L_x_533:
[----:B------:R-:W-:Y:S05]  /*9030*/  BSYNC B0 ;  /* 0x0000000000007941 */ /* 0x000fea0003800000 */
.L_x_532:
        /* <DEDUP_REMOVED lines=14> */
.L_x_522:
[----:B------:R-:W-:Y:S05]  /*9120*/  BSYNC B1 ;  /* 0x0000000000017941 */ /* 0x000fea0003800000 */
.L_x_508:
[----:B------:R-:W-:Y:S01]  /*9130*/  R2UR UR8, R248 ;  /* 0x00000000f80872ca */ /* 0x000fe200000e0000 */
[----:B------:R-:W-:Y:S02]  /*9140*/  ULDC UR5, c[0x0][0xc] ;  /* 0x0000030000057ab9 */ /* 0x000fe40000000800 */
[----:B------:R-:W-:-:S10]  /*9150*/  UIADD3 UR41, UR5, UR41, URZ ;  /* 0x0000002905297290 */ /* 0x000fd4000fffe03f */
[----:B------:R-:W-:-:S06]  /*9160*/  UISETP.GE.AND UP0, UPT, UR41, UR8, UPT ;  /* 0x000000082900728c */ /* 0x000fcc000bf06270 */
[----:B------:R-:W-:-:S13]  /*9170*/  PLOP3.LUT P0, PT, PT, PT, UP0, 0x80, 0x0 ;  /* 0x000000000000781c */ /* 0x000fda0003f0f008 */
[----:B------:R-:W-:Y:S05]  /*9180*/  @P0 BRA `(.L_x_534) ;  /* 0x0000000000040947 */ /* 0x000fea0003800000 */
[----:B------:R-:W-:Y:S05]  /*9190*/  BRA `(.L_x_535) ;  /* 0xffffff7800787947 */ /* 0x000fea000383ffff */
.L_x_534:
[----:B------:R-:W-:Y:S05]  /*91a0*/  EXIT ;  /* 0x000000000000794d */ /* 0x000fea0003800000 */
.L_x_536:
        /* <DEDUP_REMOVED lines=13> */
.L_x_688:


//--------------------- .text._ZN5flash44flash_bwd_dq_dk_dv_loop_seqk_parallel_kernelI23Flash_bwd_kernel_traitsILi96ELi64ELi128ELi8ELi2ELi4ELi4ELb0ELb0EN7cutlass10bfloat16_tE19Flash_kernel_traitsILi96ELi64ELi128ELi8ES3_EELb0ELb1ELb0ELb0ELb0ELb1ELb1EEEvNS_16Flash_bwd_paramsE --------------------------
	.section	.text._ZN5flash44flash_bwd_dq_dk_dv_loop_seqk_parallel_kernelI23Flash_bwd_kernel_traitsILi96ELi64ELi128ELi8ELi2ELi4ELi4ELb0ELb0EN7cutlass10bfloat16_tE19Flash_kernel_traitsILi96ELi64ELi128ELi8ES3_EELb0ELb1ELb0ELb0ELb0ELb1ELb1EEEvNS_16Flash_bwd_paramsE,"ax",@progbits
	.align	128
        .global         _ZN5flash44flash_bwd_dq_dk_dv_loop_seqk_parallel_kernelI23Flash_bwd_kernel_traitsILi96ELi64ELi128ELi8ELi2ELi4ELi4ELb0ELb0EN7cutlass10bfloat16_tE19Flash_kernel_traitsILi96ELi64ELi128ELi8ES3_EELb0ELb1ELb0ELb0ELb0ELb1ELb1EEEvNS_16Flash_bwd_paramsE
        .type           _ZN5flash44flash_bwd_dq_dk_dv_loop_seqk_parallel_kernelI23Flash_bwd_kernel_traitsILi96ELi64ELi128ELi8ELi2ELi4ELi4ELb0ELb0EN7cutlass10bfloat16_tE19Flash_kernel_traitsILi96ELi64ELi128ELi8ES3_EELb0ELb1ELb0ELb0ELb0ELb1ELb1EEEvNS_16Flash_bwd_paramsE,@function
        .size           _ZN5flash44flash_bwd_dq_dk_dv_loop_seqk_parallel_kernelI23Flash_bwd_kernel_traitsILi96ELi64ELi128ELi8ELi2ELi4ELi4ELb0ELb0EN7cutlass10bfloat16_tE19Flash_kernel_traitsILi96ELi64ELi128ELi8ES3_EELb0ELb1ELb0ELb0ELb0ELb1ELb1EEEvNS_16Flash_bwd_paramsE,(.L_x_689 - _ZN5flash44flash_bwd_dq_dk_dv_loop_seqk_parallel_kernelI23Flash_bwd_kernel_traitsILi96ELi64ELi128ELi8ELi2ELi4ELi4ELb0ELb0EN7cutlass10bfloat16_tE19Flash_kernel_traitsILi96ELi64ELi128ELi8ES3_EELb0ELb1ELb0ELb0ELb0ELb1ELb1EEEvNS_16Flash_bwd_paramsE)
        .other          _ZN5flash44flash_bwd_dq_dk_dv_loop_seqk_parallel_kernelI23Flash_bwd_kernel_traitsILi96ELi64ELi128ELi8ELi2ELi4ELi4ELb0ELb0EN7cutlass10bfloat16_tE19Flash_kernel_traitsILi96ELi64ELi128ELi8ES3_EELb0ELb1ELb0ELb0ELb0ELb1ELb1EEEvNS_16Flash_bwd_paramsE,@"STO_CUDA_ENTRY STV_DEFAULT"
_ZN5flash44flash_bwd_dq_dk_dv_loop_seqk_parallel_kernelI23Flash_bwd_kernel_traitsILi96ELi64ELi128ELi8ELi2ELi4ELi4ELb0ELb0EN7cutlass10bfloat16_tE19Flash_kernel_traitsILi96ELi64ELi128ELi8ES3_EELb0ELb1ELb0ELb0ELb0ELb1ELb1EEEvNS_16Flash_bwd_paramsE:
.text._ZN5flash44flash_bwd_dq_dk_dv_loop_seqk_parallel_kernelI23Flash_bwd_kernel_traitsILi96ELi64ELi128ELi8ELi2ELi4ELi4ELb0ELb0EN7cutlass10bfloat16_tE19Flash_kernel_traitsILi96ELi64ELi128ELi8ES3_EELb0ELb1ELb0ELb0ELb0ELb1ELb1EEEvNS_16Flash_bwd_paramsE:
        /* <DEDUP_REMOVED lines=19> */
[----:B------:R-:W4:Y:S08]  /*0130*/  S2UR UR49, SR_CTAID.Y ;  /* 0x00000000003179c3 */ /* 0x000f300000002600 */
[----:B------:R-:W5:Y:S01]  /*0140*/  S2UR UR59, SR_CTAID.Z ;  /* 0x00000000003b79c3 */ /* 0x000f620000002700 */
[----:B---3--:R-:W-:Y:S01]  /*0150*/  ULEA UR4, UR4, UR5, 0x18 ;  /* 0x0000000504047291 */ /* 0x008fe2000f8ec03f */
[----:B--2---:R-:W-:Y:S01]  /*0160*/  SHF.R.S32.HI R15, RZ, 0x1f, R13 ;  /* 0x0000001fff0f7819 */ /* 0x004fe2000001140d */
[----:B------:R-:W-:Y:S01]  /*0170*/  IMAD.SHL.U32 R247, R13, 0x2, RZ ;  /* 0x000000020df77824 */ /* 0x000fe200078e00ff */
[----:B----4-:R-:W-:-:S02]  /*0180*/  USHF.L.U32 UR5, UR49, 0x7, URZ ;  /* 0x0000000731057899 */ /* 0x010fc4000800063f */
[CC--:B------:R-:W-:Y:S02]  /*0190*/  LEA.HI R2, R15.reuse, R13.reuse, RZ, 0x4 ;  /* 0x0000000d0f027211 */ /* 0x0c0fe400078f20ff */
[CC--:B------:R-:W-:Y:S02]  /*01a0*/  LEA.HI R18, R15.reuse, R13.reuse, RZ, 0x3 ;  /* 0x0000000d0f127211 */ /* 0x0c0fe400078f18ff */
[----:B------:R-:W-:Y:S01]  /*01b0*/  LEA.HI R11, R15, R13, RZ, 0x2 ;  /* 0x0000000d0f0b7211 */ /* 0x000fe200078f10ff */
[----:B-----5:R-:W-:Y:S01]  /*01c0*/  USHF.R.S32.HI UR6, URZ, 0x1f, UR59 ;  /* 0x0000001f3f067899 */ /* 0x020fe2000801143b */
        /* <DEDUP_REMOVED lines=15> */
[----:B------:R-:W-:Y:S02]  /*02c0*/  LEA.HI R16, R3, R0, RZ, 0x3 ;  /* 0x0000000003107211 */ /* 0x000fe400078f18ff */
[----:B------:R-:W-:Y:S02]  /*02d0*/  LOP3.LUT R3, R5, 0x7fffffe, RZ, 0xc0, !PT ;  /* 0x07fffffe05037812 */ /* 0x000fe400078ec0ff */
[----:B------:R-:W-:Y:S02]  /*02e0*/  SHF.R.U32.HI R7, RZ, 0x3, R2 ;  /* 0x00000003ff077819 */ /* 0x000fe40000011602 */
[----:B------:R-:W-:Y:S01]  /*02f0*/  LOP3.LUT R4, R2, 0x18, R248, 0xf8, !PT ;  /* 0x0000001802047812 */ /* 0x000fe200078ef8f8 */
[----:B------:R-:W-:Y:S01]  /*0300*/  IMAD.IADD R20, R0, 0x1, -R3 ;  /* 0x0000000100147824 */ /* 0x000fe200078e0a03 */
[----:B------:R-:W-:Y:S02]  /*0310*/  LOP3.LUT R2, R16, 0xfffffff8, RZ, 0xc0, !PT ;  /* 0xfffffff810027812 */ /* 0x000fe400078ec0ff */
[----:B------:R-:W-:-:S02]  /*0320*/  LOP3.LUT R3, R18, 0xfffffff8, RZ, 0xc0, !PT ;  /* 0xfffffff812037812 */ /* 0x000fc400078ec0ff */
[----:B------:R-:W-:Y:S01]  /*0330*/  LOP3.LUT R244, R4, R7, RZ, 0x3c, !PT ;  /* 0x0000000704f47212 */ /* 0x000fe200078e3cff */
[----:B------:R-:W-:Y:S01]  /*0340*/  IMAD.IADD R19, R0, 0x1, -R2 ;  /* 0x0000000100137824 */ /* 0x000fe200078e0a02 */
[----:B------:R-:W-:Y:S01]  /*0350*/  LEA.HI R2, R15, R13, RZ, 0x6 ;  /* 0x0000000d0f027211 */ /* 0x000fe200078f30ff */
[----:B------:R-:W-:Y:S01]  /*0360*/  IMAD.IADD R8, R13, 0x1, -R3 ;  /* 0x000000010d087824 */ /* 0x000fe200078e0a03 */
        /* <DEDUP_REMOVED lines=9> */
[--C-:B------:R-:W-:Y:S02]  /*0400*/  SHF.R.S32.HI R7, RZ, 0x1, R5.reuse ;  /* 0x00000001ff077819 */ /* 0x100fe40000011405 */
        /* <DEDUP_REMOVED lines=20> */
[----:B------:R-:W-:Y:S01]  /*0550*/  SHF.R.S32.HI R13, RZ, 0x7, R2 ;  /* 0x00000007ff0d7819 */ /* 0x000fe20000011402 */
[----:B------:R1:W-:Y:S01]  /*0560*/  STL [R1], R22 ;  /* 0x0000001601007387 */ /* 0x0003e20000100800 */
[----:B------:R-:W-:Y:S01]  /*0570*/  LOP3.LUT R2, R3, 0xfffffffe, RZ, 0xc0, !PT ;  /* 0xfffffffe03027812 */ /* 0x000fe200078ec0ff */
[----:B------:R-:W-:Y:S01]  /*0580*/  IMAD.SHL.U32 R3, R8, 0x40, RZ ;  /* 0x0000004008037824 */ /* 0x000fe200078e00ff */
[----:B------:R-:W-:Y:S01]  /*0590*/  LOP3.LUT R0, R0, 0xfffffffc, RZ, 0xc0, !PT ;  /* 0xfffffffc00007812 */ /* 0x000fe200078ec0ff */
[----:B------:R-:W-:Y:S01]  /*05a0*/  IMAD.SHL.U32 R8, R12, 0x2, RZ ;  /* 0x000000020c087824 */ /* 0x000fe200078e00ff */
[C---:B------:R-:W-:Y:S01]  /*05b0*/  LEA.HI R12, R5.reuse, R5, RZ, 0x1 ;  /* 0x00000005050c7211 */ /* 0x040fe200078f08ff */
[C---:B------:R-:W-:Y:S01]  /*05c0*/  IMAD.IADD R15, R252.reuse, 0x1, -R2 ;  /* 0x00000001fc0f7824 */ /* 0x040fe200078e0a02 */
[----:B------:R-:W-:Y:S01]  /*05d0*/  LOP3.LUT R6, R5, 0x1, RZ, 0xc0, !PT ;  /* 0x0000000105067812 */ /* 0x000fe200078ec0ff */
[----:B------:R-:W-:Y:S01]  /*05e0*/  IMAD.IADD R0, R252, 0x1, -R0 ;  /* 0x00000001fc007824 */ /* 0x000fe200078e0a00 */
[----:B------:R-:W-:-:S02]  /*05f0*/  SHF.R.S32.HI R2, RZ, 0x1, R11 ;  /* 0x00000001ff027819 */ /* 0x000fc4000001140b */
[----:B------:R-:W-:Y:S01]  /*0600*/  LOP3.LUT R4, R12, 0x3fffffe, RZ, 0xc0, !PT ;  /* 0x03fffffe0c047812 */ /* 0x000fe200078ec0ff */
[----:B------:R-:W-:Y:S01]  /*0610*/  IMAD R11, R0, 0x200, R8 ;  /* 0x00000200000b7824 */ /* 0x000fe200078e0208 */
[----:B------:R-:W-:Y:S02]  /*0620*/  LOP3.LUT R7, R3, 0x1c0, RZ, 0xc0, !PT ;  /* 0x000001c003077812 */ /* 0x000fe400078ec0ff */
[----:B------:R-:W-:Y:S01]  /*0630*/  ISETP.NE.U32.AND P5, PT, R6, 0x1, PT ;  /* 0x000000010600780c */ /* 0x000fe20003fa5070 */
[C---:B------:R-:W-:Y:S01]  /*0640*/  IMAD.SHL.U32 R6, R2.reuse, 0x40, RZ ;  /* 0x0000004002067824 */ /* 0x040fe200078e00ff */
[----:B------:R-:W-:Y:S01]  /*0650*/  SHF.R.S32.HI R3, RZ, 0x3, R16 ;  /* 0x00000003ff037819 */ /* 0x000fe20000011410 */
[----:B------:R-:W-:Y:S01]  /*0660*/  IMAD.IADD R16, R5, 0x1, -R4 ;  /* 0x0000000105107824 */ /* 0x000fe200078e0a04 */
[----:B------:R-:W-:Y:S01]  /*0670*/  LOP3.LUT P6, RZ, R2, 0x2, RZ, 0xc0, !PT ;  /* 0x0000000202ff7812 */ /* 0x000fe200078cc0ff */
[C---:B------:R-:W-:Y:S01]  /*0680*/  IMAD.SHL.U32 R2, R0.reuse, 0x10, RZ ;  /* 0x0000001000027824 */ /* 0x040fe200078e00ff */
        /* <DEDUP_REMOVED lines=24> */
[----:B------:R-:W-:Y:S01]  /*0810*/  SHF.R.S32.HI R10, RZ, 0x1f, R22 ;  /* 0x0000001fff0a7819 */ /* 0x000fe20000011416 */
        /* <DEDUP_REMOVED lines=22> */
[----:B------:R-:W-:Y:S02]  /*0980*/  LOP3.LUT R8, R8, R0, R7, 0x1e, !PT ;  /* 0x0000000008087212 */ /* 0x000fe400078e1e07 */
[----:B------:R-:W-:Y:S02]  /*0990*/  LEA.HI R0, R10, R22, RZ, 0x2 ;  /* 0x000000160a007211 */ /* 0x000fe400078f10ff */
[--C-:B------:R-:W-:Y:S01]  /*09a0*/  LOP3.LUT R176, R176, R3, R4.reuse, 0x1e, !PT ;  /* 0x00000003b0b07212 */ /* 0x100fe200078e1e04 */
[----:B------:R-:W-:Y:S01]  /*09b0*/  IMAD.IADD R8, R8, 0x1, R11 ;  /* 0x0000000108087824 */ /* 0x000fe200078e020b */
[----:B------:R-:W-:-:S02]  /*09c0*/  LOP3.LUT R3, R6, R2, R4, 0x1e, !PT ;  /* 0x0000000206037212 */ /* 0x000fc400078e1e04 */
[----:B------:R-:W-:Y:S01]  /*09d0*/  LOP3.LUT R2, R6, R9, R2, 0x1e, !PT ;  /* 0x0000000906027212 */ /* 0x000fe200078e1e02 */
[----:B------:R-:W-:Y:S01]  /*09e0*/  IMAD.U32 R176, R20, 0x200, R176 ;  /* 0x0000020014b07824 */ /* 0x000fe200078e00b0 */
[----:B------:R-:W-:Y:S01]  /*09f0*/  SHF.R.S32.HI R4, RZ, 0x2, R0 ;  /* 0x00000002ff047819 */ /* 0x000fe20000011400 */
[----:B------:R-:W-:Y:S01]  /*0a00*/  IMAD.SHL.U32 R0, R21, 0x20, RZ ;  /* 0x0000002015007824 */ /* 0x000fe200078e00ff */
[----:B------:R-:W-:Y:S02]  /*0a10*/  SEL R177, R180, 0xffffffe0, !P1 ;  /* 0xffffffe0b4b17807 */ /* 0x000fe40004800000 */
[----:B------:R-:W-:Y:S01]  /*0a20*/  SEL R178, R178, 0x40, P2 ;  /* 0x00000040b2b27807 */ /* 0x000fe20001000000 */
[----:B------:R-:W-:Y:S01]  /*0a30*/  IMAD.IADD R181, R0, 0x1, R2 ;  /* 0x0000000100b57824 */ /* 0x000fe200078e0202 */
[----:B------:R-:W-:Y:S01]  /*0a40*/  SEL R174, R180, 0xffffffe0, !P6 ;  /* 0xffffffe0b4ae7807 */ /* 0x000fe20007000000 */
[----:B------:R-:W-:Y:S01]  /*0a50*/  IMAD.U32 R2, RZ, RZ, UR5 ;  /* 0x00000005ff027e24 */ /* 0x000fe2000f8e00ff */
[----:B------:R-:W-:Y:S01]  /*0a60*/  USHF.R.S32.HI UR5, URZ, 0x1f, UR59 ;  /* 0x0000001f3f057899 */ /* 0x000fe2000801143b */
[----:B------:R-:W-:Y:S01]  /*0a70*/  IMAD R250, R15, 0x10, R4 ;  /* 0x000000100ffa7824 */ /* 0x000fe200078e0204 */
[----:B------:R-:W-:Y:S01]  /*0a80*/  LEA R173, R173, UR4, 0x1 ;  /* 0x00000004adad7c11 */ /* 0x000fe2000f8e08ff */
[----:B------:R-:W-:Y:S01]  /*0a90*/  IMAD R4, R15, 0x200, R0 ;  /* 0x000002000f047824 */ /* 0x000fe200078e0200 */
[----:B------:R-:W-:Y:S01]  /*0aa0*/  LOP3.LUT P0, RZ, R17, 0x2, RZ, 0xc0, !PT ;  /* 0x0000000211ff7812 */ /* 0x000fe2000780c0ff */
        /* <DEDUP_REMOVED lines=10> */
[----:B------:R-:W-:Y:S01]  /*0b50*/  VIADD R0, R250, 0xffffffc0 ;  /* 0xffffffc0fa007836 */ /* 0x000fe20000000000 */
[----:B------:R-:W-:-:S02]  /*0b60*/  LEA R176, R176, UR5, 0x1 ;  /* 0x00000005b0b07c11 */ /* 0x000fc4000f8e08ff */
[----:B------:R-:W-:Y:S01]  /*0b70*/  LEA R3, R5, UR4, 0x1 ;  /* 0x0000000405037c11 */ /* 0x000fe2000f8e08ff */
[----:B------:R-:W-:Y:S01]  /*0b80*/  IMAD.SHL.U32 R245, R0, 0x4, RZ ;  /* 0x0000000400f57824 */ /* 0x000fe200078e00ff */
[----:B------:R-:W-:Y:S01]  /*0b90*/  LEA R239, R8, UR6, 0x1 ;  /* 0x0000000608ef7c11 */ /* 0x000fe2000f8e08ff */
[C---:B------:R-:W-:Y:S01]  /*0ba0*/  IMAD.IADD R177, R176.reuse, 0x1, R177 ;  /* 0x00000001b0b17824 */ /* 0x040fe200078e02b1 */
[----:B------:R-:W-:Y:S01]  /*0bb0*/  SHF.R.S32.HI R2, RZ, 0x1f, R0 ;  /* 0x0000001fff027819 */ /* 0x000fe20000011400 */
[----:B------:R-:W-:Y:S01]  /*0bc0*/  IMAD.IADD R179, R176, 0x1, R178 ;  /* 0x00000001b0b37824 */ /* 0x000fe200078e02b2 */
[----:B------:R-:W-:Y:S01]  /*0bd0*/  ULDC.64 UR6, c[0x0][0x208] ;  /* 0x0000820000067ab9 */ /* 0x000fe20000000a00 */
[----:B------:R-:W-:Y:S01]  /*0be0*/  VIADD R240, R239, 0x20 ;  /* 0x00000020eff07836 */ /* 0x000fe20000000000 */
[----:B------:R-:W-:Y:S01]  /*0bf0*/  SHF.L.U64.HI R246, R0, 0x2, R2 ;  /* 0x0000000200f67819 */ /* 0x000fe20000010202 */
[----:B------:R-:W-:Y:S02]  /*0c00*/  IMAD.IADD R178, R177, 0x1, R178 ;  /* 0x00000001b1b27824 */ /* 0x000fe400078e02b2 */
[----:B-1----:R-:W-:-:S07]  /*0c10*/  @P3 VIADD R240, R239, 0xffffffe0 ;  /* 0xffffffe0eff03836 */ /* 0x002fce0000000000 */
.L_x_565:
        /* <DEDUP_REMOVED lines=67> */
.L_x_537:
        /* <DEDUP_REMOVED lines=62> */
[----:B------:R-:W-:-:S02]  /*1430*/  USEL UR31, UR18, URZ, UP2 ;  /* 0x0000003f121f7287 */ /* 0x000fc40009000000 */
[----:B------:R-:W-:Y:S01]  /*1440*/  UIMAD.WIDE.U32 UR12, UR10, UR8, URZ ;  /* 0x000000080a0c72a5 */ /* 0x000fe2000f8e003f */
[----:B------:R-:W-:Y:S01]  /*1450*/  IMAD.HI.U32 R0, R5, R0, R4 ;  /* 0x0000000005007227 */ /* 0x000fe200078e0004 */
[----:B------:R-:W-:Y:S02]  /*1460*/  UIADD3 UR50, UR17, UR5, URZ ;  /* 0x0000000511327290 */ /* 0x000fe4000fffe03f */
[----:B------:R-:W-:Y:S02]  /*1470*/  USHF.R.S32.HI UR18, URZ, 0x1f, UR20 ;  /* 0x0000001f3f127899 */ /* 0x000fe40008011414 */
[----:B------:R-:W-:Y:S01]  /*1480*/  UIADD3 UR5, UP2, UR20, UR29, URZ ;  /* 0x0000001d14057290 */ /* 0x000fe2000ff5e03f */
[----:B------:R-:W-:Y:S01]  /*1490*/  IMAD.HI.U32 R0, R0, R2, RZ ;  /* 0x0000000200007227 */ /* 0x000fe200078e00ff */
[----:B------:R-:W-:Y:S01]  /*14a0*/  USEL UR58, UR16, UR12, !UP1 ;  /* 0x0000000c103a7287 */ /* 0x000fe2000c800000 */
[----:B------:R-:W-:Y:S02]  /*14b0*/  ULDC UR46, c[0x0][0x2c4] ;  /* 0x0000b100002e7ab9 */ /* 0x000fe40000000800 */
[----:B------:R-:W-:Y:S01]  /*14c0*/  IMAD.MOV R4, RZ, RZ, -R0 ;  /* 0x000000ffff047224 */ /* 0x000fe200078e0a00 */
[----:B------:R-:W-:-:S02]  /*14d0*/  UIMAD UR14, UR11, UR8, URZ ;  /* 0x000000080b0e72a4 */ /* 0x000fc4000f8e023f */
[----:B------:R-:W-:Y:S01]  /*14e0*/  UIADD3.X UR12, UR18, UR31, URZ, UP2, !UPT ;  /* 0x0000001f120c7290 */ /* 0x000fe200097fe43f */
[C---:B------:R-:W-:Y:S01]  /*14f0*/  IMAD R2, R6.reuse, R4, R2 ;  /* 0x0000000406027224 */ /* 0x040fe200078e0202 */
[----:B------:R-:W-:Y:S02]  /*1500*/  UIMAD UR11, UR11, UR5, URZ ;  /* 0x000000050b0b72a4 */ /* 0x000fe4000f8e023f */
[----:B------:R-:W-:Y:S02]  /*1510*/  UIMAD.WIDE.U32 UR30, UR10, UR5, URZ ;  /* 0x000000050a1e72a5 */ /* 0x000fe4000f8e003f */
[----:B------:R-:W-:Y:S01]  /*1520*/  ISETP.GT.U32.AND P1, PT, R6, R2, PT ;  /* 0x000000020600720c */ /* 0x000fe20003f24070 */
[----:B------:R-:W-:Y:S01]  /*1530*/  @UP3 UIMAD UR5, UR49, UR46, URZ ;  /* 0x0000002e310532a4 */ /* 0x000fe2000f8e023f */
[----:B------:R-:W-:Y:S01]  /*1540*/  ULDC.U8 UR23, c[0x0][0x480] ;  /* 0x0001200000177ab9 */ /* 0x000fe20000000000 */
[----:B------:R-:W-:Y:S02]  /*1550*/  @UP0 UIADD3 UR21, UR38, UR41, URZ ;  /* 0x0000002926150290 */ /* 0x000fe4000fffe03f */
[----:B------:R-:W-:-:S02]  /*1560*/  @UP0 UIADD3 UR26, UR38, UR41, URZ ;  /* 0x00000029261a0290 */ /* 0x000fc4000fffe03f */
[----:B------:R-:W-:Y:S02]  /*1570*/  UIMAD UR16, UR10, UR12, UR11 ;  /* 0x0000000c0a1072a4 */ /* 0x000fe4000f8e020b */
[----:B------:R-:W-:Y:S02]  /*1580*/  UIMAD UR52, UR59, UR24, URZ ;  /* 0x000000183b3472a4 */ /* 0x000fe4000f8e023f */
[----:B------:R-:W-:Y:S02]  /*1590*/  UISETP.NE.AND UP4, UPT, UR23, URZ, UPT ;  /* 0x0000003f1700728c */ /* 0x000fe4000bf85270 */
[-C--:B------:R-:W-:Y:S01]  /*15a0*/  @!P1 IADD3 R2, R2, -R6.reuse, RZ ;  /* 0x8000000602029210 */ /* 0x080fe20007ffe0ff */
[----:B------:R-:W-:Y:S01]  /*15b0*/  @!P1 VIADD R0, R0, 0x1 ;  /* 0x0000000100009836 */ /* 0x000fe20000000000 */
[----:B------:R-:W-:Y:S01]  /*15c0*/  PLOP3.LUT P1, PT, PT, PT, UP0, 0x80, 0x0 ;  /* 0x000000000000781c */ /* 0x000fe20003f2f008 */
[----:B------:R-:W-:Y:S01]  /*15d0*/  @UP3 USEL UR10, UR5, UR8, !UP1 ;  /* 0x00000008050a3287 */ /* 0x000fe2000c800000 */
[----:B------:R-:W-:Y:S01]  /*15e0*/  ISETP.GE.U32.AND P0, PT, R2, R6, PT ;  /* 0x000000060200720c */ /* 0x000fe20003f06070 */
[----:B------:R-:W-:Y:S01]  /*15f0*/  @UP0 ULDC.64 UR22, c[0x0][0x248] ;  /* 0x0000920000160ab9 */ /* 0x000fe20000000a00 */
[----:B------:R-:W-:Y:S01]  /*1600*/  LOP3.LUT R2, R7, UR59, RZ, 0x3c, !PT ;  /* 0x0000003b07027c12 */ /* 0x000fe2000f8e3cff */
[----:B------:R-:W-:Y:S01]  /*1610*/  @UP0 ULDC.64 UR24, c[0x0][0x250] ;  /* 0x0000940000180ab9 */ /* 0x000fe20000000a00 */
[----:B------:R-:W-:-:S02]  /*1620*/  @UP1 UIADD3 UR50, UR13, UR14, URZ ;  /* 0x0000000e0d321290 */ /* 0x000fc4000fffe03f */
[----:B------:R-:W-:Y:S01]  /*1630*/  ISETP.GE.AND P2, PT, R2, RZ, PT ;  /* 0x000000ff0200720c */ /* 0x000fe20003f46270 */
[----:B------:R-:W-:Y:S01]  /*1640*/  @UP3 ULDC UR5, c[0x0][0x2e4] ;  /* 0x0000b90000053ab9 */ /* 0x000fe20000000800 */
[----:B------:R-:W-:Y:S02]  /*1650*/  @UP0 UIMAD.WIDE.U32 UR14, UR21, UR22, URZ ;  /* 0x00000016150e02a5 */ /* 0x000fe4000f8e003f */
[----:B------:R-:W-:Y:S02]  /*1660*/  @!UP1 UIADD3 UR53, UR33, UR36, URZ ;  /* 0x0000002421359290 */ /* 0x000fe4000fffe03f */
        /* <DEDUP_REMOVED lines=33> */
.L_x_539:
        /* <DEDUP_REMOVED lines=13> */
.L_x_540:
        /* <DEDUP_REMOVED lines=12> */
.L_x_541:
[----:B------:R-:W-:Y:S01]  /*1a10*/  ULDC UR5, c[0x0][0x270] ;  /* 0x00009c0000057ab9 */ /* 0x000fe20000000800 */
[----:B------:R-:W-:Y:S01]  /*1a20*/  ULDC UR8, c[0x0][0x2d4] ;  /* 0x0000b50000087ab9 */ /* 0x000fe20000000800 */
[----:B------:R-:W-:-:S04]  /*1a30*/  UIMAD UR5, UR49, UR5, UR59 ;  /* 0x00000005310572a4 */ /* 0x000fc8000f8e023b */
[----:B------:R-:W-:-:S12]  /*1a40*/  UIMAD UR5, UR5, UR8, URZ ;  /* 0x00000008050572a4 */ /* 0x000fd8000f8e023f */
.L_x_542:
[----:B------:R-:W2:Y:S01]  /*1a50*/  LDL R11, [R1] ;  /* 0x00000000010b7983 */ /* 0x000ea20000100800 */
[----:B------:R-:W-:Y:S01]  /*1a60*/  SHF.R.S32.HI R18, RZ, 0x1f, R238 ;  /* 0x0000001fff127819 */ /* 0x000fe200000114ee */
[----:B------:R-:W-:Y:S01]  /*1a70*/  ULDC UR10, c[0x0][0x270] ;  /* 0x00009c00000a7ab9 */ /* 0x000fe20000000800 */
[----:B------:R-:W-:Y:S01]  /*1a80*/  IADD3 R2, P2, R238, UR20, RZ ;  /* 0x00000014ee027c10 */ /* 0x000fe2000ff5e0ff */
[----:B------:R-:W-:Y:S01]  /*1a90*/  ULDC UR8, c[0x0][0x2dc] ;  /* 0x0000b70000087ab9 */ /* 0x000fe20000000800 */
[----:B------:R-:W-:Y:S01]  /*1aa0*/  UIADD3 UR29, UR20, UR5, URZ ;  /* 0x00000005141d7290 */ /* 0x000fe2000fffe03f */
[--C-:B------:R-:W-:Y:S01]  /*1ab0*/  SHF.R.S32.HI R249, RZ, 0x1f, R248.reuse ;  /* 0x0000001ffff97819 */ /* 0x100fe200000114f8 */
[----:B------:R-:W-:Y:S01]  /*1ac0*/  UIADD3 UR5, -UR9, UR27, UR40 ;  /* 0x0000001b09057290 */ /* 0x000fe2000fffe128 */
[----:B------:R-:W-:Y:S01]  /*1ad0*/  IADD3 R4, P0, R248, UR11, RZ ;  /* 0x0000000bf8047c10 */ /* 0x000fe2000ff1e0ff */
[----:B------:R-:W-:Y:S01]  /*1ae0*/  UIMAD UR31, UR8, UR10, URZ ;  /* 0x0000000a081f72a4 */ /* 0x000fe2000f8e023f */
[----:B------:R-:W-:Y:S01]  /*1af0*/  IADD3.X R6, R18, UR18, RZ, P2, !PT ;  /* 0x0000001212067c10 */ /* 0x000fe200097fe4ff */
[----:B------:R-:W-:Y:S01]  /*1b00*/  ULDC.64 UR12, c[0x0][0x420] ;  /* 0x00010800000c7ab9 */ /* 0x000fe20000000a00 */
[----:B------:R-:W-:Y:S01]  /*1b10*/  ULDC UR10, c[0x0][0x398] ;  /* 0x0000e600000a7ab9 */ /* 0x000fe20000000800 */
[----:B------:R-:W-:Y:S01]  /*1b20*/  USHF.R.S32.HI UR8, URZ, 0x1f, UR59 ;  /* 0x0000001f3f087899 */ /* 0x000fe2000801143b */
[----:B------:R-:W-:Y:S01]  /*1b30*/  IADD3.X R5, R249, UR53, RZ, P0, !PT ;  /* 0x00000035f9057c10 */ /* 0x000fe200087fe4ff */
[----:B------:R-:W-:Y:S01]  /*1b40*/  UIADD3 UR10, UR5, -UR10, URZ ;  /* 0x8000000a050a7290 */ /* 0x000fe2000fffe03f */
[----:B------:R-:W-:Y:S01]  /*1b50*/  IMAD.U32 R9, RZ, RZ, UR12 ;  /* 0x0000000cff097e24 */ /* 0x000fe2000f8e00ff */
[----:B------:R-:W-:Y:S01]  /*1b60*/  ULDC.64 UR14, c[0x0][0x258] ;  /* 0x00009600000e7ab9 */ /* 0x000fe20000000a00 */
[----:B------:R-:W-:Y:S01]  /*1b70*/  UIMAD UR5, UR18, UR12, URZ ;  /* 0x0000000c120572a4 */ /* 0x000fe2000f8e023f */
[----:B------:R-:W-:Y:S01]  /*1b80*/  IMAD R8, R6, UR42, RZ ;  /* 0x0000002a06087c24 */ /* 0x000fe2000f8e02ff */
[----:B------:R-:W-:Y:S01]  /*1b90*/  UIMAD UR18, UR8, UR14, URZ ;  /* 0x0000000e081272a4 */ /* 0x000fe2000f8e023f */
[----:B------:R-:W-:Y:S01]  /*1ba0*/  IMAD.WIDE.U32 R6, R2, UR42, R248 ;  /* 0x0000002a02067c25 */ /* 0x000fe2000f8e00f8 */
[----:B------:R-:W-:Y:S01]  /*1bb0*/  USHF.L.U32 UR26, UR31, 0x6, URZ ;  /* 0x000000061f1a7899 */ /* 0x000fe2000800063f */
[----:B------:R-:W-:Y:S01]  /*1bc0*/  BSSY B1, `(.L_x_538) ;  /* 0x00006e5000017945 */ /* 0x000fe20003800000 */
[----:B------:R-:W-:Y:S01]  /*1bd0*/  ULDC.64 UR16, c[0x0][0x428] ;  /* 0x00010a0000107ab9 */ /* 0x000fe20000000a00 */
[----:B------:R-:W-:Y:S01]  /*1be0*/  UIMAD UR5, UR20, UR13, UR5 ;  /* 0x0000000d140572a4 */ /* 0x000fe2000f8e0205 */
[----:B------:R-:W-:Y:S01]  /*1bf0*/  IMAD.WIDE.U32 R4, R9, UR20, R4 ;  /* 0x0000001409047c25 */ /* 0x000fe2000f8e0004 */
[----:B------:R-:W-:Y:S01]  /*1c00*/  UIMAD UR11, UR8, UR16, URZ ;  /* 0x00000010080b72a4 */ /* 0x000fe2000f8e023f */
[----:B------:R-:W-:Y:S01]  /*1c10*/  IADD3 R6, P0, R6, UR60, RZ ;  /* 0x0000003c06067c10 */ /* 0x000fe2000ff1e0ff */
[----:B------:R-:W-:Y:S01]  /*1c20*/  UIMAD UR28, UR59, UR15, UR18 ;  /* 0x0000000f3b1c72a4 */ /* 0x000fe2000f8e0212 */
[----:B------:R-:W-:Y:S01]  /*1c30*/  IMAD R2, R2, UR43, R8 ;  /* 0x0000002b02027c24 */ /* 0x000fe2000f8e0208 */
[----:B------:R-:W-:Y:S01]  /*1c40*/  USHF.R.S32.HI UR8, URZ, 0x1f, UR26 ;  /* 0x0000001f3f087899 */ /* 0x000fe2000801141a */
[----:B------:R-:W-:Y:S01]  /*1c50*/  VIADD R5, R5, UR5 ;  /* 0x0000000505057c36 */ /* 0x000fe20008000000 */
[----:B------:R-:W-:Y:S01]  /*1c60*/  UIADD3 UR19, UP2, UP1, UR30, UR26, UR52 ;  /* 0x0000001a1e137290 */ /* 0x000fe2000f95e034 */
[----:B------:R-:W-:Y:S01]  /*1c70*/  IMAD.U32 R9, RZ, RZ, UR16 ;  /* 0x00000010ff097e24 */ /* 0x000fe2000f8e00ff */
[----:B------:R-:W-:Y:S01]  /*1c80*/  USHF.R.S32.HI UR18, URZ, 0x1f, UR10 ;  /* 0x0000001f3f127899 */ /* 0x000fe2000801140a */
[----:B------:R-:W-:Y:S01]  /*1c90*/  IADD3.X R7, R7, UR51, R2, P0, !PT ;  /* 0x0000003307077c10 */ /* 0x000fe200087fe402 */
[----:B------:R-:W-:Y:S01]  /*1ca0*/  UIADD3.X UR5, UR54, UR8, UR57, UP2, UP1 ;  /* 0x0000000836057290 */ /* 0x000fe200097e2439 */
[----:B------:R-:W-:Y:S01]  /*1cb0*/  IMAD.U32 R2, RZ, RZ, UR14 ;  /* 0x0000000eff027e24 */ /* 0x000fe2000f8e00ff */
[----:B------:R-:W-:Y:S01]  /*1cc0*/  ULEA.HI UR18, UR18, UR10, URZ, 0x6 ;  /* 0x0000000a12127291 */ /* 0x000fe2000f8f303f */
[----:B------:R-:W-:Y:S01]  /*1cd0*/  IMAD.WIDE.U32 R4, R9, UR59, R4 ;  /* 0x0000003b09047c25 */ /* 0x000fe2000f8e0004 */
[----:B------:R-:W-:-:S02]  /*1ce0*/  UIADD3 UR8, UP2, UP1, UR56, UR19, UR58 ;  /* 0x0000001338087290 */ /* 0x000fc4000f95e03a */
[----:B------:R-:W-:Y:S01]  /*1cf0*/  USHF.R.S32.HI UR18, URZ, 0x6, UR18 ;  /* 0x000000063f127899 */ /* 0x000fe20008011412 */
[----:B------:R-:W-:Y:S01]  /*1d00*/  IMAD.WIDE.U32 R6, R2, UR59, R6 ;  /* 0x0000003b02067c25 */ /* 0x000fe2000f8e0006 */
[----:B------:R-:W-:Y:S02]  /*1d10*/  UIADD3.X UR5, UR55, UR5, UR50, UP2, UP1 ;  /* 0x0000000537057290 */ /* 0x000fe400097e2432 */
[----:B------:R-:W-:Y:S01]  /*1d20*/  UISETP.LT.AND UP1, UPT, URZ, UR18, UPT ;  /* 0x000000123f00728c */ /* 0x000fe2000bf21270 */
[----:B------:R-:W-:Y:S01]  /*1d30*/  VIADD R7, R7, UR28 ;  /* 0x0000001c07077c36 */ /* 0x000fe20008000000 */
[----:B------:R-:W-:Y:S02]  /*1d40*/  UIMAD UR17, UR59, UR17, UR11 ;  /* 0x000000113b1172a4 */ /* 0x000fe4000f8e020b */
[----:B------:R-:W-:Y:S01]  /*1d50*/  USEL UR18, URZ, UR18, !UP1 ;  /* 0x000000123f127287 */ /* 0x000fe2000c800000 */
[----:B------:R-:W-:Y:S01]  /*1d60*/  ULDC.64 UR10, c[0x0][0x400] ;  /* 0x00010000000a7ab9 */ /* 0x000fe20000000a00 */
[----:B------:R-:W-:-:S02]  /*1d70*/  ULDC.64 UR14, c[0x0][0x210] ;  /* 0x00008400000e7ab9 */ /* 0x000fc40000000a00 */
[----:B------:R-:W-:Y:S01]  /*1d80*/  UISETP.GT.AND UP1, UPT, UR44, UR18, UPT ;  /* 0x000000122c00728c */ /* 0x000fe2000bf24270 */
[----:B------:R-:W-:Y:S01]  /*1d90*/  VIADD R5, R5, UR17 ;  /* 0x0000001105057c36 */ /* 0x000fe20008000000 */
[----:B------:R-:W-:Y:S01]  /*1da0*/  UIADD3 UR16, UR20, UR36, URZ ;  /* 0x0000002414107290 */ /* 0x000fe2000fffe03f */
[----:B------:R-:W-:Y:S01]  /*1db0*/  ULDC.64 UR32, c[0x0][0x2b0] ;  /* 0x0000ac0000207ab9 */ /* 0x000fe20000000a00 */
[----:B------:R-:W-:Y:S01]  /*1dc0*/  ULDC.64 UR34, c[0x0][0x478] ;  /* 0x00011e0000227ab9 */ /* 0x000fe20000000a00 */
[----:B------:R-:W-:Y:S01]  /*1dd0*/  IMAD.WIDE.U32 R4, R238, UR12, R4 ;  /* 0x0000000cee047c25 */ /* 0x000fe2000f8e0004 */
[----:B------:R-:W-:Y:S02]  /*1de0*/  ULDC.64 UR20, c[0x0][0x3e0] ;  /* 0x0000f80000147ab9 */ /* 0x000fe40000000a00 */
[----:B------:R-:W-:Y:S01]  /*1df0*/  LEA R196, P2, R4, UR20, 0x1 ;  /* 0x0000001404c47c11 */ /* 0x000fe2000f8408ff */
[----:B--2---:R-:W-:-:S05]  /*1e00*/  IMAD R8, R252, UR31, R11 ;  /* 0x0000001ffc087c24 */ /* 0x004fca000f8e020b */
[----:B------:R-:W-:Y:S01]  /*1e10*/  IADD3 R2, P0, R8, UR8, RZ ;  /* 0x0000000808027c10 */ /* 0x000fe2000ff1e0ff */
[----:B------:R-:W-:-:S03]  /*1e20*/  UIADD3 UR8, UR44, -0x1, URZ ;  /* 0xffffffff2c087890 */ /* 0x000fc6000fffe03f */
[----:B------:R-:W-:Y:S02]  /*1e30*/  LEA.HI.X.SX32 R8, R8, UR5, 0x1, P0 ;  /* 0x0000000508087c11 */ /* 0x000fe400080f0eff */
[----:B------:R-:W-:-:S04]  /*1e40*/  LEA R214, P0, R2, UR10, 0x2 ;  /* 0x0000000a02d67c11 */ /* 0x000fc8000f8010ff */
[----:B------:R-:W-:Y:S01]  /*1e50*/  LEA.HI.X R213, R2, UR11, R8, 0x2, P0 ;  /* 0x0000000b02d57c11 */ /* 0x000fe200080f1408 */
[----:B------:R-:W-:Y:S01]  /*1e60*/  IMAD R2, R18, UR12, RZ ;  /* 0x0000000c12027c24 */ /* 0x000fe2000f8e02ff */
[----:B------:R-:W-:Y:S01]  /*1e70*/  LEA R198, P0, R6, UR14, 0x1 ;  /* 0x0000000e06c67c11 */ /* 0x000fe2000f8008ff */
[----:B------:R-:W-:Y:S02]  /*1e80*/  UIMAD.WIDE UR10, UR16, 0x4, UR32 ;  /* 0x00000004100a78a5 */ /* 0x000fe4000f8e0220 */
[----:B------:R-:W-:Y:S01]  /*1e90*/  IMAD R2, R238, UR13, R2 ;  /* 0x0000000dee027c24 */ /* 0x000fe2000f8e0202 */
[----:B------:R-:W-:Y:S01]  /*1ea0*/  LEA.HI.X R199, R6, UR15, R7, 0x1, P0 ;  /* 0x0000000f06c77c11 */ /* 0x000fe200080f0c07 */
[----:B------:R-:W-:Y:S01]  /*1eb0*/  UIMAD.WIDE UR16, UR29, 0x4, UR34 ;  /* 0x000000041d1078a5 */ /* 0x000fe2000f8e0222 */
[----:B------:R-:W-:Y:S01]  /*1ec0*/  PLOP3.LUT P0, PT, PT, PT, UP1, 0x80, 0x0 ;  /* 0x000000000000781c */ /* 0x000fe20003f0f018 */
[----:B------:R-:W-:Y:S01]  /*1ed0*/  IMAD.IADD R2, R5, 0x1, R2 ;  /* 0x0000000105027824 */ /* 0x000fe200078e0202 */
[----:B------:R-:W-:Y:S01]  /*1ee0*/  UMOV UR13, UR10 ;  /* 0x0000000a000d7c82 */ /* 0x000fe20008000000 */
[----:B------:R-:W-:-:S03]  /*1ef0*/  UMOV UR12, UR11 ;  /* 0x0000000b000c7c82 */ /* 0x000fc60008000000 */
[----:B------:R-:W-:Y:S01]  /*1f00*/  LEA.HI.X R197, R4, UR21, R2, 0x1, P2 ;  /* 0x0000001504c57c11 */ /* 0x000fe200090f0c02 */
[----:B------:R-:W-:Y:S01]  /*1f10*/  UMOV UR15, UR16 ;  /* 0x00000010000f7c82 */ /* 0x000fe20008000000 */
[----:B------:R-:W-:-:S05]  /*1f20*/  UMOV UR14, UR17 ;  /* 0x00000011000e7c82 */ /* 0x000fca0008000000 */
        /* <DEDUP_REMOVED lines=20> */
.L_x_544:
        /* <DEDUP_REMOVED lines=19> */
.L_x_545:
        /* <DEDUP_REMOVED lines=32> */
.L_x_547:
[----:B------:R-:W-:Y:S05]  /*23a0*/  BSYNC B0 ;  /* 0x0000000000007941 */ /* 0x000fea0003800000 */
.L_x_546:
        /* <DEDUP_REMOVED lines=15> */
.L_x_549:
[----:B------:R-:W-:Y:S05]  /*24a0*/  BSYNC B0 ;  /* 0x0000000000007941 */ /* 0x000fea0003800000 */
.L_x_548:
        /* <DEDUP_REMOVED lines=28> */
.L_x_551:
[----:B------:R-:W-:Y:S05]  /*2670*/  BSYNC B0 ;  /* 0x0000000000007941 */ /* 0x000fea0003800000 */
.L_x_550:
        /* <DEDUP_REMOVED lines=15> */
.L_x_543:
[----:B------:R-:W-:Y:S01]  /*2770*/  UIMAD UR5, UR37, UR22, URZ ;  /* 0x00000016250572a4 */ /* 0x000fe2000f8e023f */
[----:B------:R-:W-:Y:S01]  /*2780*/  IMAD.U32 R6, RZ, RZ, UR22 ;  /* 0x00000016ff067e24 */ /* 0x000fe2000f8e00ff */
[----:B------:R-:W-:Y:S01]  /*2790*/  UIMAD UR10, UR37, UR24, URZ ;  /* 0x00000018250a72a4 */ /* 0x000fe2000f8e023f */
[----:B------:R-:W-:Y:S01]  /*27a0*/  IMAD.U32 R4, RZ, RZ, UR24 ;  /* 0x00000018ff047e24 */ /* 0x000fe2000f8e00ff */
[----:B------:R-:W-:Y:S01]  /*27b0*/  UIMAD UR11, UR40, UR23, UR5 ;  /* 0x00000017280b72a4 */ /* 0x000fe2000f8e0205 */
[--C-:B------:R-:W-:Y:S01]  /*27c0*/  IMAD.WIDE.U32 R6, R6, UR40, R248.reuse ;  /* 0x0000002806067c25 */ /* 0x100fe2000f8e00f8 */
[----:B------:R-:W-:Y:S02]  /*27d0*/  UIMAD UR5, UR39, -0x80, UR9 ;  /* 0xffffff80270578a4 */ /* 0x000fe4000f8e0209 */
[----:B------:R-:W-:Y:S01]  /*27e0*/  UIMAD UR10, UR40, UR25, UR10 ;  /* 0x00000019280a72a4 */ /* 0x000fe2000f8e020a */
[----:B------:R-:W-:Y:S01]  /*27f0*/  VIADD R9, R238, 0x40 ;  /* 0x00000040ee097836 */ /* 0x000fe20000000000 */
[----:B------:R-:W-:Y:S01]  /*2800*/  IADD3 R8, P0, R6, UR45, RZ ;  /* 0x0000002d06087c10 */ /* 0x000fe2000ff1e0ff */
[----:B------:R-:W-:Y:S01]  /*2810*/  IMAD.U32 R2, RZ, RZ, UR11 ;  /* 0x0000000bff027e24 */ /* 0x000fe2000f8e00ff */
[----:B------:R-:W-:Y:S01]  /*2820*/  ULDC.64 UR16, c[0x0][0x260] ;  /* 0x0000980000107ab9 */ /* 0x000fe20000000a00 */
[----:B------:R-:W-:Y:S01]  /*2830*/  IMAD.WIDE.U32 R4, R4, UR40, R248 ;  /* 0x0000002804047c25 */ /* 0x000fe2000f8e00f8 */
[----:B------:R-:W-:-:S02]  /*2840*/  ISETP.GE.AND P1, PT, R9, UR5, PT ;  /* 0x0000000509007c0c */ /* 0x000fc4000bf26270 */
[----:B------:R-:W-:Y:S01]  /*2850*/  IADD3.X R9, R7, UR47, R2, P0, !PT ;  /* 0x0000002f07097c10 */ /* 0x000fe200087fe402 */
[----:B------:R-:W-:Y:S01]  /*2860*/  IMAD.U32 R2, RZ, RZ, UR10 ;  /* 0x0000000aff027e24 */ /* 0x000fe2000f8e00ff */
[----:B------:R-:W-:Y:S01]  /*2870*/  IADD3 R6, P0, R4, UR46, RZ ;  /* 0x0000002e04067c10 */ /* 0x000fe2000ff1e0ff */
[----:B------:R-:W-:Y:S01]  /*2880*/  ULDC.64 UR10, c[0x0][0x268] ;  /* 0x00009a00000a7ab9 */ /* 0x000fe20000000a00 */
[----:B------:R-:W-:Y:S01]  /*2890*/  ISETP.GE.AND P2, PT, R238, UR5, PT ;  /* 0x00000005ee007c0c */ /* 0x000fe2000bf46270 */
[C---:B------:R-:W-:Y:S01]  /*28a0*/  IMAD R4, R10.reuse, UR16, RZ ;  /* 0x000000100a047c24 */ /* 0x040fe2000f8e02ff */
[----:B------:R-:W-:Y:S01]  /*28b0*/  IADD3.X R7, R5, UR48, R2, P0, !PT ;  /* 0x0000003005077c10 */ /* 0x000fe200087fe402 */
[----:B------:R-:W-:Y:S01]  /*28c0*/  IMAD R2, R10, UR10, RZ ;  /* 0x0000000a0a027c24 */ /* 0x000fe2000f8e02ff */
[----:B------:R-:W-:Y:S01]  /*28d0*/  UIMAD UR5, UR8, -0x40, UR27 ;  /* 0xffffffc0080578a4 */ /* 0x000fe2000f8e021b */
[C---:B------:R-:W-:Y:S02]  /*28e0*/  IMAD R10, R0.reuse, UR17, R4 ;  /* 0x00000011000a7c24 */ /* 0x040fe4000f8e0204 */
[----:B------:R-:W-:Y:S01]  /*28f0*/  IMAD.WIDE.U32 R4, R0, UR16, R8 ;  /* 0x0000001000047c25 */ /* 0x000fe2000f8e0008 */
[----:B------:R-:W-:-:S02]  /*2900*/  @!P1 IADD3 R12, P0, R238, 0x40, RZ ;  /* 0x00000040ee0c9810 */ /* 0x000fc40007f1e0ff */
[----:B------:R-:W-:Y:S01]  /*2910*/  ISETP.GE.AND P3, PT, R238, UR5, PT ;  /* 0x00000005ee007c0c */ /* 0x000fe2000bf66270 */
[C---:B------:R-:W-:Y:S02]  /*2920*/  IMAD R8, R0.reuse, UR11, R2 ;  /* 0x0000000b00087c24 */ /* 0x040fe4000f8e0202 */
[----:B------:R-:W-:Y:S01]  /*2930*/  IMAD.WIDE.U32 R6, R0, UR10, R6 ;  /* 0x0000000a00067c25 */ /* 0x000fe2000f8e0006 */
[----:B------:R-:W1:Y:S01]  /*2940*/  @!P2 LDC.64 R16, c[0x0][0x218] ;  /* 0x00008600ff10ab82 */ /* 0x000e620000000a00 */
[----:B------:R-:W-:Y:S02]  /*2950*/  ULEA.HI UR10, UR8, UR8, URZ, 0x1 ;  /* 0x00000008080a7291 */ /* 0x000fe4000f8f083f */
[C---:B------:R-:W-:Y:S02]  /*2960*/  VIADD R0, R250.reuse, 0x20 ;  /* 0x00000020fa007836 */ /* 0x040fe40000000000 */
[----:B------:R-:W-:Y:S01]  /*2970*/  VIADD R2, R250, 0x8 ;  /* 0x00000008fa027836 */ /* 0x000fe20000000000 */
[----:B------:R-:W-:Y:S01]  /*2980*/  ULOP3.LUT UR10, UR10, 0xfffffffe, URZ, 0xc0, !UPT ;  /* 0xfffffffe0a0a7892 */ /* 0x000fe2000f8ec03f */
[----:B------:R-:W-:Y:S01]  /*2990*/  IMAD.IADD R5, R5, 0x1, R10 ;  /* 0x0000000105057824 */ /* 0x000fe200078e020a */
[----:B------:R-:W-:Y:S01]  /*29a0*/  ISETP.GE.AND P5, PT, R0, UR5, PT ;  /* 0x0000000500007c0c */ /* 0x000fe2000bfa6270 */
[----:B------:R-:W-:Y:S01]  /*29b0*/  @!P1 IMAD.X R0, RZ, RZ, R18, P0 ;  /* 0x000000ffff009224 */ /* 0x000fe200000e0612 */
[----:B------:R-:W-:Y:S01]  /*29c0*/  @!P1 IADD3 R14, P0, R238, 0x40, RZ ;  /* 0x00000040ee0e9810 */ /* 0x000fe20007f1e0ff */
[----:B------:R-:W-:Y:S01]  /*29d0*/  IMAD.IADD R7, R7, 0x1, R8 ;  /* 0x0000000107077824 */ /* 0x000fe200078e0208 */
[----:B------:R-:W-:Y:S01]  /*29e0*/  ISETP.GE.AND P6, PT, R2, UR5, PT ;  /* 0x0000000502007c0c */ /* 0x000fe2000bfc6270 */
[----:B------:R-:W-:Y:S01]  /*29f0*/  @!P1 IMAD R0, R0, UR22, RZ ;  /* 0x0000001600009c24 */ /* 0x000fe2000f8e02ff */
[----:B------:R-:W-:Y:S01]  /*2a00*/  UIADD3 UR10, UR8, -UR10, URZ ;  /* 0x8000000a080a7290 */ /* 0x000fe2000fffe03f */
[----:B------:R-:W-:Y:S01]  /*2a10*/  @!P1 IMAD.X R15, RZ, RZ, R18, P0 ;  /* 0x000000ffff0f9224 */ /* 0x000fe200000e0612 */
[----:B------:R-:W-:Y:S01]  /*2a20*/  PLOP3.LUT P0, PT, PT, PT, UP4, 0x80, 0x0 ;  /* 0x000000000000781c */ /* 0x000fe20003f0f048 */
[----:B------:R-:W-:Y:S01]  /*2a30*/  @!P1 IMAD.MOV.U32 R8, RZ, RZ, R4 ;  /* 0x000000ffff089224 */ /* 0x000fe200078e0004 */
[----:B------:R-:W-:Y:S01]  /*2a40*/  UISETP.NE.AND UP0, UPT, UR10, 0x1, UPT ;  /* 0x000000010a00788c */ /* 0x000fe2000bf05270 */
[----:B------:R-:W-:-:S02]  /*2a50*/  @!P1 IMAD.MOV.U32 R9, RZ, RZ, R5 ;  /* 0x000000ffff099224 */ /* 0x000fc400078e0005 */
[----:B------:R-:W-:Y:S02]  /*2a60*/  @!P2 IMAD R2, R18, UR22, RZ ;  /* 0x000000161202ac24 */ /* 0x000fe4000f8e02ff */
[----:B------:R-:W-:Y:S02]  /*2a70*/  IMAD.MOV.U32 R235, RZ, RZ, 0x7f800000 ;  /* 0x7f800000ffeb7424 */ /* 0x000fe400078e00ff */
[----:B------:R-:W-:Y:S02]  /*2a80*/  IMAD.MOV.U32 R236, RZ, RZ, 0x7f800000 ;  /* 0x7f800000ffec7424 */ /* 0x000fe400078e00ff */
[----:B------:R-:W-:Y:S02]  /*2a90*/  IMAD.MOV.U32 R233, RZ, RZ, 0x7f800000 ;  /* 0x7f800000ffe97424 */ /* 0x000fe400078e00ff */
[----:B------:R-:W-:Y:S01]  /*2aa0*/  IMAD.MOV.U32 R234, RZ, RZ, 0x7f800000 ;  /* 0x7f800000ffea7424 */ /* 0x000fe200078e00ff */
[----:B------:R-:W-:Y:S01]  /*2ab0*/  @P0 BAR.SYNC.DEFER_BLOCKING 0x0 ;  /* 0x0000000000000b1d */ /* 0x000fe20000010000 */
[C---:B------:R-:W-:Y:S01]  /*2ac0*/  @!P1 IMAD R21, R12.reuse, UR23, R0 ;  /* 0x000000170c159c24 */ /* 0x040fe2000f8e0200 */
[----:B------:R-:W-:Y:S01]  /*2ad0*/  PLOP3.LUT P0, PT, PT, PT, UP0, 0x80, 0x0 ;  /* 0x000000000000781c */ /* 0x000fe20003f0f008 */
[----:B------:R-:W-:Y:S01]  /*2ae0*/  @!P1 IMAD.WIDE.U32 R12, R12, UR22, R8 ;  /* 0x000000160c0c9c25 */ /* 0x000fe2000f8e0008 */
[----:B------:R-:W-:-:S02]  /*2af0*/  USHF.L.U32 UR17, UR31, 0x4, URZ ;  /* 0x000000041f117899 */ /* 0x000fc4000800063f */
[----:B------:R-:W-:Y:S01]  /*2b00*/  USHF.L.U32 UR16, UR31, 0x3, URZ ;  /* 0x000000031f107899 */ /* 0x000fe2000800063f */
[----:B------:R-:W-:Y:S01]  /*2b10*/  @!P1 IMAD R0, R15, UR24, RZ ;  /* 0x000000180f009c24 */ /* 0x000fe2000f8e02ff */
[----:B------:R-:W-:Y:S01]  /*2b20*/  UIADD3 UR37, UR27, 0x80, UR40 ;  /* 0x000000801b257890 */ /* 0x000fe2000fffe028 */
[----:B------:R-:W-:Y:S02]  /*2b30*/  @!P2 IMAD R2, R238, UR23, R2 ;  /* 0x00000017ee02ac24 */ /* 0x000fe4000f8e0202 */
[----:B------:R-:W-:Y:S01]  /*2b40*/  IMAD R237, RZ, RZ, -UR26 ;  /* 0x8000001affed7e24 */ /* 0x000fe2000f8e02ff */
[----:B------:R-:W-:Y:S01]  /*2b50*/  SHF.L.U64.HI R242, R250, 0x2, R251 ;  /* 0x00000002faf27819 */ /* 0x000fe200000102fb */
[----:B------:R-:W-:Y:S01]  /*2b60*/  @!P2 IMAD.WIDE.U32 R8, R238, UR22, R4 ;  /* 0x00000016ee08ac25 */ /* 0x000fe2000f8e0004 */
[----:B------:R-:W-:Y:S02]  /*2b70*/  CS2R R126, SRZ ;  /* 0x00000000007e7805 */ /* 0x000fe4000001ff00 */
[----:B------:R-:W-:-:S02]  /*2b80*/  CS2R R124, SRZ ;  /* 0x00000000007c7805 */ /* 0x000fc4000001ff00 */
[----:B------:R-:W-:Y:S01]  /*2b90*/  CS2R R130, SRZ ;  /* 0x0000000000827805 */ /* 0x000fe2000001ff00 */
[----:B------:R-:W-:Y:S01]  /*2ba0*/  @!P1 IMAD R20, R14, UR25, R0 ;  /* 0x000000190e149c24 */ /* 0x000fe2000f8e0200 */
[----:B-1----:R-:W-:Y:S01]  /*2bb0*/  @!P2 LEA R4, P4, R8, R16, 0x1 ;  /* 0x000000100804a211 */ /* 0x002fe200078808ff */
[----:B------:R-:W-:Y:S01]  /*2bc0*/  @!P1 IMAD.MOV.U32 R10, RZ, RZ, R6 ;  /* 0x000000ffff0a9224 */ /* 0x000fe200078e0006 */
[----:B------:R-:W-:Y:S01]  /*2bd0*/  CS2R R128, SRZ ;  /* 0x0000000000807805 */ /* 0x000fe2000001ff00 */
[----:B------:R-:W-:Y:S01]  /*2be0*/  @!P1 IMAD.MOV.U32 R11, RZ, RZ, R7 ;  /* 0x000000ffff0b9224 */ /* 0x000fe200078e0007 */
[----:B------:R-:W-:Y:S01]  /*2bf0*/  CS2R R122, SRZ ;  /* 0x00000000007a7805 */ /* 0x000fe2000001ff00 */
[----:B------:R-:W-:Y:S01]  /*2c00*/  @!P2 IMAD.IADD R0, R9, 0x1, R2 ;  /* 0x000000010900a824 */ /* 0x000fe200078e0202 */
[----:B------:R-:W-:Y:S01]  /*2c10*/  CS2R R120, SRZ ;  /* 0x0000000000787805 */ /* 0x000fe2000001ff00 */
[----:B------:R-:W-:Y:S01]  /*2c20*/  @!P1 IMAD.WIDE.U32 R14, R14, UR24, R10 ;  /* 0x000000180e0e9c25 */ /* 0x000fe2000f8e000a */
[----:B------:R-:W-:-:S02]  /*2c30*/  CS2R R118, SRZ ;  /* 0x0000000000767805 */ /* 0x000fc4000001ff00 */
[----:B------:R-:W-:Y:S02]  /*2c40*/  CS2R R116, SRZ ;  /* 0x0000000000747805 */ /* 0x000fe4000001ff00 */
[----:B------:R-:W-:Y:S01]  /*2c50*/  @!P2 LEA.HI.X R5, R8, R17, R0, 0x1, P4 ;  /* 0x000000110805a211 */ /* 0x000fe200020f0c00 */
[----:B------:R-:W-:Y:S01]  /*2c60*/  @!P2 IMAD.WIDE.U32 R10, R238, UR24, R6 ;  /* 0x00000018ee0aac25 */ /* 0x000fe2000f8e0006 */
[----:B------:R-:W1:Y:S01]  /*2c70*/  @!P1 LDC.64 R8, c[0x0][0x218] ;  /* 0x00008600ff089b82 */ /* 0x000e620000000a00 */
[----:B------:R-:W-:Y:S02]  /*2c80*/  LEA R0, R244, UR4, 0x1 ;  /* 0x00000004f4007c11 */ /* 0x000fe4000f8e08ff */
[----:B------:R-:W-:Y:S01]  /*2c90*/  CS2R R110, SRZ ;  /* 0x00000000006e7805 */ /* 0x000fe2000001ff00 */
[----:B------:R-:W-:Y:S01]  /*2ca0*/  @!P2 IMAD R2, R18, UR24, RZ ;  /* 0x000000181202ac24 */ /* 0x000fe2000f8e02ff */
[----:B------:R-:W-:Y:S01]  /*2cb0*/  CS2R R108, SRZ ;  /* 0x00000000006c7805 */ /* 0x000fe2000001ff00 */
[----:B------:R-:W-:Y:S01]  /*2cc0*/  IMAD.SHL.U32 R241, R250, 0x4, RZ ;  /* 0x00000004faf17824 */ /* 0x000fe200078e00ff */
[----:B------:R-:W-:Y:S01]  /*2cd0*/  @P3 STS [R0+0x6000], RZ ;  /* 0x006000ff00003388 */ /* 0x000fe20000000800 */
[----:B------:R-:W-:Y:S01]  /*2ce0*/  @!P2 IMAD R16, R238, UR25, R2 ;  /* 0x00000019ee10ac24 */ /* 0x000fe2000f8e0202 */
[----:B------:R-:W2:Y:S01]  /*2cf0*/  @!P2 LDC.64 R6, c[0x0][0x220] ;  /* 0x00008800ff06ab82 */ /* 0x000ea20000000a00 */
[----:B------:R-:W-:Y:S01]  /*2d00*/  VIADD R2, R244, 0x1800 ;  /* 0x00001800f4027836 */ /* 0x000fe20000000000 */
[----:B------:R-:W-:Y:S01]  /*2d10*/  @P3 STS [R0+0x6004], RZ ;  /* 0x006004ff00003388 */ /* 0x000fe20000000800 */
[----:B------:R-:W-:Y:S01]  /*2d20*/  @!P2 IMAD.IADD R16, R11, 0x1, R16 ;  /* 0x000000010b10a824 */ /* 0x000fe200078e0210 */
[----:B------:R-:W-:-:S02]  /*2d30*/  CS2R R114, SRZ ;  /* 0x0000000000727805 */ /* 0x000fc4000001ff00 */
[----:B------:R-:W-:Y:S02]  /*2d40*/  CS2R R112, SRZ ;  /* 0x0000000000707805 */ /* 0x000fe4000001ff00 */
[----:B------:R-:W-:Y:S01]  /*2d50*/  SEL R2, R2, R244, !P0 ;  /* 0x000000f402027207 */ /* 0x000fe20004000000 */
[----:B------:R-:W-:Y:S01]  /*2d60*/  @P3 STS.64 [R0+0x6008], RZ ;  /* 0x006008ff00003388 */ /* 0x000fe20000000a00 */
[----:B------:R-:W3:Y:S01]  /*2d70*/  @!P1 LDC.64 R18, c[0x0][0x220] ;  /* 0x00008800ff129b82 */ /* 0x000ee20000000a00 */
[----:B------:R-:W-:Y:S02]  /*2d80*/  CS2R R106, SRZ ;  /* 0x00000000006a7805 */ /* 0x000fe4000001ff00 */
[----:B------:R-:W-:Y:S01]  /*2d90*/  LEA R201, R2, UR4, 0x1 ;  /* 0x0000000402c97c11 */ /* 0x000fe2000f8e08ff */
[----:B------:R-:W-:Y:S01]  /*2da0*/  @P3 STS.128 [R0+0x7000], RZ ;  /* 0x007000ff00003388 */ /* 0x000fe20000000c00 */
[----:B------:R-:W-:Y:S01]  /*2db0*/  @!P1 IMAD.IADD R2, R13, 0x1, R21 ;  /* 0x000000010d029824 */ /* 0x000fe200078e0215 */
[----:B------:R-:W-:-:S02]  /*2dc0*/  CS2R R104, SRZ ;  /* 0x0000000000687805 */ /* 0x000fc4000001ff00 */
[----:B------:R-:W-:Y:S01]  /*2dd0*/  CS2R R102, SRZ ;  /* 0x0000000000667805 */ /* 0x000fe2000001ff00 */
[----:B------:R-:W-:Y:S01]  /*2de0*/  @P3 STS.128 [R0+0x8000], RZ ;  /* 0x008000ff00003388 */ /* 0x000fe20000000c00 */
[C---:B-1----:R-:W-:Y:S02]  /*2df0*/  @!P1 LEA R8, P4, R12.reuse, R8, 0x1 ;  /* 0x000000080c089211 */ /* 0x042fe400078808ff */
[----:B------:R-:W-:Y:S02]  /*2e00*/  CS2R R100, SRZ ;  /* 0x0000000000647805 */ /* 0x000fe4000001ff00 */
[----:B------:R-:W-:Y:S01]  /*2e10*/  CS2R R94, SRZ ;  /* 0x00000000005e7805 */ /* 0x000fe2000001ff00 */
[----:B------:R-:W-:Y:S01]  /*2e20*/  @!PT LDS RZ, [RZ] ;  /* 0x00000000fffff984 */ /* 0x000fe20000000800 */
[----:B------:R-:W-:Y:S01]  /*2e30*/  @!PT LDS RZ, [RZ] ;  /* 0x00000000fffff984 */ /* 0x000fe20000000800 */
[----:B------:R-:W-:Y:S01]  /*2e40*/  @!PT LDS RZ, [RZ] ;  /* 0x00000000fffff984 */ /* 0x000fe20000000800 */
[----:B------:R-:W-:Y:S01]  /*2e50*/  @!P3 LDGSTS.E.BYPASS.LTC128B.128 [R0+0x6000], desc[UR6][R196.64] ;  /* 0x06000000c400bfae */ /* 0x000fe2000b901d46 */
[----:B------:R-:W-:Y:S01]  /*2e60*/  @!P1 LEA.HI.X R9, R12, R9, R2, 0x1, P4 ;  /* 0x000000090c099211 */ /* 0x000fe200020f0c02 */
[C---:B------:R-:W-:Y:S01]  /*2e70*/  VIADD R2, R250.reuse, 0x28 ;  /* 0x00000028fa027836 */ /* 0x040fe20000000000 */
[----:B------:R-:W-:Y:S01]  /*2e80*/  ISETP.GE.AND P4, PT, R250, UR5, PT ;  /* 0x00000005fa007c0c */ /* 0x000fe2000bf86270 */
[----:B------:R-:W-:Y:S01]  /*2e90*/  @!P3 LDGSTS.E.BYPASS.LTC128B.128 [R0+0x7000], desc[UR6][R196.64+0x40] ;  /* 0x07000040c400bfae */ /* 0x000fe2000b901d46 */
[----:B------:R-:W-:-:S02]  /*2ea0*/  CS2R R92, SRZ ;  /* 0x00000000005c7805 */ /* 0x000fc4000001ff00 */
[----:B------:R-:W-:Y:S02]  /*2eb0*/  CS2R R98, SRZ ;  /* 0x0000000000627805 */ /* 0x000fe4000001ff00 */
[----:B------:R-:W-:Y:S01]  /*2ec0*/  CS2R R96, SRZ ;  /* 0x0000000000607805 */ /* 0x000fe2000001ff00 */
[----:B------:R-:W-:Y:S01]  /*2ed0*/  @!P3 LDGSTS.E.BYPASS.LTC128B.128 [R0+0x8000], desc[UR6][R196.64+0x80] ;  /* 0x08000080c400bfae */ /* 0x000fe2000b901d46 */
[----:B------:R-:W-:Y:S02]  /*2ee0*/  CS2R R90, SRZ ;  /* 0x00000000005a7805 */ /* 0x000fe4000001ff00 */
[----:B------:R-:W-:Y:S02]  /*2ef0*/  CS2R R88, SRZ ;  /* 0x0000000000587805 */ /* 0x000fe4000001ff00 */
[----:B------:R-:W-:Y:S01]  /*2f00*/  CS2R R86, SRZ ;  /* 0x0000000000567805 */ /* 0x000fe2000001ff00 */
[----:B------:R-:W-:Y:S01]  /*2f10*/  @P3 STS [R201], RZ ;  /* 0x000000ffc9003388 */ /* 0x000fe20000000800 */
[----:B------:R-:W-:-:S02]  /*2f20*/  CS2R R84, SRZ ;  /* 0x0000000000547805 */ /* 0x000fc4000001ff00 */
[----:B------:R-:W-:Y:S02]  /*2f30*/  CS2R R78, SRZ ;  /* 0x00000000004e7805 */ /* 0x000fe4000001ff00 */
[----:B------:R-:W-:Y:S01]  /*2f40*/  CS2R R76, SRZ ;  /* 0x00000000004c7805 */ /* 0x000fe2000001ff00 */
[----:B------:R-:W-:Y:S01]  /*2f50*/  @P3 STS [R201+0x4], RZ ;  /* 0x000004ffc9003388 */ /* 0x000fe20000000800 */
[----:B------:R-:W-:Y:S02]  /*2f60*/  CS2R R82, SRZ ;  /* 0x0000000000527805 */ /* 0x000fe4000001ff00 */
[----:B------:R-:W-:Y:S02]  /*2f70*/  CS2R R80, SRZ ;  /* 0x0000000000507805 */ /* 0x000fe4000001ff00 */
[----:B------:R-:W-:Y:S01]  /*2f80*/  CS2R R74, SRZ ;  /* 0x00000000004a7805 */ /* 0x000fe2000001ff00 */
[----:B------:R-:W-:Y:S01]  /*2f90*/  @P3 STS [R201+0x8], RZ ;  /* 0x000008ffc9003388 */ /* 0x000fe20000000800 */
        /* <DEDUP_REMOVED lines=24> */
[----:B------:R-:W-:Y:S01]  /*3120*/  CS2R R36, SRZ ;  /* 0x0000000000247805 */ /* 0x000fe2000001ff00 */
[----:B------:R-:W-:-:S02]  /*3130*/  UIMAD UR35, UR31, 0x18, URZ ;  /* 0x000000181f2378a4 */ /* 0x000fc4000f8e023f */
[----:B------:R-:W-:Y:S01]  /*3140*/  @P3 STS [R201+0x2004], RZ ;  /* 0x002004ffc9003388 */ /* 0x000fe20000000800 */
[----:B------:R-:W-:Y:S02]  /*3150*/  USHF.L.U32 UR34, UR31, 0x5, URZ ;  /* 0x000000051f227899 */ /* 0x000fe4000800063f */
[----:B------:R-:W-:Y:S01]  /*3160*/  UIMAD UR33, UR31, 0x28, URZ ;  /* 0x000000281f2178a4 */ /* 0x000fe2000f8e023f */
[----:B------:R-:W-:Y:S01]  /*3170*/  @P3 STS [R201+0x2008], RZ ;  /* 0x002008ffc9003388 */ /* 0x000fe20000000800 */
[----:B------:R-:W-:Y:S02]  /*3180*/  UIMAD UR32, UR31, 0x30, URZ ;  /* 0x000000301f2078a4 */ /* 0x000fe4000f8e023f */
[----:B------:R-:W-:Y:S01]  /*3190*/  UIADD3 UR36, UR40, 0x80, URZ ;  /* 0x0000008028247890 */ /* 0x000fe2000fffe03f */
[----:B------:R-:W-:Y:S01]  /*31a0*/  @P3 STS [R201+0x200c], RZ ;  /* 0x00200cffc9003388 */ /* 0x000fe20000000800 */
[----:B------:R-:W-:-:S03]  /*31b0*/  ULDC UR10, c[0x0][0x2ec] ;  /* 0x0000bb00000a7ab9 */ /* 0x000fc60000000800 */
[----:B------:R-:W-:Y:S01]  /*31c0*/  @!PT LDS RZ, [RZ] ;  /* 0x00000000fffff984 */ /* 0x000fe20000000800 */
[----:B------:R-:W-:Y:S01]  /*31d0*/  @!PT LDS RZ, [RZ] ;  /* 0x00000000fffff984 */ /* 0x000fe20000000800 */
[----:B------:R-:W-:Y:S01]  /*31e0*/  @!PT LDS RZ, [RZ] ;  /* 0x00000000fffff984 */ /* 0x000fe20000000800 */
[----:B------:R-:W-:Y:S04]  /*31f0*/  @!P3 LDGSTS.E.BYPASS.LTC128B.128 [R201], desc[UR6][R198.64] ;  /* 0x00000000c6c9bfae */ /* 0x000fe8000b901d46 */
[----:B------:R-:W-:Y:S04]  /*3200*/  @!P3 LDGSTS.E.BYPASS.LTC128B.128 [R201+0x1000], desc[UR6][R198.64+0x40] ;  /* 0x01000040c6c9bfae */ /* 0x000fe8000b901d46 */
[----:B------:R-:W-:Y:S01]  /*3210*/  @!P3 LDGSTS.E.BYPASS.LTC128B.128 [R201+0x2000], desc[UR6][R198.64+0x80] ;  /* 0x02000080c6c9bfae */ /* 0x000fe2000b901d46 */
[----:B--2---:R-:W-:-:S03]  /*3220*/  @!P2 LEA R6, P3, R10, R6, 0x1 ;  /* 0x000000060a06a211 */ /* 0x004fc600078608ff */
[----:B------:R-:W-:Y:S01]  /*3230*/  @P2 STS [R0+0x9000], RZ ;  /* 0x009000ff00002388 */ /* 0x000fe20000000800 */
[----:B------:R-:W-:-:S03]  /*3240*/  @!P2 LEA.HI.X R7, R10, R7, R16, 0x1, P3 ;  /* 0x000000070a07a211 */ /* 0x000fc600018f0c10 */
        /* <DEDUP_REMOVED lines=19> */
[----:B-1----:R-:W-:Y:S01]  /*3380*/  @!P1 IMAD.IADD R5, R15, 0x1, R20 ;  /* 0x000000010f059824 */ /* 0x002fe200078e0214 */
[----:B---3--:R-:W-:-:S02]  /*3390*/  @!P1 LEA R4, P3, R14, R18, 0x1 ;  /* 0x000000120e049211 */ /* 0x008fc400078608ff */
[----:B------:R-:W-:Y:S02]  /*33a0*/  @P2 STS [R0+0xf000], RZ ;  /* 0x00f000ff00002388 */ /* 0x000fe40000000800 */
[----:B------:R-:W-:Y:S02]  /*33b0*/  @!P1 LEA.HI.X R5, R14, R19, R5, 0x1, P3 ;  /* 0x000000130e059211 */ /* 0x000fe400018f0c05 */
[----:B------:R-:W-:Y:S01]  /*33c0*/  @P2 STS [R0+0xf004], RZ ;  /* 0x00f004ff00002388 */ /* 0x000fe20000000800 */
[----:B------:R-:W-:Y:S01]  /*33d0*/  ISETP.GE.AND P3, PT, R2, UR5, PT ;  /* 0x0000000502007c0c */ /* 0x000fe2000bf66270 */
[----:B------:R-:W-:Y:S02]  /*33e0*/  UIADD3 UR28, UR17, 0x20, URZ ;  /* 0x00000020111c7890 */ /* 0x000fe4000fffe03f */
[----:B------:R-:W-:Y:S01]  /*33f0*/  @P2 STS.64 [R0+0xf008], RZ ;  /* 0x00f008ff00002388 */ /* 0x000fe20000000a00 */
[----:B------:R-:W-:Y:S02]  /*3400*/  UIADD3 UR23, UR17, 0x40, URZ ;  /* 0x0000004011177890 */ /* 0x000fe4000fffe03f */
[----:B------:R-:W-:Y:S01]  /*3410*/  UIMAD UR31, UR31, 0x38, URZ ;  /* 0x000000381f1f78a4 */ /* 0x000fe2000f8e023f */
[----:B------:R-:W-:Y:S04]  /*3420*/  @P2 STS.128 [R0+0x11000], RZ ;  /* 0x011000ff00002388 */ /* 0x000fe80000000c00 */
[----:B------:R-:W-:Y:S01]  /*3430*/  @P2 STS.128 [R0+0x13000], RZ ;  /* 0x013000ff00002388 */ /* 0x000fe20000000c00 */
[----:B------:R-:W-:Y:S01]  /*3440*/  UIADD3 UR37, UR37, -UR9, URZ ;  /* 0x8000000925257290 */ /* 0x000fe2000fffe03f */
[----:B------:R-:W-:-:S02]  /*3450*/  ULDC UR5, c[0x0][0x39c] ;  /* 0x0000e70000057ab9 */ /* 0x000fc40000000800 */
[----:B------:R-:W-:Y:S01]  /*3460*/  @!PT LDS RZ, [RZ] ;  /* 0x00000000fffff984 */ /* 0x000fe20000000800 */
[----:B------:R-:W-:Y:S01]  /*3470*/  @!PT LDS RZ, [RZ] ;  /* 0x00000000fffff984 */ /* 0x000fe20000000800 */
[----:B------:R-:W-:Y:S01]  /*3480*/  @!PT LDS RZ, [RZ] ;  /* 0x00000000fffff984 */ /* 0x000fe20000000800 */
[----:B------:R-:W-:Y:S01]  /*3490*/  @!P2 LDGSTS.E.BYPASS.LTC128B.128 [R0+0xf000], desc[UR6][R6.64] ;  /* 0x0f0000000600afae */ /* 0x000fe2000b901d46 */
[----:B--2---:R-:W-:-:S03]  /*34a0*/  IMAD.SHL.U32 R8, R250, 0x4, RZ ;  /* 0x00000004fa087824 */ /* 0x004fc600078e00ff */
        /* <DEDUP_REMOVED lines=10> */
[----:B------:R3:W-:Y:S01]  /*3550*/  @!P1 LDGSTS.E.BYPASS.LTC128B.128 [R0+0x14000], desc[UR6][R4.64+0x80] ;  /* 0x1400008004009fae */ /* 0x0007e2000b901d46 */
[----:B-1----:R-:W-:-:S03]  /*3560*/  @!P3 LEA R6, P1, R2, UR13, 0x2 ;  /* 0x0000000d0206bc11 */ /* 0x002fc6000f8210ff */
[----:B------:R-:W0:Y:S01]  /*3570*/  LDGDEPBAR ;  /* 0x00000000000079af */ /* 0x000e220000000000 */
[----:B---3--:R-:W-:Y:S02]  /*3580*/  SHF.L.U64.HI R5, R250, 0x2, R251 ;  /* 0x00000002fa057819 */ /* 0x008fe400000102fb */
[----:B--2---:R-:W-:Y:S02]  /*3590*/  SHF.R.S32.HI R0, RZ, 0x1f, R2 ;  /* 0x0000001fff007819 */ /* 0x004fe40000011402 */
[----:B------:R-:W-:Y:S02]  /*35a0*/  IADD3 R4, P2, R8, UR13, RZ ;  /* 0x0000000d08047c10 */ /* 0x000fe4000ff5e0ff */
[----:B------:R-:W-:Y:S02]  /*35b0*/  @!P3 LEA.HI.X R7, R2, UR12, R0, 0x2, P1 ;  /* 0x0000000c0207bc11 */ /* 0x000fe400088f1400 */
[----:B------:R-:W-:-:S03]  /*35c0*/  IADD3.X R5, R5, UR12, RZ, P2, !PT ;  /* 0x0000000c05057c10 */ /* 0x000fc600097fe4ff */
[----:B------:R1:W5:Y:S04]  /*35d0*/  @!P3 LDG.E R234, desc[UR6][R6.64] ;  /* 0x0000000606eab981 */ /* 0x000368000c1e1900 */
[----:B------:R1:W5:Y:S04]  /*35e0*/  @!P4 LDG.E R235, desc[UR6][R4.64] ;  /* 0x0000000604ebc981 */ /* 0x000368000c1e1900 */
[----:B------:R1:W5:Y:S04]  /*35f0*/  @!P6 LDG.E R236, desc[UR6][R4.64+0x20] ;  /* 0x0000200604ece981 */ /* 0x000368000c1e1900 */
[----:B------:R1:W5:Y:S01]  /*3600*/  @!P5 LDG.E R233, desc[UR6][R4.64+0x80] ;  /* 0x0000800604e9d981 */ /* 0x000362000c1e1900 */
[----:B------:R-:W-:-:S02]  /*3610*/  VIADD R2, R250, 0x1 ;  /* 0x00000001fa027836 */ /* 0x000fc40000000000 */
[----:B------:R-:W-:Y:S01]  /*3620*/  IMAD.U32 R0, RZ, RZ, UR27 ;  /* 0x0000001bff007e24 */ /* 0x000fe2000f8e00ff */
[----:B------:R-:W-:Y:S02]  /*3630*/  UIADD3 UR27, UR16, UR28, URZ ;  /* 0x0000001c101b7290 */ /* 0x000fe4000fffe03f */
[----:B------:R-:W-:Y:S02]  /*3640*/  UIADD3 UR22, UR16, UR23, URZ ;  /* 0x0000001710167290 */ /* 0x000fe4000fffe03f */
[----:B------:R-:W-:Y:S01]  /*3650*/  IADD3 R243, R2, UR9, -R0 ;  /* 0x0000000902f37c10 */ /* 0x000fe2000fffe800 */
[----:B------:R-:W-:Y:S01]  /*3660*/  VIADD R2, R182, 0x1800 ;  /* 0x00001800b6027836 */ /* 0x000fe20000000000 */
[----:B------:R-:W-:Y:S01]  /*3670*/  UIADD3 UR26, UR16, UR27, URZ ;  /* 0x0000001b101a7290 */ /* 0x000fe2000fffe03f */
[----:B------:R-:W-:Y:S01]  /*3680*/  VIADD R0, R181, 0x1800 ;  /* 0x00001800b5007836 */ /* 0x000fe20000000000 */
[----:B------:R-:W-:Y:S02]  /*3690*/  UIADD3 UR21, UR16, UR22, URZ ;  /* 0x0000001610157290 */ /* 0x000fe4000fffe03f */
        /* <DEDUP_REMOVED lines=8> */
[----:B------:R-:W-:-:S02]  /*3720*/  UIADD3 UR30, UR16, UR24, URZ ;  /* 0x00000018101e7290 */ /* 0x000fc4000fffe03f */
[----:B------:R-:W-:-:S12]  /*3730*/  UIADD3 UR29, UR16, UR19, URZ ;  /* 0x00000013101d7290 */ /* 0x000fd8000fffe03f */
.L_x_555:
        /* <DEDUP_REMOVED lines=8> */
[----:B------:R-:W-:Y:S01]  /*37c0*/  MOV R184, 0x20 ;  /* 0x0000002000b87802 */ /* 0x000fe20000000f00 */
        /* <DEDUP_REMOVED lines=64> */
[C---:B------:R-:W-:Y:S05]  /*3bd0*/  HMMA.16816.F32.BF16 R16, R144.reuse, R150, R16 ;  /* 0x000000969010723c */ /* 0x040fea0000041810 */
[----:B------:R-:W-:Y:S01]  /*3be0*/  @!P0 IADD3 R2, R0, 0x1, RZ ;  /* 0x0000000100028810 */ /* 0x000fe20007ffe0ff */
        /* <DEDUP_REMOVED lines=31> */
[----:B------:R-:W-:Y:S10]  /*3de0*/  MUFU.TANH R161, R9 ;  /* 0x0000000900a17308 */ /* 0x000ff40000002400 */
[----:B------:R1:W3:Y:S10]  /*3df0*/  MUFU.TANH R215, R7 ;  /* 0x0000000700d77308 */ /* 0x0002f40000002400 */
[----:B------:R4:W-:Y:S10]  /*3e00*/  MUFU.TANH R167, R10 ;  /* 0x0000000a00a77308 */ /* 0x0009f40000002400 */
[----:B------:R-:W-:Y:S01]  /*3e10*/  MUFU.TANH R208, R16 ;  /* 0x0000001000d07308 */ /* 0x000fe20000002400 */
[----:B-1----:R-:W1:Y:S09]  /*3e20*/  LDSM.16.M88.4 R4, [R174+0xd400] ;  /* 0x00d40000ae04783b */ /* 0x002e720000000200 */
[----:B------:R-:W3:Y:S01]  /*3e30*/  MUFU.TANH R154, R13 ;  /* 0x0000000d009a7308 */ /* 0x000ee20000002400 */
[----:B----4-:R-:W-:Y:S09]  /*3e40*/  FMUL.FTZ R10, R236, 1.4426950216293334961 ;  /* 0x3fb8aa3bec0a7820 */ /* 0x010ff20000410000 */
[----:B------:R-:W-:Y:S10]  /*3e50*/  MUFU.TANH R206, R17 ;  /* 0x0000001100ce7308 */ /* 0x000ff40000002400 */
[----:B------:R2:W4:Y:S10]  /*3e60*/  MUFU.TANH R166, R11 ;  /* 0x0000000b00a67308 */ /* 0x0005340000002400 */
[----:B------:R-:W-:Y:S10]  /*3e70*/  MUFU.TANH R212, R18 ;  /* 0x0000001200d47308 */ /* 0x000ff40000002400 */
[----:B------:R-:W4:Y:S01]  /*3e80*/  MUFU.TANH R155, R12 ;  /* 0x0000000c009b7308 */ /* 0x000f220000002400 */
[-C--:B-1----:R-:W-:Y:S03]  /*3e90*/  HMMA.16816.F32.BF16 R20, R156, R4.reuse, R20 ;  /* 0x000000049c14723c */ /* 0x082fe60000041814 */
[----:B--2---:R-:W-:Y:S03]  /*3ea0*/  MOV R11, R153 ;  /* 0x00000099000b7202 */ /* 0x004fe60000000f00 */
[C---:B------:R-:W-:Y:S03]  /*3eb0*/  HMMA.16816.F32.BF16 R24, R136.reuse, R4, R24 ;  /* 0x000000048818723c */ /* 0x040fe60000041818 */
[----:B------:R-:W-:Y:S03]  /*3ec0*/  MUFU.TANH R211, R19 ;  /* 0x0000001300d37308 */ /* 0x000fe60000002400 */
[-C--:B------:R-:W-:Y:S07]  /*3ed0*/  HMMA.16816.F32.BF16 R28, R136, R6.reuse, R28 ;  /* 0x00000006881c723c */ /* 0x080fee000004181c */
[----:B------:R1:W2:Y:S01]  /*3ee0*/  MUFU.TANH R163, R15 ;  /* 0x0000000f00a37308 */ /* 0x0002a20000002400 */
[----:B------:R-:W-:Y:S01]  /*3ef0*/  @!P0 IADD3 R4, R243, UR11, RZ ;  /* 0x0000000bf3048c10 */ /* 0x000fe2000fffe0ff */
        /* <DEDUP_REMOVED lines=11> */
[----:B------:R-:W-:Y:S01]  /*3fb0*/  @!P0 ISETP.GE.AND P2, PT, R2, R14, PT ;  /* 0x0000000e0200820c */ /* 0x000fe20003f46270 */
[----:B------:R-:W-:Y:S01]  /*3fc0*/  FMUL.FTZ R23, R23, UR5 ;  /* 0x0000000517177c20 */ /* 0x000fe20008410000 */
[----:B------:R-:W-:Y:S02]  /*3fd0*/  @!P0 VIADDMNMX R12, R4, R184, UR9, PT ;  /* 0x00000009040c8e46 */ /* 0x000fe4000b8001b8 */
        /* <DEDUP_REMOVED lines=9> */
[----:B------:R-:W-:Y:S01]  /*4070*/  FSEL R5, R10, RZ, P1 ;  /* 0x000000ff0a057208 */ /* 0x000fe20000800000 */
[----:B------:R-:W-:Y:S01]  /*4080*/  FMUL.FTZ R34, R34, UR5 ;  /* 0x0000000522227c20 */ /* 0x000fe20008410000 */
[-C--:B------:R-:W-:Y:S01]  /*4090*/  @!P0 ISETP.GE.AND P1, PT, R0, R13.reuse, PT ;  /* 0x0000000d0000820c */ /* 0x080fe20003f26270 */
        /* <DEDUP_REMOVED lines=9> */
[-C--:B------:R-:W-:Y:S01]  /*4130*/  @!P0 ISETP.GE.AND P3, PT, R0, R12.reuse, PT ;  /* 0x0000000c0000820c */ /* 0x080fe20003f66270 */
[----:B------:R-:W-:Y:S01]  /*4140*/  FMUL.FTZ R26, R26, UR5 ;  /* 0x000000051a1a7c20 */ /* 0x000fe20008410000 */
[----:B------:R-:W-:Y:S03]  /*4150*/  @!P0 ISETP.GE.AND P4, PT, R2, R12, PT ;  /* 0x0000000c0200820c */ /* 0x000fe60003f86270 */
[----:B------:R3:W-:Y:S01]  /*4160*/  MUFU.EX2 R226, R11 ;  /* 0x0000000b00e27308 */ /* 0x0007e20000000800 */
[----:B----4-:R-:W-:Y:S01]  /*4170*/  MOV R9, R216 ;  /* 0x000000d800097202 */ /* 0x010fe20000000f00 */
[----:B------:R-:W-:Y:S01]  /*4180*/  FMUL.FTZ R27, R27, UR5 ;  /* 0x000000051b1b7c20 */ /* 0x000fe20008410000 */
[----:B------:R-:W-:Y:S02]  /*4190*/  @!P0 FSEL R9, R216, -INF , !P1 ;  /* 0xff800000d8098808 */ /* 0x000fe40004800000 */
[----:B------:R-:W-:Y:S02]  /*41a0*/  MOV R183, 0x28 ;  /* 0x0000002800b77802 */ /* 0x000fe40000000f00 */
[----:B------:R-:W-:Y:S03]  /*41b0*/  FSETP.NEU.FTZ.AND P1, PT, R233, -INF , PT ;  /* 0xff800000e900780b */ /* 0x000fe60003f3d000 */
[----:B------:R-:W4:Y:S01]  /*41c0*/  MUFU.TANH R209, R23 ;  /* 0x0000001700d17308 */ /* 0x000f220000002400 */
[--C-:B------:R-:W-:Y:S01]  /*41d0*/  FFMA.FTZ R9, R9, UR10, -R5.reuse ;  /* 0x0000000a09097c23 */ /* 0x100fe20008010805 */
[----:B------:R-:W-:Y:S08]  /*41e0*/  MOV R6, R154 ;  /* 0x0000009a00067202 */ /* 0x000ff00000000f00 */
[----:B------:R2:W-:Y:S01]  /*41f0*/  MUFU.EX2 R227, R9 ;  /* 0x0000000900e37308 */ /* 0x0005e20000000800 */
[----:B---3--:R-:W-:Y:S04]  /*4200*/  @!P0 VIADDMNMX R11, R4, R183, UR9, PT ;  /* 0x00000009040b8e46 */ /* 0x008fe8000b8001b7 */
[-C--:B------:R-:W-:Y:S05]  /*4210*/  @!P0 ISETP.GE.AND P2, PT, R2, R11.reuse, PT ;  /* 0x0000000b0200820c */ /* 0x080fea0003f46270 */
[----:B------:R-:W3:Y:S10]  /*4220*/  MUFU.TANH R150, R24 ;  /* 0x0000001800967308 */ /* 0x000ef40000002400 */
[----:B------:R-:W3:Y:S01]  /*4230*/  MUFU.TANH R149, R25 ;  /* 0x0000001900957308 */ /* 0x000ee20000002400 */
[--C-:B--2---:R-:W-:Y:S01]  /*4240*/  FFMA.FTZ R9, R10, UR10, -R5.reuse ;  /* 0x0000000a0a097c23 */ /* 0x104fe20008010805 */
[----:B------:R-:W-:Y:S02]  /*4250*/  MOV R10, R164 ;  /* 0x000000a4000a7202 */ /* 0x000fe40000000f00 */
[----:B------:R-:W-:Y:S02]  /*4260*/  @!P0 FSEL R10, R164, -INF , !P3 ;  /* 0xff800000a40a8808 */ /* 0x000fe40005800000 */
[----:B------:R-:W-:Y:S04]  /*4270*/  @!P0 ISETP.GE.AND P3, PT, R0, R11, PT ;  /* 0x0000000b0000820c */ /* 0x000fe80003f66270 */
[----:B------:R2:W-:Y:S10]  /*4280*/  MUFU.EX2 R232, R9 ;  /* 0x0000000900e87308 */ /* 0x0005f40000000800 */
[----:B------:R-:W3:Y:S10]  /*4290*/  MUFU.TANH R162, R26 ;  /* 0x0000001a00a27308 */ /* 0x000ef40000002400 */
[----:B------:R-:W-:Y:S01]  /*42a0*/  MUFU.TANH R160, R27 ;  /* 0x0000001b00a07308 */ /* 0x000fe20000002400 */
[----:B--2---:R-:W-:Y:S05]  /*42b0*/  FMUL.FTZ R9, R233, 1.4426950216293334961 ;  /* 0x3fb8aa3be9097820 */ /* 0x004fea0000410000 */
[----:B------:R-:W-:Y:S04]  /*42c0*/  FSEL R4, R9, RZ, P1 ;  /* 0x000000ff09047208 */ /* 0x000fe80000800000 */
[----:B------:R-:W2:Y:S01]  /*42d0*/  MUFU.TANH R148, R28 ;  /* 0x0000001c00947308 */ /* 0x000ea20000002400 */
[----:B------:R-:W-:Y:S02]  /*42e0*/  MOV R9, R161 ;  /* 0x000000a100097202 */ /* 0x000fe40000000f00 */
[----:B------:R-:W-:Y:S01]  /*42f0*/  @!P0 FSEL R9, R161, -INF , !P4 ;  /* 0xff800000a1098808 */ /* 0x000fe20006000000 */
[--C-:B------:R-:W-:Y:S01]  /*4300*/  FFMA.FTZ R2, R10, UR10, -R4.reuse ;  /* 0x0000000a0a027c23 */ /* 0x100fe20008010804 */
[----:B------:R-:W-:Y:S02]  /*4310*/  FSETP.NEU.FTZ.AND P1, PT, R234, -INF , PT ;  /* 0xff800000ea00780b */ /* 0x000fe40003f3d000 */
[----:B------:R-:W-:Y:S03]  /*4320*/  MOV R10, R167 ;  /* 0x000000a7000a7202 */ /* 0x000fe60000000f00 */
[----:B------:R1:W-:Y:S01]  /*4330*/  MUFU.EX2 R186, R2 ;  /* 0x0000000200ba7308 */ /* 0x0003e20000000800 */
[----:B------:R-:W-:Y:S01]  /*4340*/  FFMA.FTZ R9, R9, UR10, -R4 ;  /* 0x0000000a09097c23 */ /* 0x000fe20008010804 */
[----:B------:R-:W-:Y:S08]  /*4350*/  @!P0 FSEL R10, R167, -INF , !P3 ;  /* 0xff800000a70a8808 */ /* 0x000ff00005800000 */
        /* <DEDUP_REMOVED lines=8> */
[CC--:B------:R-:W-:Y:S04]  /*43e0*/  @!P0 ISETP.GE.AND P1, PT, R10.reuse, R12.reuse, PT ;  /* 0x0000000c0a00820c */ /* 0x0c0fe80003f26270 */
        /* <DEDUP_REMOVED lines=14> */
[----:B------:R-:W-:Y:S01]  /*44d0*/  MUFU.TANH R152, R30 ;  /* 0x0000001e00987308 */ /* 0x000fe20000002400 */
        /* <DEDUP_REMOVED lines=9> */
[--C-:B----4-:R-:W-:Y:S01]  /*4570*/  FFMA.FTZ R6, R7, UR10, -R2.reuse ;  /* 0x0000000a07067c23 */ /* 0x110fe20008010802 */
[----:B------:R-:W-:Y:S07]  /*4580*/  MOV R7, R206 ;  /* 0x000000ce00077202 */ /* 0x000fee0000000f00 */
[----:B------:R4:W-:Y:S02]  /*4590*/  MUFU.EX2 R188, R6 ;  /* 0x0000000600bc7308 */ /* 0x0009e40000000800 */
[----:B----4-:R-:W-:Y:S01]  /*45a0*/  FFMA.FTZ R6, R15, UR10, -R2 ;  /* 0x0000000a0f067c23 */ /* 0x010fe20008010802 */
[----:B------:R-:W-:Y:S07]  /*45b0*/  MOV R15, R205 ;  /* 0x000000cd000f7202 */ /* 0x000fee0000000f00 */
[----:B------:R4:W-:Y:S02]  /*45c0*/  MUFU.EX2 R187, R6 ;  /* 0x0000000600bb7308 */ /* 0x0009e40000000800 */
[----:B----4-:R-:W-:Y:S02]  /*45d0*/  MOV R6, R208 ;  /* 0x000000d000067202 */ /* 0x010fe40000000f00 */
        /* <DEDUP_REMOVED lines=9> */
[----:B----4-:R-:W-:Y:S02]  /*4670*/  MOV R6, R212 ;  /* 0x000000d400067202 */ /* 0x010fe40000000f00 */
[----:B------:R-:W-:Y:S02]  /*4680*/  @!P0 FSEL R6, R212, -INF , !P1 ;  /* 0xff800000d4068808 */ /* 0x000fe40004800000 */
[----:B------:R-:W-:Y:S02]  /*4690*/  @!P0 ISETP.GE.AND P1, PT, R9, R13, PT ;  /* 0x0000000d0900820c */ /* 0x000fe40003f26270 */
[----:B------:R-:W-:Y:S01]  /*46a0*/  MOV R9, R211 ;  /* 0x000000d300097202 */ /* 0x000fe20000000f00 */
[--C-:B------:R-:W-:Y:S01]  /*46b0*/  FFMA.FTZ R6, R6, UR10, -R5.reuse ;  /* 0x0000000a06067c23 */ /* 0x100fe20008010805 */
[----:B------:R-:W-:Y:S02]  /*46c0*/  @!P0 FSEL R9, R211, -INF , !P1 ;  /* 0xff800000d3098808 */ /* 0x000fe40004800000 */
[C---:B--2---:R-:W-:Y:S01]  /*46d0*/  @!P0 IADD3 R7, R0.reuse, 0x10, RZ ;  /* 0x0000001000078810 */ /* 0x044fe20007ffe0ff */
        /* <DEDUP_REMOVED lines=20> */
[----:B------:R-:W-:Y:S03]  /*4820*/  @!P0 ISETP.GE.AND P1, PT, R7, R12, PT ;  /* 0x0000000c0700820c */ /* 0x000fe60003f26270 */
[--C-:B------:R-:W-:Y:S06]  /*4830*/  FFMA.FTZ R10, R10, UR10, -R5.reuse ;  /* 0x0000000a0a0a7c23 */ /* 0x100fec0008010805 */
[----:B------:R4:W-:Y:S01]  /*4840*/  MUFU.EX2 R229, R10 ;  /* 0x0000000a00e57308 */ /* 0x0009e20000000800 */
[----:B--2---:R-:W-:Y:S02]  /*4850*/  MOV R9, R150 ;  /* 0x0000009600097202 */ /* 0x004fe40000000f00 */
[----:B------:R-:W-:Y:S02]  /*4860*/  @!P0 FSEL R9, R150, -INF , !P1 ;  /* 0xff80000096098808 */ /* 0x000fe40004800000 */
[----:B------:R-:W-:Y:S03]  /*4870*/  @!P0 ISETP.GE.AND P1, PT, R6, R12, PT ;  /* 0x0000000c0600820c */ /* 0x000fe60003f26270 */
[----:B------:R-:W-:Y:S01]  /*4880*/  FFMA.FTZ R9, R9, UR10, -R4 ;  /* 0x0000000a09097c23 */ /* 0x000fe20008010804 */
[----:B----4-:R-:W-:Y:S02]  /*4890*/  MOV R10, R149 ;  /* 0x00000095000a7202 */ /* 0x010fe40000000f00 */
        /* <DEDUP_REMOVED lines=11> */
[----:B--2---:R-:W-:Y:S01]  /*4950*/  FFMA.FTZ R9, R10, UR10, -R4 ;  /* 0x0000000a0a097c23 */ /* 0x004fe20008010804 */
[----:B------:R-:W-:Y:S08]  /*4960*/  MOV R10, R148 ;  /* 0x00000094000a7202 */ /* 0x000ff00000000f00 */
[----:B------:R2:W-:Y:S02]  /*4970*/  MUFU.EX2 R158, R9 ;  /* 0x00000009009e7308 */ /* 0x0005e40000000800 */
[----:B--2---:R-:W-:Y:S02]  /*4980*/  MOV R9, R160 ;  /* 0x000000a000097202 */ /* 0x004fe40000000f00 */
        /* <DEDUP_REMOVED lines=8> */
[----:B--2---:R-:W-:Y:S02]  /*4a10*/  MOV R7, R145 ;  /* 0x0000009100077202 */ /* 0x004fe40000000f00 */
[----:B------:R-:W-:Y:S02]  /*4a20*/  @!P0 FSEL R7, R145, -INF , !P1 ;  /* 0xff80000091078808 */ /* 0x000fe40004800000 */
[-C--:B------:R-:W-:Y:S03]  /*4a30*/  @!P0 ISETP.GE.AND P1, PT, R6, R14.reuse, PT ;  /* 0x0000000e0600820c */ /* 0x080fe60003f26270 */
[----:B------:R-:W-:Y:S01]  /*4a40*/  FFMA.FTZ R4, R7, UR10, -R4 ;  /* 0x0000000a07047c23 */ /* 0x000fe20008010804 */
[----:B-1----:R-:W-:Y:S02]  /*4a50*/  MOV R9, R195 ;  /* 0x000000c300097202 */ /* 0x002fe40000000f00 */
        /* <DEDUP_REMOVED lines=8> */
[----:B---3--:R-:W-:Y:S01]  /*4ae0*/  MOV R6, R151 ;  /* 0x0000009700067202 */ /* 0x008fe20000000f00 */
        /* <DEDUP_REMOVED lines=33> */
[----:B--2---:R-:W-:Y:S05]  /*4d00*/  F2FP.BF16.F32.PACK_AB R5, R185, R186 ;  /* 0x000000bab905723e */ /* 0x004fea00000010ff */
        /* <DEDUP_REMOVED lines=8> */
[----:B--2---:R-:W-:Y:S05]  /*4d90*/  F2FP.BF16.F32.PACK_AB R5, R219, R220 ;  /* 0x000000dcdb05723e */ /* 0x004fea00000010ff */
[----:B------:R2:W-:Y:S04]  /*4da0*/  STS [R192+0x19000], R5 ;  /* 0x01900005c0007388 */ /* 0x0005e80000000800 */
[----:B------:R2:W-:Y:S01]  /*4db0*/  STS [R191+0x19000], R2 ;  /* 0x01900002bf007388 */ /* 0x0005e20000000800 */
[----:B-1----:R-:W-:Y:S02]  /*4dc0*/  F2FP.BF16.F32.PACK_AB R6, R158, R159 ;  /* 0x0000009f9e06723e */ /* 0x002fe400000010ff */
[----:B---3--:R-:W-:Y:S02]  /*4dd0*/  F2FP.BF16.F32.PACK_AB R0, R223, R224 ;  /* 0x000000e0df00723e */ /* 0x008fe400000010ff */
[----:B----4-:R-:W-:Y:S03]  /*4de0*/  F2FP.BF16.F32.PACK_AB R4, R156, R157 ;  /* 0x0000009d9c04723e */ /* 0x010fe600000010ff */
[----:B------:R1:W-:Y:S04]  /*4df0*/  STS [R191+0x19400], R0 ;  /* 0x01940000bf007388 */ /* 0x0003e80000000800 */
[----:B------:R-:W-:Y:S01]  /*4e00*/  STS [R192+0x1a000], R6 ;  /* 0x01a00006c0007388 */ /* 0x000fe20000000800 */
[----:B--2---:R-:W-:Y:S02]  /*4e10*/  F2FP.BF16.F32.PACK_AB R5, R183, R184 ;  /* 0x000000b8b705723e */ /* 0x004fe400000010ff */
[----:B------:R-:W-:Y:S03]  /*4e20*/  F2FP.BF16.F32.PACK_AB R2, R168, R169 ;  /* 0x000000a9a802723e */ /* 0x000fe600000010ff */
[----:B------:R-:W-:Y:S04]  /*4e30*/  STS [R192+0x1a400], R5 ;  /* 0x01a40005c0007388 */ /* 0x000fe80000000800 */
[----:B------:R-:W-:Y:S04]  /*4e40*/  STS [R191+0x1a000], R4 ;  /* 0x01a00004bf007388 */ /* 0x000fe80000000800 */
[----:B------:R2:W-:Y:S01]  /*4e50*/  STS [R191+0x1a400], R2 ;  /* 0x01a40002bf007388 */ /* 0x0005e20000000800 */
[----:B-1----:R-:W-:Y:S03]  /*4e60*/  LEA R0, R182, UR4, 0x1 ;  /* 0x00000004b6007c11 */ /* 0x002fe6000f8e08ff */
[----:B------:R-:W-:Y:S08]  /*4e70*/  LDSM.16.M88.4 R16, [R173+0xf000] ;  /* 0x00f00000ad10783b */ /* 0x000ff00000000200 */
[----:B------:R-:W1:Y:S08]  /*4e80*/  LDSM.16.M88.4 R32, [R0+0x6000] ;  /* 0x006000000020783b */ /* 0x000e700000000200 */
[----:B------:R-:W3:Y:S01]  /*4e90*/  LDSM.16.M88.4 R28, [R0+0x6800] ;  /* 0x00680000001c783b */ /* 0x000ee20000000200 */
[----:B--2---:R-:W-:Y:S07]  /*4ea0*/  IADD3 R2, R0, R180, RZ ;  /* 0x000000b400027210 */ /* 0x004fee0007ffe0ff */
[----:B------:R-:W2:Y:S08]  /*4eb0*/  LDSM.16.M88.4 R132, [R173+0xf400] ;  /* 0x00f40000ad84783b */ /* 0x000eb00000000200 */
[----:B------:R-:W-:Y:S08]  /*4ec0*/  LDSM.16.M88.4 R136, [R2+0x6000] ;  /* 0x006000000288783b */ /* 0x000ff00000000200 */
[----:B------:R-:W-:Y:S01]  /*4ed0*/  LDSM.16.M88.4 R140, [R2+0x6800] ;  /* 0x00680000028c783b */ /* 0x000fe20000000200 */
[-C--:B-1----:R-:W-:Y:S06]  /*4ee0*/  HMMA.16816.F32.BF16 R4, R32, R16.reuse, RZ ;  /* 0x000000102004723c */ /* 0x082fec00000418ff */
[C---:B---3--:R-:W-:Y:S06]  /*4ef0*/  HMMA.16816.F32.BF16 R8, R28.reuse, R16, RZ ;  /* 0x000000101c08723c */ /* 0x048fec00000418ff */
[-C--:B------:R-:W-:Y:S06]  /*4f00*/  HMMA.16816.F32.BF16 R12, R28, R18.reuse, RZ ;  /* 0x000000121c0c723c */ /* 0x080fec00000418ff */
[C---:B------:R-:W-:Y:S06]  /*4f10*/  HMMA.16816.F32.BF16 R16, R32.reuse, R18, RZ ;  /* 0x000000122010723c */ /* 0x040fec00000418ff */
[-C--:B--2---:R-:W-:Y:S06]  /*4f20*/  HMMA.16816.F32.BF16 R20, R32, R132.reuse, RZ ;  /* 0x000000842014723c */ /* 0x084fec00000418ff */
[C---:B------:R-:W-:Y:S06]  /*4f30*/  HMMA.16816.F32.BF16 R24, R28.reuse, R132, RZ ;  /* 0x000000841c18723c */ /* 0x040fec00000418ff */
[-C--:B------:R-:W-:Y:S06]  /*4f40*/  HMMA.16816.F32.BF16 R28, R28, R134.reuse, RZ ;  /* 0x000000861c1c723c */ /* 0x080fec00000418ff */
[----:B------:R-:W-:Y:S01]  /*4f50*/  HMMA.16816.F32.BF16 R32, R32, R134, RZ ;  /* 0x000000862020723c */ /* 0x000fe200000418ff */
[----:B------:R-:W1:Y:S05]  /*4f60*/  LDSM.16.M88.4 R132, [R174+0xf000] ;  /* 0x00f00000ae84783b */ /* 0x000e6a0000000200 */
[-C--:B-1----:R-:W-:Y:S06]  /*4f70*/  HMMA.16816.F32.BF16 R4, R136, R132.reuse, R4 ;  /* 0x000000848804723c */ /* 0x082fec0000041804 */
[C---:B------:R-:W-:Y:S06]  /*4f80*/  HMMA.16816.F32.BF16 R8, R140.reuse, R132, R8 ;  /* 0x000000848c08723c */ /* 0x040fec0000041808 */
        /* <DEDUP_REMOVED lines=8> */
[----:B------:R-:W-:Y:S08]  /*5010*/  LDSM.16.M88.4 R132, [R0+0x7000] ;  /* 0x007000000084783b */ /* 0x000ff00000000200 */
[----:B------:R-:W1:Y:S02]  /*5020*/  LDSM.16.M88.4 R136, [R173+0x11000] ;  /* 0x01100000ad88783b */ /* 0x000e640000000200 */
        /* <DEDUP_REMOVED lines=23> */
[----:B------:R-:W2:Y:S01]  /*51a0*/  LDSM.16.M88.4 R136, [R173+0x13000] ;  /* 0x01300000ad88783b */ /* 0x000ea20000000200 */
[----:B-1----:R-:W-:Y:S04]  /*51b0*/  FFMA.FTZ R0, -R153, R153, 1 ;  /* 0x3f80000099007423 */ /* 0x002fe80000010199 */
[----:B------:R-:W-:Y:S01]  /*51c0*/  FMUL.FTZ R0, R0, UR5 ;  /* 0x0000000500007c20 */ /* 0x000fe20008410000 */
[-C--:B--2---:R-:W-:Y:S06]  /*51d0*/  HMMA.16816.F32.BF16 R4, R132, R136.reuse, R4 ;  /* 0x000000888404723c */ /* 0x084fec0000041804 */
[C---:B------:R-:W-:Y:S06]  /*51e0*/  HMMA.16816.F32.BF16 R8, R140.reuse, R136, R8 ;  /* 0x000000888c08723c */ /* 0x040fec0000041808 */
        /* <DEDUP_REMOVED lines=17> */
[----:B------:R-:W-:Y:S04]  /*5300*/  FFMA.FTZ R5, -R204, R204, 1 ;  /* 0x3f800000cc057423 */ /* 0x000fe800000101cc */
[----:B------:R-:W-:Y:S01]  /*5310*/  FMUL.FTZ R5, R5, UR5 ;  /* 0x0000000505057c20 */ /* 0x000fe20008410000 */
[----:B--2---:R-:W-:Y:S03]  /*5320*/  FADD.FTZ R142, -R4, R6 ;  /* 0x00000006048e7221 */ /* 0x004fe60000010100 */
[----:B------:R-:W-:Y:S01]  /*5330*/  FMUL.FTZ R6, R141, R5 ;  /* 0x000000058d067220 */ /* 0x000fe20000410000 */
[----:B------:R-:W-:Y:S02]  /*5340*/  FMUL.FTZ R5, R140, R0 ;  /* 0x000000008c057220 */ /* 0x000fe40000410000 */
        /* <DEDUP_REMOVED lines=10> */
[----:B------:R-:W-:Y:S01]  /*53f0*/  FADD.FTZ R17, -R144, R17 ;  /* 0x0000001190117221 */ /* 0x000fe20000010100 */
[C---:B------:R-:W-:Y:S01]  /*5400*/  FADD.FTZ R18, -R4.reuse, R18 ;  /* 0x0000001204127221 */ /* 0x040fe20000010100 */
[----:B------:R-:W-:Y:S04]  /*5410*/  FADD.FTZ R19, -R4, R19 ;  /* 0x0000001304137221 */ /* 0x000fe80000010100 */
[----:B------:R-:W-:Y:S01]  /*5420*/  FMUL.FTZ R19, R230, R19 ;  /* 0x00000013e6137220 */ /* 0x000fe20000410000 */
        /* <DEDUP_REMOVED lines=10> */
[----:B------:R-:W-:Y:S01]  /*54d0*/  FFMA.FTZ R6, -R206, R206, 1 ;  /* 0x3f800000ce067423 */ /* 0x000fe200000101ce */
[----:B------:R-:W-:Y:S01]  /*54e0*/  FADD.FTZ R21, -R144, R21 ;  /* 0x0000001590157221 */ /* 0x000fe20000010100 */
[----:B------:R-:W-:Y:S01]  /*54f0*/  FMUL.FTZ R133, R220, R20 ;  /* 0x00000014dc857220 */ /* 0x000fe20000410000 */
[----:B------:R-:W-:Y:S01]  /*5500*/  FMUL.FTZ R17, R17, UR5 ;  /* 0x0000000511117c20 */ /* 0x000fe20008410000 */
[----:B------:R-:W-:Y:S01]  /*5510*/  FMUL.FTZ R6, R6, UR5 ;  /* 0x0000000506067c20 */ /* 0x000fe20008410000 */
[----:B------:R-:W-:Y:S01]  /*5520*/  FMUL.FTZ R134, R219, R21 ;  /* 0x00000015db867220 */ /* 0x000fe20000410000 */
[----:B------:R-:W-:Y:S01]  /*5530*/  FFMA.FTZ R21, -R205, R205, 1 ;  /* 0x3f800000cd157423 */ /* 0x000fe200000101cd */
[----:B------:R-:W-:Y:S01]  /*5540*/  FMUL.FTZ R17, R5, R17 ;  /* 0x0000001105117220 */ /* 0x000fe20000410000 */
[----:B------:R-:W-:Y:S01]  /*5550*/  FFMA.FTZ R5, -R207, R207, 1 ;  /* 0x3f800000cf057423 */ /* 0x000fe200000101cf */
[----:B------:R-:W-:Y:S01]  /*5560*/  FMUL.FTZ R6, R132, R6 ;  /* 0x0000000684067220 */ /* 0x000fe20000410000 */
[----:B------:R-:W-:Y:S01]  /*5570*/  FADD.FTZ R33, -R144, R33 ;  /* 0x0000002190217221 */ /* 0x000fe20000010100 */
[----:B------:R-:W-:Y:S01]  /*5580*/  FADD.FTZ R132, -R4, R7 ;  /* 0x0000000704847221 */ /* 0x000fe20000010100 */
[----:B------:R-:W-:Y:S01]  /*5590*/  FMUL.FTZ R5, R5, UR5 ;  /* 0x0000000505057c20 */ /* 0x000fe20008410000 */
[----:B------:R-:W-:Y:S01]  /*55a0*/  FADD.FTZ R20, -R144, R32 ;  /* 0x0000002090147221 */ /* 0x000fe20000010100 */
[----:B------:R-:W-:Y:S01]  /*55b0*/  FFMA.FTZ R7, -R216, R216, 1 ;  /* 0x3f800000d8077423 */ /* 0x000fe200000101d8 */
[----:B------:R-:W-:Y:S01]  /*55c0*/  FFMA.FTZ R32, -R195, R195, 1 ;  /* 0x3f800000c3207423 */ /* 0x000fe200000101c3 */
[----:B------:R-:W-:Y:S01]  /*55d0*/  FMUL.FTZ R5, R133, R5 ;  /* 0x0000000585057220 */ /* 0x000fe20000410000 */
[----:B------:R-:W-:Y:S01]  /*55e0*/  FMUL.FTZ R133, R218, R33 ;  /* 0x00000021da857220 */ /* 0x000fe20000410000 */
[----:B------:R-:W-:Y:S01]  /*55f0*/  FFMA.FTZ R33, -R215, R215, 1 ;  /* 0x3f800000d7217423 */ /* 0x000fe200000101d7 */
[----:B------:R-:W-:Y:S01]  /*5600*/  FMUL.FTZ R21, R21, UR5 ;  /* 0x0000000515157c20 */ /* 0x000fe20008410000 */
[----:B------:R-:W-:Y:S01]  /*5610*/  FMUL.FTZ R7, R7, UR5 ;  /* 0x0000000507077c20 */ /* 0x000fe20008410000 */
[----:B------:R-:W-:Y:S01]  /*5620*/  FMUL.FTZ R20, R217, R20 ;  /* 0x00000014d9147220 */ /* 0x000fe20000410000 */
[----:B------:R-:W-:Y:S01]  /*5630*/  FMUL.FTZ R32, R32, UR5 ;  /* 0x0000000520207c20 */ /* 0x000fe20008410000 */
[----:B------:R-:W-:Y:S01]  /*5640*/  FMUL.FTZ R132, R232, R132 ;  /* 0x00000084e8847220 */ /* 0x000fe20000410000 */
[----:B------:R-:W-:Y:S01]  /*5650*/  FMUL.FTZ R33, R33, UR5 ;  /* 0x0000000521217c20 */ /* 0x000fe20008410000 */
[----:B------:R-:W-:Y:S01]  /*5660*/  F2FP.BF16.F32.PACK_AB R6, R6, R17 ;  /* 0x000000110606723e */ /* 0x000fe200000010ff */
[----:B------:R-:W-:Y:S01]  /*5670*/  FMUL.FTZ R21, R134, R21 ;  /* 0x0000001586157220 */ /* 0x000fe20000410000 */
[----:B------:R-:W-:Y:S01]  /*5680*/  FMUL.FTZ R17, R153, R7 ;  /* 0x0000000799117220 */ /* 0x000fe20000410000 */
[----:B------:R-:W-:Y:S01]  /*5690*/  FMUL.FTZ R32, R20, R32 ;  /* 0x0000002014207220 */ /* 0x000fe20000410000 */
[----:B------:R-:W-:Y:S01]  /*56a0*/  FMUL.FTZ R7, R132, R33 ;  /* 0x0000002184077220 */ /* 0x000fe20000410000 */
[----:B------:R-:W-:Y:S01]  /*56b0*/  FFMA.FTZ R20, -R200, R200, 1 ;  /* 0x3f800000c8147423 */ /* 0x000fe200000101c8 */
[----:B------:R-:W-:Y:S01]  /*56c0*/  F2FP.BF16.F32.PACK_AB R21, R21, R5 ;  /* 0x000000051515723e */ /* 0x000fe200000010ff */
[C---:B------:R-:W-:Y:S01]  /*56d0*/  FADD.FTZ R22, -R4.reuse, R22 ;  /* 0x0000001604167221 */ /* 0x040fe20000010100 */
[----:B------:R-:W-:Y:S01]  /*56e0*/  FADD.FTZ R23, -R4, R23 ;  /* 0x0000001704177221 */ /* 0x000fe20000010100 */
[----:B------:R-:W-:Y:S01]  /*56f0*/  FMUL.FTZ R20, R20, UR5 ;  /* 0x0000000514147c20 */ /* 0x000fe20008410000 */
[----:B------:R-:W-:Y:S01]  /*5700*/  F2FP.BF16.F32.PACK_AB R5, R7, R17 ;  /* 0x000000110705723e */ /* 0x000fe200000010ff */
[----:B------:R-:W-:Y:S01]  /*5710*/  FFMA.FTZ R17, -R211, R211, 1 ;  /* 0x3f800000d3117423 */ /* 0x000fe200000101d3 */
[----:B------:R-:W-:Y:S01]  /*5720*/  FMUL.FTZ R7, R231, R18 ;  /* 0x00000012e7077220 */ /* 0x000fe20000410000 */
[----:B------:R-:W-:Y:S01]  /*5730*/  FMUL.FTZ R20, R133, R20 ;  /* 0x0000001485147220 */ /* 0x000fe20000410000 */
[----:B------:R-:W-:Y:S01]  /*5740*/  FFMA.FTZ R18, -R212, R212, 1 ;  /* 0x3f800000d4127423 */ /* 0x000fe200000101d4 */
[----:B------:R-:W-:Y:S01]  /*5750*/  FMUL.FTZ R17, R17, UR5 ;  /* 0x0000000511117c20 */ /* 0x000fe20008410000 */
[----:B------:R-:W-:Y:S01]  /*5760*/  FMUL.FTZ R33, R228, R22 ;  /* 0x00000016e4217220 */ /* 0x000fe20000410000 */
[----:B------:R-:W-:Y:S01]  /*5770*/  FMUL.FTZ R132, R229, R23 ;  /* 0x00000017e5847220 */ /* 0x000fe20000410000 */
[----:B------:R-:W-:Y:S01]  /*5780*/  F2FP.BF16.F32.PACK_AB R20, R20, R32 ;  /* 0x000000201414723e */ /* 0x000fe200000010ff */
[----:B------:R-:W-:Y:S01]  /*5790*/  FMUL.FTZ R18, R18, UR5 ;  /* 0x0000000512127c20 */ /* 0x000fe20008410000 */
[----:B------:R-:W-:Y:S01]  /*57a0*/  FMUL.FTZ R17, R19, R17 ;  /* 0x0000001113117220 */ /* 0x000fe20000410000 */
[C---:B------:R-:W-:Y:S01]  /*57b0*/  FADD.FTZ R34, -R4.reuse, R34 ;  /* 0x0000002204227221 */ /* 0x040fe20000010100 */
        /* <DEDUP_REMOVED lines=36> */
.L_x_553:
        /* <DEDUP_REMOVED lines=197> */
.L_x_554:
        /* <DEDUP_REMOVED lines=9> */
[----:B------:R-:W-:Y:S01]  /*66e0*/  UIADD3 UR8, UR8, -0x1, URZ ;  /* 0xffffffff08087890 */ /* 0x000fe2000fffe03f */
[----:B------:R-:W4:Y:S04]  /*66f0*/  LDSM.16.MT88.4 R28, [R0+0xd000] ;  /* 0x00d00000001c783b */ /* 0x000f280000004200 */
        /* <DEDUP_REMOVED lines=17> */
[----:B------:R-:W-:Y:S05]  /*6810*/  LDSM.16.M88.4 R132, [R178] ;  /* 0x00000000b284783b */ /* 0x000fea0000000200 */
[C---:B------:R-:W-:Y:S06]  /*6820*/  HMMA.16816.F32.BF16 R12, R32.reuse, R136, R12 ;  /* 0x00000088200c723c */ /* 0x040fec000004180c */
[C---:B------:R-:W-:Y:S01]  /*6830*/  HMMA.16816.F32.BF16 R16, R32.reuse, R138, R16 ;  /* 0x0000008a2010723c */ /* 0x040fe20000041810 */
[----:B------:R-:W1:Y:S05]  /*6840*/  LDSM.16.MT88.4 R136, [R0+0x9c00] ;  /* 0x009c00000088783b */ /* 0x000e6a0000004200 */
        /* <DEDUP_REMOVED lines=13> */
[----:B------:R-:W-:Y:S01]  /*6920*/  LDSM.16.MT88.4 R144, [R0+0xa400] ;  /* 0x00a400000090783b */ /* 0x000fe20000004200 */
[C---:B-1----:R-:W-:Y:S06]  /*6930*/  HMMA.16816.F32.BF16 R4, R132.reuse, R136, R4 ;  /* 0x000000888404723c */ /* 0x042fec0000041804 */
[C---:B------:R-:W-:Y:S01]  /*6940*/  HMMA.16816.F32.BF16 R8, R132.reuse, R138, R8 ;  /* 0x0000008a8408723c */ /* 0x040fe20000041808 */
[----:B------:R-:W1:Y:S05]  /*6950*/  LDSM.16.M88.4 R136, [R177+0x2000] ;  /* 0x00200000b188783b */ /* 0x000e6a0000000200 */
[C---:B------:R-:W-:Y:S06]  /*6960*/  HMMA.16816.F32.BF16 R12, R132.reuse, R156, R12 ;  /* 0x0000009c840c723c */ /* 0x040fec000004180c */
[C---:B------:R-:W-:Y:S01]  /*6970*/  HMMA.16816.F32.BF16 R16, R132.reuse, R158, R16 ;  /* 0x0000009e8410723c */ /* 0x040fe20000041810 */
[----:B------:R-:W1:Y:S05]  /*6980*/  LDSM.16.MT88.4 R156, [R0+0xc400] ;  /* 0x00c40000009c783b */ /* 0x000e6a0000004200 */
        /* <DEDUP_REMOVED lines=22> */
[----:B------:R3:W1:Y:S04]  /*6af0*/  LDSM.16.MT88.4 R32, [R0+0xec00] ;  /* 0x00ec00000020783b */ /* 0x0006680000004200 */
[----:B------:R-:W-:Y:S01]  /*6b00*/  LDSM.16.MT88.4 R136, [R172+0x2400] ;  /* 0x00240000ac88783b */ /* 0x000fe20000004200 */
[C---:B----4-:R-:W-:Y:S06]  /*6b10*/  HMMA.16816.F32.BF16 R4, R132.reuse, R148, R4 ;  /* 0x000000948404723c */ /* 0x050fec0000041804 */
[C---:B------:R-:W-:Y:S06]  /*6b20*/  HMMA.16816.F32.BF16 R8, R132.reuse, R150, R8 ;  /* 0x000000968408723c */ /* 0x040fec0000041808 */
[C---:B------:R-:W-:Y:S06]  /*6b30*/  HMMA.16816.F32.BF16 R12, R132.reuse, R152, R12 ;  /* 0x00000098840c723c */ /* 0x040fec000004180c */
[C---:B------:R-:W-:Y:S01]  /*6b40*/  HMMA.16816.F32.BF16 R16, R132.reuse, R154, R16 ;  /* 0x0000009a8410723c */ /* 0x040fe20000041810 */
[----:B---3--:R-:W-:Y:S05]  /*6b50*/  IMAD.U32 R0, RZ, RZ, UR16 ;  /* 0x00000010ff007e24 */ /* 0x008fea000f8e00ff */
[C---:B--2---:R-:W-:Y:S06]  /*6b60*/  HMMA.16816.F32.BF16 R20, R132.reuse, R28, R20 ;  /* 0x0000001c8414723c */ /* 0x044fec0000041814 */
[----:B------:R-:W-:Y:S05]  /*6b70*/  HMMA.16816.F32.BF16 R24, R132, R30, R24 ;  /* 0x0000001e8418723c */ /* 0x000fea0000041818 */
[----:B------:R-:W-:Y:S01]  /*6b80*/  IMAD.MOV.U32 R28, RZ, RZ, R214 ;  /* 0x000000ffff1c7224 */ /* 0x000fe200078e00d6 */
[C---:B-1----:R-:W-:Y:S01]  /*6b90*/  HMMA.16816.F32.BF16 R4, R140.reuse, R144, R4 ;  /* 0x000000908c04723c */ /* 0x042fe20000041804 */
        /* <DEDUP_REMOVED lines=29> */
[----:B-1----:R-:W-:Y:S03]  /*6d70*/  IMAD.U32 R30, RZ, RZ, UR34 ;  /* 0x00000022ff1e7e24 */ /* 0x002fe6000f8e00ff */
[----:B------:R-:W-:Y:S02]  /*6d80*/  LDSM.16.MT88.4 R132, [R3+0x17800] ;  /* 0x017800000384783b */ /* 0x000fe40000004200 */
[-C--:B------:R-:W-:Y:S01]  /*6d90*/  LEA R30, P1, R30, R28.reuse, 0x2 ;  /* 0x0000001c1e1e7211 */ /* 0x080fe200078210ff */
[----:B--2---:R-:W-:Y:S03]  /*6da0*/  IMAD.U32 R4, RZ, RZ, UR33 ;  /* 0x00000021ff047e24 */ /* 0x004fe6000f8e00ff */
[-C--:B------:R-:W-:Y:S01]  /*6db0*/  LEA.HI.X.SX32 R31, R2, R29.reuse, 0x2, P1 ;  /* 0x0000001d021f7211 */ /* 0x080fe200008f16ff */
[----:B------:R-:W-:Y:S01]  /*6dc0*/  IMAD.U32 R2, RZ, RZ, UR32 ;  /* 0x00000020ff027e24 */ /* 0x000fe2000f8e00ff */
[-C--:B------:R-:W-:Y:S01]  /*6dd0*/  LEA R4, P0, R4, R28.reuse, 0x2 ;  /* 0x0000001c04047211 */ /* 0x080fe200078010ff */
[----:B---3--:R-:W-:Y:S05]  /*6de0*/  IMAD.U32 R5, RZ, RZ, UR35 ;  /* 0x00000023ff057e24 */ /* 0x008fea000f8e00ff */
[-C--:B------:R-:W-:Y:S01]  /*6df0*/  LEA.HI.X.SX32 R35, R5, R29.reuse, 0x2, P2 ;  /* 0x0000001d05237211 */ /* 0x080fe200010f16ff */
[----:B----4-:R-:W-:Y:S01]  /*6e00*/  IMAD.U32 R6, RZ, RZ, UR28 ;  /* 0x0000001cff067e24 */ /* 0x010fe2000f8e00ff */
        /* <DEDUP_REMOVED lines=212> */
[----:B------:R1:W-:Y:S01]  /*7b50*/  STS [R239], R25 ;  /* 0x00000019ef007388 */ /* 0x0003e20000000800 */
[----:B------:R-:W-:Y:S01]  /*7b60*/  F2FP.BF16.F32.PACK_AB R12, R12, R114 ;  /* 0x000000720c0c723e */ /* 0x000fe200000010ff */
[----:B------:R-:W-:Y:S01]  /*7b70*/  FMUL.FTZ R124, R124, UR5 ;  /* 0x000000057c7c7c20 */ /* 0x000fe20008410000 */
[----:B------:R-:W-:Y:S01]  /*7b80*/  FMUL.FTZ R2, R125, UR5 ;  /* 0x000000057d027c20 */ /* 0x000fe20008410000 */
[----:B------:R1:W-:Y:S01]  /*7b90*/  STS [R239+0x200], R24 ;  /* 0x00020018ef007388 */ /* 0x0003e20000000800 */
[----:B------:R-:W-:Y:S01]  /*7ba0*/  FMUL.FTZ R126, R126, UR5 ;  /* 0x000000057e7e7c20 */ /* 0x000fe20008410000 */
[----:B------:R-:W-:Y:S01]  /*7bb0*/  FMUL.FTZ R0, R127, UR5 ;  /* 0x000000057f007c20 */ /* 0x000fe20008410000 */
[----:B------:R-:W-:Y:S01]  /*7bc0*/  F2FP.BF16.F32.PACK_AB R15, R15, R104 ;  /* 0x000000680f0f723e */ /* 0x000fe200000010ff */
[----:B------:R1:W-:Y:S01]  /*7bd0*/  STS [R240], R21 ;  /* 0x00000015f0007388 */ /* 0x0003e20000000800 */
[----:B------:R-:W-:Y:S01]  /*7be0*/  F2FP.BF16.F32.PACK_AB R14, R14, R106 ;  /* 0x0000006a0e0e723e */ /* 0x000fe200000010ff */
[----:B------:R-:W-:Y:S01]  /*7bf0*/  @UP0 UIADD3 UR5, UR38, UR41, URZ ;  /* 0x0000002926050290 */ /* 0x000fe2000fffe03f */
[----:B------:R-:W-:Y:S01]  /*7c00*/  F2FP.BF16.F32.PACK_AB R11, R11, R108 ;  /* 0x0000006c0b0b723e */ /* 0x000fe200000010ff */
[----:B------:R1:W-:Y:S01]  /*7c10*/  STS [R240+0x200], R20 ;  /* 0x00020014f0007388 */ /* 0x0003e20000000800 */
[----:B------:R-:W-:Y:S01]  /*7c20*/  F2FP.BF16.F32.PACK_AB R10, R10, R110 ;  /* 0x0000006e0a0a723e */ /* 0x000fe200000010ff */
[----:B------:R-:W-:Y:S01]  /*7c30*/  @UP0 ULDC.64 UR10, c[0x0][0x450] ;  /* 0x00011400000a0ab9 */ /* 0x000fe20000000a00 */
[----:B------:R-:W-:Y:S01]  /*7c40*/  F2FP.BF16.F32.PACK_AB R9, R9, R116 ;  /* 0x000000740909723e */ /* 0x000fe200000010ff */
[----:B------:R1:W-:Y:S01]  /*7c50*/  STS [R239+0x1000], R23 ;  /* 0x00100017ef007388 */ /* 0x0003e20000000800 */
[----:B------:R-:W-:Y:S01]  /*7c60*/  F2FP.BF16.F32.PACK_AB R8, R8, R118 ;  /* 0x000000760808723e */ /* 0x000fe200000010ff */
[----:B------:R-:W-:Y:S01]  /*7c70*/  @UP0 UIMAD.WIDE.U32 UR12, UR5, UR10, URZ ;  /* 0x0000000a050c02a5 */ /* 0x000fe2000f8e003f */
[----:B------:R-:W-:Y:S01]  /*7c80*/  F2FP.BF16.F32.PACK_AB R5, R5, R128 ;  /* 0x000000800505723e */ /* 0x000fe200000010ff */
[----:B------:R1:W-:Y:S01]  /*7c90*/  STS [R239+0x1200], R22 ;  /* 0x00120016ef007388 */ /* 0x0003e20000000800 */
[----:B------:R-:W-:Y:S01]  /*7ca0*/  F2FP.BF16.F32.PACK_AB R4, R4, R130 ;  /* 0x000000820404723e */ /* 0x000fe200000010ff */
[----:B------:R-:W-:Y:S01]  /*7cb0*/  @UP0 UIMAD UR5, UR5, UR11, URZ ;  /* 0x0000000b050502a4 */ /* 0x000fe2000f8e023f */
[----:B------:R-:W-:Y:S01]  /*7cc0*/  F2FP.BF16.F32.PACK_AB R7, R7, R120 ;  /* 0x000000780707723e */ /* 0x000fe200000010ff */
[----:B------:R1:W-:Y:S01]  /*7cd0*/  STS [R240+0x1000], R19 ;  /* 0x00100013f0007388 */ /* 0x0003e20000000800 */
[----:B------:R-:W-:Y:S01]  /*7ce0*/  F2FP.BF16.F32.PACK_AB R6, R6, R122 ;  /* 0x0000007a0606723e */ /* 0x000fe200000010ff */
[----:B------:R-:W-:Y:S01]  /*7cf0*/  @UP0 UIADD3 UR19, UR13, UR5, URZ ;  /* 0x000000050d130290 */ /* 0x000fe2000fffe03f */
[----:B------:R-:W-:Y:S01]  /*7d00*/  F2FP.BF16.F32.PACK_AB R2, R2, R124 ;  /* 0x0000007c0202723e */ /* 0x000fe200000010ff */
[----:B------:R1:W-:Y:S01]  /*7d10*/  STS [R240+0x1200], R18 ;  /* 0x00120012f0007388 */ /* 0x0003e20000000800 */
[----:B------:R-:W-:Y:S01]  /*7d20*/  F2FP.BF16.F32.PACK_AB R0, R0, R126 ;  /* 0x0000007e0000723e */ /* 0x000fe200000010ff */
[----:B------:R-:W-:Y:S01]  /*7d30*/  @UP0 UMOV UR18, UR12 ;  /* 0x0000000c00120c82 */ /* 0x000fe20008000000 */
[----:B------:R-:W-:Y:S01]  /*7d40*/  F2FP.BF16.F32.PACK_AB R40, R41, R40 ;  /* 0x000000282928723e */ /* 0x000fe200000010ff */
[----:B------:R1:W-:Y:S01]  /*7d50*/  STS [R239+0x2000], R17 ;  /* 0x00200011ef007388 */ /* 0x0003e20000000800 */
[----:B------:R-:W-:-:S02]  /*7d60*/  F2FP.BF16.F32.PACK_AB R42, R43, R42 ;  /* 0x0000002a2b2a723e */ /* 0x000fc400000010ff */
[----:B------:R-:W-:Y:S01]  /*7d70*/  F2FP.BF16.F32.PACK_AB R44, R45, R44 ;  /* 0x0000002c2d2c723e */ /* 0x000fe200000010ff */
[----:B------:R1:W-:Y:S01]  /*7d80*/  STS [R239+0x2200], R16 ;  /* 0x00220010ef007388 */ /* 0x0003e20000000800 */
[----:B------:R-:W-:Y:S02]  /*7d90*/  F2FP.BF16.F32.PACK_AB R46, R47, R46 ;  /* 0x0000002e2f2e723e */ /* 0x000fe400000010ff */
[----:B------:R-:W-:Y:S01]  /*7da0*/  F2FP.BF16.F32.PACK_AB R52, R53, R52 ;  /* 0x000000343534723e */ /* 0x000fe200000010ff */
[----:B------:R1:W-:Y:S01]  /*7db0*/  STS [R240+0x2000], R13 ;  /* 0x0020000df0007388 */ /* 0x0003e20000000800 */
[----:B------:R-:W-:Y:S02]  /*7dc0*/  F2FP.BF16.F32.PACK_AB R54, R55, R54 ;  /* 0x000000363736723e */ /* 0x000fe400000010ff */
        /* <DEDUP_REMOVED lines=62> */
.L_x_556:
        /* <DEDUP_REMOVED lines=22> */
.L_x_557:
[----:B------:R2:W-:Y:S01]  /*8310*/  STS [R240+0xb000], R76 ;  /* 0x00b0004cf0007388 */ /* 0x0005e20000000800 */
[----:B------:R-:W-:Y:S01]  /*8320*/  USHF.R.S32.HI UR5, URZ, 0x1f, UR40 ;  /* 0x0000001f3f057899 */ /* 0x000fe20008011428 */
[--C-:B-1----:R-:W-:Y:S01]  /*8330*/  SHF.R.S32.HI R7, RZ, 0x1f, R248.reuse ;  /* 0x0000001fff077819 */ /* 0x102fe200000114f8 */
[----:B------:R-:W-:Y:S01]  /*8340*/  IMAD.U32 R0, RZ, RZ, UR10 ;  /* 0x0000000aff007e24 */ /* 0x000fe2000f8e00ff */
[----:B------:R2:W-:Y:S01]  /*8350*/  STS [R240+0xb200], R78 ;  /* 0x00b2004ef0007388 */ /* 0x0005e20000000800 */
[----:B------:R-:W-:Y:S01]  /*8360*/  UIMAD UR8, UR5, UR10, URZ ;  /* 0x0000000a050872a4 */ /* 0x000fe2000f8e023f */
[----:B------:R-:W-:Y:S01]  /*8370*/  IMAD.MOV.U32 R6, RZ, RZ, R248 ;  /* 0x000000ffff067224 */ /* 0x000fe200078e00f8 */
[----:B------:R-:W-:Y:S01]  /*8380*/  UIMAD UR9, UR39, -0x80, UR9 ;  /* 0xffffff80270978a4 */ /* 0x000fe2000f8e0209 */
[----:B------:R-:W-:Y:S01]  /*8390*/  BAR.SYNC.DEFER_BLOCKING 0x0 ;  /* 0x0000000000007b1d */ /* 0x000fe20000010000 */
[----:B------:R-:W-:Y:S01]  /*83a0*/  UIMAD UR8, UR40, UR11, UR8 ;  /* 0x0000000b280872a4 */ /* 0x000fe2000f8e0208 */
[----:B------:R-:W-:Y:S01]  /*83b0*/  IMAD.WIDE.U32 R4, R0, UR40, R6 ;  /* 0x0000002800047c25 */ /* 0x000fe2000f8e0006 */
[----:B------:R-:W-:Y:S01]  /*83c0*/  USHF.R.S32.HI UR20, URZ, 0x1f, UR59 ;  /* 0x0000001f3f147899 */ /* 0x000fe2000801143b */
[----:B------:R-:W-:-:S02]  /*83d0*/  IADD3 R2, R238, 0x40, RZ ;  /* 0x00000040ee027810 */ /* 0x000fc40007ffe0ff */
[----:B------:R-:W-:Y:S01]  /*83e0*/  ULDC.64 UR14, c[0x0][0x468] ;  /* 0x00011a00000e7ab9 */ /* 0x000fe20000000a00 */
[----:B------:R-:W-:Y:S01]  /*83f0*/  IMAD.U32 R0, RZ, RZ, UR8 ;  /* 0x00000008ff007e24 */ /* 0x000fe2000f8e00ff */
[----:B------:R-:W-:Y:S01]  /*8400*/  IADD3 R4, P0, R4, UR18, RZ ;  /* 0x0000001204047c10 */ /* 0x000fe2000ff1e0ff */
[----:B------:R-:W-:Y:S01]  /*8410*/  UIMAD UR8, UR20, UR14, URZ ;  /* 0x0000000e140872a4 */ /* 0x000fe2000f8e023f */
[----:B------:R-:W-:Y:S01]  /*8420*/  ISETP.GE.AND P2, PT, R238, UR9, PT ;  /* 0x00000009ee007c0c */ /* 0x000fe2000bf46270 */
[----:B------:R-:W-:Y:S01]  /*8430*/  BSSY B0, `(.L_x_558) ;  /* 0x000001e000007945 */ /* 0x000fe20003800000 */
[----:B------:R-:W-:Y:S01]  /*8440*/  IADD3.X R5, R5, UR19, R0, P0, !PT ;  /* 0x0000001305057c10 */ /* 0x000fe200087fe400 */
[----:B------:R-:W-:Y:S01]  /*8450*/  IMAD.U32 R0, RZ, RZ, UR14 ;  /* 0x0000000eff007e24 */ /* 0x000fe2000f8e00ff */
[----:B------:R-:W-:Y:S01]  /*8460*/  UIMAD UR15, UR59, UR15, UR8 ;  /* 0x0000000f3b0f72a4 */ /* 0x000fe2000f8e0208 */
[----:B------:R-:W-:Y:S02]  /*8470*/  ISETP.GE.AND P1, PT, R2, UR9, PT ;  /* 0x0000000902007c0c */ /* 0x000fe4000bf26270 */
[----:B------:R-:W-:Y:S01]  /*8480*/  IMAD.WIDE.U32 R8, R0, UR59, R4 ;  /* 0x0000003b00087c25 */ /* 0x000fe2000f8e0004 */
[----:B------:R-:W-:-:S04]  /*8490*/  SHF.R.S32.HI R25, RZ, 0x1f, R238 ;  /* 0x0000001fff197819 */ /* 0x000fc800000114ee */
[----:B------:R-:W-:Y:S01]  /*84a0*/  IADD3 R24, R9, UR15, RZ ;  /* 0x0000000f09187c10 */ /* 0x000fe2000fffe0ff */
[----:B------:R2:W1:Y:S04]  /*84b0*/  LDS.128 R36, [R162+0xa000] ;  /* 0x00a00000a2247984 */ /* 0x0004680000000c00 */
[----:B------:R2:W3:Y:S04]  /*84c0*/  LDS.128 R32, [R162+0xc000] ;  /* 0x00c00000a2207984 */ /* 0x0004e80000000c00 */
[----:B------:R2:W4:Y:S04]  /*84d0*/  LDS.128 R28, [R162+0xe000] ;  /* 0x00e00000a21c7984 */ /* 0x0005280000000c00 */
[----:B------:R2:W1:Y:S04]  /*84e0*/  LDS.128 R48, [R162+0x10000] ;  /* 0x01000000a2307984 */ /* 0x0004680000000c00 */
[----:B------:R2:W1:Y:S04]  /*84f0*/  LDS.128 R44, [R162+0x12000] ;  /* 0x01200000a22c7984 */ /* 0x0004680000000c00 */
[----:B------:R2:W1:Y:S01]  /*8500*/  LDS.128 R40, [R162+0x14000] ;  /* 0x01400000a2287984 */ /* 0x0004620000000c00 */
[----:B------:R-:W-:Y:S05]  /*8510*/  @P2 BRA `(.L_x_559) ;  /* 0x00000000003c2947 */ /* 0x000fea0003800000 */
        /* <DEDUP_REMOVED lines=15> */
.L_x_559:
[----:B------:R-:W-:Y:S05]  /*8610*/  BSYNC B0 ;  /* 0x0000000000007941 */ /* 0x000fea0003800000 */
.L_x_558:
        /* <DEDUP_REMOVED lines=13> */
[----:B-1----:R1:W-:Y:S04]  /*86f0*/  STG.E.128 desc[UR6][R4.64], R36 ;  /* 0x0000002404007986 */ /* 0x0023e8000c101d06 */
[----:B---3--:R1:W-:Y:S04]  /*8700*/  STG.E.128 desc[UR6][R4.64+0x40], R32 ;  /* 0x0000402004007986 */ /* 0x0083e8000c101d06 */
[----:B----4-:R1:W-:Y:S02]  /*8710*/  STG.E.128 desc[UR6][R4.64+0x80], R28 ;  /* 0x0000801c04007986 */ /* 0x0103e4000c101d06 */
.L_x_561:
[----:B------:R-:W-:Y:S05]  /*8720*/  BSYNC B0 ;  /* 0x0000000000007941 */ /* 0x000fea0003800000 */
.L_x_560:
[----:B--2---:R2:W1:Y:S01]  /*8730*/  LDS.128 R16, [R162+0xf000] ;  /* 0x00f00000a2107984 */ /* 0x0044620000000c00 */
[----:B------:R-:W-:Y:S01]  /*8740*/  UIMAD UR5, UR5, UR12, URZ ;  /* 0x0000000c050572a4 */ /* 0x000fe2000f8e023f */
[----:B------:R-:W-:Y:S01]  /*8750*/  IMAD.U32 R0, RZ, RZ, UR12 ;  /* 0x0000000cff007e24 */ /* 0x000fe2000f8e00ff */
[----:B------:R-:W-:Y:S01]  /*8760*/  USHF.R.S32.HI UR10, URZ, 0x1f, UR59 ;  /* 0x0000001f3f0a7899 */ /* 0x000fe2000801143b */
[----:B------:R2:W1:Y:S01]  /*8770*/  LDS.128 R12, [R162+0x11000] ;  /* 0x01100000a20c7984 */ /* 0x0004620000000c00 */
[----:B------:R-:W-:Y:S01]  /*8780*/  UIMAD UR5, UR40, UR13, UR5 ;  /* 0x0000000d280572a4 */ /* 0x000fe2000f8e0205 */
[----:B------:R-:W-:Y:S01]  /*8790*/  IMAD.WIDE.U32 R6, R0, UR40, R6 ;  /* 0x0000002800067c25 */ /* 0x000fe2000f8e0006 */
[----:B------:R-:W-:Y:S01]  /*87a0*/  ULDC.64 UR8, c[0x0][0x470] ;  /* 0x00011c0000087ab9 */ /* 0x000fe20000000a00 */
[----:B------:R-:W1:Y:S01]  /*87b0*/  LDS.128 R160, [R162+0x13000] ;  /* 0x01300000a2a07984 */ /* 0x000e620000000c00 */
        /* <DEDUP_REMOVED lines=9> */
[----:B--2---:R-:W-:Y:S06]  /*8850*/  @P2 BRA `(.L_x_563) ;  /* 0x0000000000302947 */ /* 0x004fec0003800000 */
[----:B-1----:R-:W-:Y:S01]  /*8860*/  MOV R4, R6 ;  /* 0x0000000600047202 */ /* 0x002fe20000000f00 */
        /* <DEDUP_REMOVED lines=11> */
.L_x_563:
[----:B------:R-:W-:Y:S05]  /*8920*/  BSYNC B0 ;  /* 0x0000000000007941 */ /* 0x000fea0003800000 */
.L_x_562:
        /* <DEDUP_REMOVED lines=14> */
.L_x_552:
[----:B------:R-:W-:Y:S05]  /*8a10*/  BSYNC B1 ;  /* 0x0000000000017941 */ /* 0x000fea0003800000 */
.L_x_538:
        /* <DEDUP_REMOVED lines=8> */
.L_x_564:
[----:B------:R-:W-:Y:S05]  /*8aa0*/  EXIT ;  /* 0x000000000000794d */ /* 0x000fea0003800000 */
.L_x_566:
        /* <DEDUP_REMOVED lines=13> */
.L_x_689:


//--------------------- .text._ZN5flash44flash_bwd_dq_dk_dv_loop_seqk_parallel_kernelI23Flash_bwd_kernel_traitsILi96ELi64ELi128ELi8ELi2ELi4ELi4ELb0ELb0EN7cutlass10bfloat16_tE19Flash_kernel_traitsILi96ELi64ELi128ELi8ES3_EELb1ELb1ELb0ELb1ELb0ELb0ELb0EEEvNS_16Flash_bwd_paramsE --------------------------
	.section	.text._ZN5flash44flash_bwd_dq_dk_dv_loop_seqk_parallel_kernelI23Flash_bwd_kernel_traitsILi96ELi64ELi128ELi8ELi2ELi4ELi4ELb0ELb0EN7cutlass10bfloat16_tE19Flash_kernel_traitsILi96ELi64ELi128ELi8ES3_EELb1ELb1ELb0ELb1ELb0ELb0ELb0EEEvNS_16Flash_bwd_paramsE,"ax",@progbits
	.align	128
        .global         _ZN5flash44flash_bwd_dq_dk_dv_loop_seqk_parallel_kernelI23Flash_bwd_kernel_traitsILi96ELi64ELi128ELi8ELi2ELi4ELi4ELb0ELb0EN7cutlass10bfloat16_tE19Flash_kernel_traitsILi96ELi64ELi128ELi8ES3_EELb1ELb1ELb0ELb1ELb0ELb0ELb0EEEvNS_16Flash_bwd_paramsE
        .type           _ZN5flash44flash_bwd_dq_dk_dv_loop_seqk_parallel_kernelI23Flash_bwd_kernel_traitsILi96ELi64ELi128ELi8ELi2ELi4ELi4ELb0ELb0EN7cutlass10bfloat16_tE19Flash_kernel_traitsILi96ELi64ELi128ELi8ES3_EELb1ELb1ELb0ELb1ELb0ELb0ELb0EEEvNS_16Flash_bwd_paramsE,@function
        .size           _ZN5flash44flash_bwd_dq_dk_dv_loop_seqk_parallel_kernelI23Flash_bwd_kernel_traitsILi96ELi64ELi128ELi8ELi2ELi4ELi4ELb0ELb0EN7cutlass10bfloat16_tE19Flash_kernel_traitsILi96ELi64ELi128ELi8ES3_EELb1ELb1ELb0ELb1ELb0ELb0ELb0EEEvNS_16Flash_bwd_paramsE,(.L_x_690 - _ZN5flash44flash_bwd_dq_dk_dv_loop_seqk_parallel_kernelI23Flash_bwd_kernel_traitsILi96ELi64ELi128ELi8ELi2ELi4ELi4ELb0ELb0EN7cutlass10bfloat16_tE19Flash_kernel_traitsILi96ELi64ELi128ELi8ES3_EELb1ELb1ELb0ELb1ELb0ELb0ELb0EEEvNS_16Flash_bwd_paramsE)
        .other          _ZN5flash44flash_bwd_dq_dk_dv_loop_seqk_parallel_kernelI23Flash_bwd_kernel_traitsILi96ELi64ELi128ELi8ELi2ELi4ELi4ELb0ELb0EN7cutlass10bfloat16_tE19Flash_kernel_traitsILi96ELi64ELi128ELi8ES3_EELb1ELb1ELb0ELb1ELb0ELb0ELb0EEEvNS_16Flash_bwd_paramsE,@"STO_CUDA_ENTRY STV_DEFAULT"
_ZN5flash44flash_bwd_dq_dk_dv_loop_seqk_parallel_kernelI23Flash_bwd_kernel_traitsILi96ELi64ELi128ELi8ELi2ELi4ELi4ELb0ELb0EN7cutlass10bfloat16_tE19Flash_kernel_traitsILi96ELi64ELi128ELi8ES3_EELb1ELb1ELb0ELb1ELb0ELb0ELb0EEEvNS_16Flash_bwd_paramsE:
.text._ZN5flash44flash_bwd_dq_dk_dv_loop_seqk_parallel_kernelI23Flash_bwd_kernel_traitsILi96ELi64ELi128ELi8ELi2ELi4ELi4ELb0ELb0EN7cutlass10bfloat16_tE19Flash_kernel_traitsILi96ELi64ELi128ELi8ES3_EELb1ELb1ELb0ELb1ELb0ELb0ELb0EEEvNS_16Flash_bwd_paramsE:
        /* <DEDUP_REMOVED lines=26> */
[CC--:B------:R-:W-:Y:S01]  /*01a0*/  LEA.HI R6, R2.reuse, R9.reuse, RZ, 0x2 ;  /* 0x0000000902067211 */ /* 0x0c0fe200078f10ff */
[----:B----4-:R-:W-:Y:S01]  /*01b0*/  USHF.L.U32 UR6, UR57, 0x7, URZ ;  /* 0x0000000739067899 */ /* 0x010fe2000800063f */
[----:B------:R-:W-:Y:S02]  /*01c0*/  SHF.R.S32.HI R3, RZ, 0x4, R0 ;  /* 0x00000004ff037819 */ /* 0x000fe40000011400 */
[CC--:B------:R-:W-:Y:S02]  /*01d0*/  LEA.HI R8, R2.reuse, R9.reuse, RZ, 0x5 ;  /* 0x0000000902087211 */ /* 0x0c0fe400078f28ff */
[----:B------:R-:W-:-:S02]  /*01e0*/  LEA.HI R245, R2, R9, RZ, 0x6 ;  /* 0x0000000902f57211 */ /* 0x000fc400078f30ff */
[----:B------:R-:W-:Y:S02]  /*01f0*/  LEA.HI R12, R2, R9, RZ, 0x7 ;  /* 0x00000009020c7211 */ /* 0x000fe400078f38ff */
[----:B------:R-:W-:Y:S02]  /*0200*/  LOP3.LUT R2, R18, 0xfffffff8, RZ, 0xc0, !PT ;  /* 0xfffffff812027812 */ /* 0x000fe400078ec0ff */
[C---:B------:R-:W-:Y:S02]  /*0210*/  LOP3.LUT R4, R0.reuse, 0xfffffff0, RZ, 0xc0, !PT ;  /* 0xfffffff000047812 */ /* 0x040fe400078ec0ff */
[----:B------:R-:W-:Y:S01]  /*0220*/  SHF.R.S32.HI R7, RZ, 0x3, R18 ;  /* 0x00000003ff077819 */ /* 0x000fe20000011412 */
[----:B------:R-:W-:Y:S01]  /*0230*/  IMAD.IADD R10, R9, 0x1, -R2 ;  /* 0x00000001090a7824 */ /* 0x000fe200078e0a02 */
[----:B------:R-:W-:Y:S02]  /*0240*/  LEA.HI R0, R0, R3, RZ, 0x1 ;  /* 0x0000000300007211 */ /* 0x000fe400078f08ff */
[----:B------:R-:W-:Y:S01]  /*0250*/  LOP3.LUT R11, R6, 0xfffffffc, RZ, 0xc0, !PT ;  /* 0xfffffffc060b7812 */ /* 0x000fe200078ec0ff */
[----:B------:R-:W-:Y:S01]  /*0260*/  IMAD.SHL.U32 R7, R7, 0x40, RZ ;  /* 0x0000004007077824 */ /* 0x000fe200078e00ff */
[----:B------:R-:W-:Y:S01]  /*0270*/  LOP3.LUT R2, R0, 0xfffffffe, RZ, 0xc0, !PT ;  /* 0xfffffffe00027812 */ /* 0x000fe200078ec0ff */
[C---:B------:R-:W-:Y:S01]  /*0280*/  IMAD.IADD R0, R9.reuse, 0x1, -R4 ;  /* 0x0000000109007824 */ /* 0x040fe200078e0a04 */
[----:B------:R-:W-:Y:S01]  /*0290*/  LOP3.LUT R5, R8, 0xffffffe0, RZ, 0xc0, !PT ;  /* 0xffffffe008057812 */ /* 0x000fe200078ec0ff */
[----:B------:R-:W-:Y:S01]  /*02a0*/  IMAD.IADD R11, R9, 0x1, -R11 ;  /* 0x00000001090b7824 */ /* 0x000fe200078e0a0b */
[----:B------:R-:W-:Y:S01]  /*02b0*/  SHF.R.S32.HI R241, RZ, 0x2, R6 ;  /* 0x00000002fff17819 */ /* 0x000fe20000011406 */
[----:B------:R-:W-:Y:S01]  /*02c0*/  IMAD.IADD R13, R3, 0x1, -R2 ;  /* 0x00000001030d7824 */ /* 0x000fe200078e0a02 */
[----:B------:R-:W-:Y:S01]  /*02d0*/  LOP3.LUT R2, R7, 0xc0, RZ, 0xc0, !PT ;  /* 0x000000c007027812 */ /* 0x000fe200078ec0ff */
[----:B------:R-:W-:Y:S01]  /*02e0*/  IMAD.SHL.U32 R228, R11, 0x8, RZ ;  /* 0x000000080be47824 */ /* 0x000fe200078e00ff */
[----:B------:R-:W-:Y:S01]  /*02f0*/  SHF.R.S32.HI R245, RZ, 0x6, R245 ;  /* 0x00000006fff57819 */ /* 0x000fe200000114f5 */
[----:B------:R-:W-:Y:S01]  /*0300*/  IMAD.IADD R5, R9, 0x1, -R5 ;  /* 0x0000000109057824 */ /* 0x000fe200078e0a05 */
[----:B------:R-:W-:-:S02]  /*0310*/  SHF.R.S32.HI R9, RZ, 0x1f, R0 ;  /* 0x0000001fff097819 */ /* 0x000fc40000011400 */
[----:B------:R-:W-:Y:S01]  /*0320*/  SHF.R.U32.HI R4, RZ, 0x3, R2 ;  /* 0x00000003ff047819 */ /* 0x000fe20000011602 */
[----:B------:R-:W-:Y:S01]  /*0330*/  IMAD.SHL.U32 R17, R245, 0x20, RZ ;  /* 0x00000020f5117824 */ /* 0x000fe200078e00ff */
[----:B------:R-:W-:Y:S02]  /*0340*/  LOP3.LUT R3, R2, 0x18, R228, 0xf8, !PT ;  /* 0x0000001802037812 */ /* 0x000fe400078ef8e4 */
[----:B------:R-:W-:Y:S02]  /*0350*/  LEA.HI R14, R9, R0, RZ, 0x3 ;  /* 0x00000000090e7211 */ /* 0x000fe400078f18ff */
[----:B------:R-:W-:Y:S02]  /*0360*/  LOP3.LUT R242, R3, R4, RZ, 0x3c, !PT ;  /* 0x0000000403f27212 */ /* 0x000fe400078e3cff */
[----:B------:R-:W-:Y:S02]  /*0370*/  LEA.HI R2, R0, R0, RZ, 0x1 ;  /* 0x0000000000027211 */ /* 0x000fe400078f08ff */
[----:B------:R-:W-:-:S02]  /*0380*/  LOP3.LUT R3, R14, 0xfffffff8, RZ, 0xc0, !PT ;  /* 0xfffffff80e037812 */ /* 0x000fc400078ec0ff */
[----:B------:R-:W-:Y:S02]  /*0390*/  SHF.R.S32.HI R7, RZ, 0x1f, R5 ;  /* 0x0000001fff077819 */ /* 0x000fe40000011405 */
[----:B------:R-:W-:Y:S01]  /*03a0*/  LOP3.LUT R4, R2, 0x7fffffe, RZ, 0xc0, !PT ;  /* 0x07fffffe02047812 */ /* 0x000fe200078ec0ff */
[----:B------:R-:W-:Y:S01]  /*03b0*/  IMAD.IADD R15, R0, 0x1, -R3 ;  /* 0x00000001000f7824 */ /* 0x000fe200078e0a03 */
[----:B------:R-:W-:Y:S02]  /*03c0*/  LEA.HI R3, R6, R241, RZ, 0x1 ;  /* 0x000000f106037211 */ /* 0x000fe400078f08ff */
[----:B------:R-:W-:Y:S01]  /*03d0*/  LEA.HI R230, R7, R5, RZ, 0x2 ;  /* 0x0000000507e67211 */ /* 0x000fe200078f10ff */
[----:B------:R-:W-:Y:S01]  /*03e0*/  IMAD.IADD R19, R0, 0x1, -R4 ;  /* 0x0000000100137824 */ /* 0x000fe200078e0a04 */
[----:B------:R-:W-:Y:S02]  /*03f0*/  LEA.HI R9, R10, R10, RZ, 0x1 ;  /* 0x0000000a0a097211 */ /* 0x000fe400078f08ff */
[----:B------:R-:W-:-:S02]  /*0400*/  SHF.R.S32.HI R5, RZ, 0x1f, R6 ;  /* 0x0000001fff057819 */ /* 0x000fc40000011406 */
[----:B------:R-:W-:Y:S02]  /*0410*/  LOP3.LUT R4, R3, 0x7fffffe, RZ, 0xc0, !PT ;  /* 0x07fffffe03047812 */ /* 0x000fe400078ec0ff */
[----:B------:R-:W-:Y:S02]  /*0420*/  LOP3.LUT R3, R9, 0x7fffffe, RZ, 0xc0, !PT ;  /* 0x07fffffe09037812 */ /* 0x000fe400078ec0ff */
[----:B------:R-:W-:Y:S01]  /*0430*/  LEA.HI R0, R5, R241, RZ, 0x3 ;  /* 0x000000f105007211 */ /* 0x000fe200078f18ff */
[----:B------:R-:W-:Y:S01]  /*0440*/  IMAD.IADD R6, R241, 0x1, -R4 ;  /* 0x00000001f1067824 */ /* 0x000fe200078e0a04 */
[--C-:B------:R-:W-:Y:S01]  /*0450*/  SHF.R.S32.HI R7, RZ, 0x1, R2.reuse ;  /* 0x00000001ff077819 */ /* 0x100fe20000011402 */
[----:B------:R-:W-:Y:S01]  /*0460*/  IMAD.IADD R3, R10, 0x1, -R3 ;  /* 0x000000010a037824 */ /* 0x000fe200078e0a03 */
[----:B------:R-:W-:Y:S01]  /*0470*/  SHF.R.S32.HI R5, RZ, 0x1f, R2 ;  /* 0x0000001fff057819 */ /* 0x000fe20000011402 */
[----:B------:R-:W-:Y:S01]  /*0480*/  IMAD R2, R245, 0x4, R13 ;  /* 0x00000004f5027824 */ /* 0x000fe200078e020d */
[----:B------:R-:W-:-:S02]  /*0490*/  SHF.R.S32.HI R247, RZ, 0x5, R8 ;  /* 0x00000005fff77819 */ /* 0x000fc40000011408 */
[----:B------:R-:W-:Y:S01]  /*04a0*/  LEA.HI R4, R5, R7, RZ, 0x2 ;  /* 0x0000000705047211 */ /* 0x000fe200078f10ff */
[----:B------:R-:W-:Y:S01]  /*04b0*/  IMAD R172, R2, 0x8, R3 ;  /* 0x0000000802ac7824 */ /* 0x000fe200078e0203 */
[----:B------:R-:W-:Y:S01]  /*04c0*/  LOP3.LUT R0, R0, 0xfffffff8, RZ, 0xc0, !PT ;  /* 0xfffffff800007812 */ /* 0x000fe200078ec0ff */
[----:B------:R-:W-:Y:S01]  /*04d0*/  IMAD R5, R247, 0x8, R6 ;  /* 0x00000008f7057824 */ /* 0x000fe200078e0206 */
[----:B------:R-:W-:Y:S02]  /*04e0*/  LOP3.LUT R3, R4, 0xfffffffc, RZ, 0xc0, !PT ;  /* 0xfffffffc04037812 */ /* 0x000fe400078ec0ff */
[----:B------:R-:W-:Y:S01]  /*04f0*/  SHF.R.S32.HI R2, RZ, 0x1f, R8 ;  /* 0x0000001fff027819 */ /* 0x000fe20000011408 */
[----:B------:R-:W-:Y:S01]  /*0500*/  IMAD.IADD R0, R241, 0x1, -R0 ;  /* 0x00000001f1007824 */ /* 0x000fe200078e0a00 */
[----:B------:R-:W-:Y:S01]  /*0510*/  SHF.R.S32.HI R12, RZ, 0x7, R12 ;  /* 0x00000007ff0c7819 */ /* 0x000fe2000001140c */
[----:B------:R-:W-:Y:S01]  /*0520*/  IMAD.IADD R16, R7, 0x1, -R3 ;  /* 0x0000000107107824 */ /* 0x000fe200078e0a03 */
[-C--:B------:R-:W-:Y:S01]  /*0530*/  LEA.HI R3, R8, R247.reuse, RZ, 0x1 ;  /* 0x000000f708037211 */ /* 0x080fe200078f08ff */
[----:B------:R-:W-:Y:S01]  /*0540*/  IMAD.U32 R242, R5, 0x20, R242 ;  /* 0x0000002005f27824 */ /* 0x000fe200078e00f2 */
[----:B------:R-:W-:Y:S01]  /*0550*/  LEA.HI R2, R2, R247, RZ, 0x2 ;  /* 0x000000f702027211 */ /* 0x000fe200078f10ff */
[----:B------:R-:W-:Y:S01]  /*0560*/  IMAD.SHL.U32 R5, R10, 0x40, RZ ;  /* 0x000000400a057824 */ /* 0x000fe200078e00ff */
[----:B------:R-:W-:Y:S01]  /*0570*/  LOP3.LUT R4, R3, 0xfffffffe, RZ, 0xc0, !PT ;  /* 0xfffffffe03047812 */ /* 0x000fe200078ec0ff */
[----:B------:R-:W-:Y:S01]  /*0580*/  IMAD.SHL.U32 R8, R11, 0x2, RZ ;  /* 0x000000020b087824 */ /* 0x000fe200078e00ff */
[----:B------:R-:W-:-:S02]  /*0590*/  SHF.R.S32.HI R3, RZ, 0x1, R9 ;  /* 0x00000001ff037819 */ /* 0x000fc40000011409 */
[----:B------:R-:W-:Y:S01]  /*05a0*/  LOP3.LUT R2, R2, 0xfffffffc, RZ, 0xc0, !PT ;  /* 0xfffffffc02027812 */ /* 0x000fe200078ec0ff */
[----:B------:R-:W-:Y:S01]  /*05b0*/  IMAD.IADD R246, R247, 0x1, -R4 ;  /* 0x00000001f7f67824 */ /* 0x000fe200078e0a04 */
[C---:B------:R-:W-:Y:S02]  /*05c0*/  LEA.HI R10, R0.reuse, R0, RZ, 0x1 ;  /* 0x00000000000a7211 */ /* 0x040fe400078f08ff */
[----:B------:R-:W-:Y:S01]  /*05d0*/  LOP3.LUT R7, R5, 0x1c0, RZ, 0xc0, !PT ;  /* 0x000001c005077812 */ /* 0x000fe200078ec0ff */
[----:B------:R-:W-:Y:S01]  /*05e0*/  IMAD.SHL.U32 R5, R3, 0x40, RZ ;  /* 0x0000004003057824 */ /* 0x000fe200078e00ff */
[----:B------:R-:W-:Y:S01]  /*05f0*/  LOP3.LUT R6, R0, 0x1, RZ, 0xc0, !PT ;  /* 0x0000000100067812 */ /* 0x000fe200078ec0ff */
[----:B------:R-:W-:Y:S01]  /*0600*/  IMAD.IADD R2, R247, 0x1, -R2 ;  /* 0x00000001f7027824 */ /* 0x000fe200078e0a02 */
[----:B------:R-:W-:Y:S02]  /*0610*/  LOP3.LUT P4, RZ, R3, 0x2, RZ, 0xc0, !PT ;  /* 0x0000000203ff7812 */ /* 0x000fe4000788c0ff */
[----:B------:R-:W-:Y:S01]  /*0620*/  LOP3.LUT R3, R10, 0x3fffffe, RZ, 0xc0, !PT ;  /* 0x03fffffe0a037812 */ /* 0x000fe200078ec0ff */
[----:B------:R-:W-:Y:S01]  /*0630*/  IMAD R11, R2, 0x200, R8 ;  /* 0x00000200020b7824 */ /* 0x000fe200078e0208 */
[----:B------:R-:W-:Y:S01]  /*0640*/  ISETP.NE.U32.AND P3, PT, R6, 0x1, PT ;  /* 0x000000010600780c */ /* 0x000fe20003f65070 */
[----:B------:R-:W-:Y:S01]  /*0650*/  IMAD.SHL.U32 R6, R2, 0x10, RZ ;  /* 0x0000001002067824 */ /* 0x000fe200078e00ff */
[----:B------:R-:W-:Y:S01]  /*0660*/  SHF.R.S32.HI R4, RZ, 0x3, R14 ;  /* 0x00000003ff047819 */ /* 0x000fe2000001140e */
[C---:B------:R-:W-:Y:S01]  /*0670*/  IMAD.IADD R14, R0.reuse, 0x1, -R3 ;  /* 0x00000001000e7824 */ /* 0x040fe200078e0a03 */
[C---:B------:R-:W-:Y:S01]  /*0680*/  LOP3.LUT P2, RZ, R0.reuse, 0x2, RZ, 0xc0, !PT ;  /* 0x0000000200ff7812 */ /* 0x040fe2000784c0ff */
[----:B------:R-:W-:Y:S01]  /*0690*/  IMAD.SHL.U32 R0, R0, 0x40, RZ ;  /* 0x0000004000007824 */ /* 0x000fe200078e00ff */
[----:B------:R-:W-:Y:S01]  /*06a0*/  LOP3.LUT R3, R5, 0xc0, RZ, 0xc0, !PT ;  /* 0x000000c005037812 */ /* 0x000fe200078ec0ff */
[----:B------:R-:W-:Y:S01]  /*06b0*/  IMAD R19, R4, 0x8, R19 ;  /* 0x0000000804137824 */ /* 0x000fe200078e0213 */
[----:B------:R-:W-:Y:S01]  /*06c0*/  LOP3.LUT R5, R7, 0x30, R6, 0xf8, !PT ;  /* 0x0000003007057812 */ /* 0x000fe200078ef806 */
        /* <DEDUP_REMOVED lines=35> */
[----:B------:R-:W-:Y:S01]  /*0900*/  @P2 VIADD R210, R212, 0xffffffe0 ;  /* 0xffffffe0d4d22836 */ /* 0x000fe20000000000 */
[----:B------:R-:W-:-:S02]  /*0910*/  SHF.R.U32.HI R176, RZ, 0x3, R4 ;  /* 0x00000003ffb07819 */ /* 0x000fc40000011604 */
        /* <DEDUP_REMOVED lines=32> */
[----:B------:R-:W-:-:S02]  /*0b20*/  LEA R176, R176, UR6, 0x1 ;  /* 0x00000006b0b07c11 */ /* 0x000fc4000f8e08ff */
[----:B------:R-:W-:Y:S01]  /*0b30*/  LEA R2, R3, UR4, 0x1 ;  /* 0x0000000403027c11 */ /* 0x000fe2000f8e08ff */
[----:B------:R-:W-:Y:S01]  /*0b40*/  VIADD R244, R243, 0x20 ;  /* 0x00000020f3f47836 */ /* 0x000fe20000000000 */
[----:B------:R-:W-:Y:S01]  /*0b50*/  IADD3 R173, R173, UR5, R172 ;  /* 0x00000005adad7c10 */ /* 0x000fe2000fffe0ac */
[C---:B------:R-:W-:Y:S02]  /*0b60*/  IMAD.IADD R177, R176.reuse, 0x1, R177 ;  /* 0x00000001b0b17824 */ /* 0x040fe400078e02b1 */
[--C-:B------:R-:W-:Y:S02]  /*0b70*/  IMAD.IADD R179, R176, 0x1, R178.reuse ;  /* 0x00000001b0b37824 */ /* 0x100fe400078e02b2 */
[----:B------:R-:W-:Y:S02]  /*0b80*/  IMAD.IADD R178, R177, 0x1, R178 ;  /* 0x00000001b1b27824 */ /* 0x000fe400078e02b2 */
[----:B------:R-:W-:-:S07]  /*0b90*/  @P1 VIADD R244, R243, 0xffffffe0 ;  /* 0xffffffe0f3f41836 */ /* 0x000fce0000000000 */
.L_x_608:
        /* <DEDUP_REMOVED lines=45> */
[----:B------:R-:W-:Y:S02]  /*0e70*/  UMOV UR5, 0xffffffff ;  /* 0xffffffff00057882 */ /* 0x000fe40000000000 */
[----:B------:R-:W-:Y:S01]  /*0e80*/  @!UP3 ULDC UR6, c[0x0][0x2cc] ;  /* 0x0000b3000006bab9 */ /* 0x000fe20000000800 */
[----:B------:R-:W-:Y:S01]  /*0e90*/  @!UP3 UISETP.NE.AND.EX UP0, UPT, UR7, URZ, UPT, UP0 ;  /* 0x0000003f0700b28c */ /* 0x000fe2000bf05300 */
[----:B------:R-:W-:Y:S01]  /*0ea0*/  UMOV UR56, 0xffffffff ;  /* 0xffffffff00387882 */ /* 0x000fe20000000000 */
        /* <DEDUP_REMOVED lines=18> */
.L_x_567:
        /* <DEDUP_REMOVED lines=107> */
[----:B------:R-:W-:Y:S02]  /*1680*/  USHF.R.S32.HI UR42, URZ, 0x6, UR22 ;  /* 0x000000063f2a7899 */ /* 0x000fe40008011416 */
[----:B------:R-:W-:Y:S01]  /*1690*/  @!UP3 UIMAD UR18, UR6, UR47, URZ ;  /* 0x0000002f0612b2a4 */ /* 0x000fe2000f8e023f */
        /* <DEDUP_REMOVED lines=23> */
.L_x_569:
        /* <DEDUP_REMOVED lines=13> */
.L_x_570:
        /* <DEDUP_REMOVED lines=11> */
.L_x_571:
[----:B------:R-:W-:-:S04]  /*1990*/  UIMAD UR5, UR57, UR61, UR58 ;  /* 0x0000003d390572a4 */ /* 0x000fc8000f8e023a */
[----:B------:R-:W-:-:S12]  /*19a0*/  UIMAD UR5, UR5, UR59, URZ ;  /* 0x0000003b050572a4 */ /* 0x000fd8000f8e023f */
.L_x_572:
[----:B------:R-:W1:Y:S01]  /*19b0*/  S2R R17, SR_TID.X ;  /* 0x0000000000117919 */ /* 0x000e620000002100 */
[----:B------:R-:W-:Y:S01]  /*19c0*/  SHF.R.S32.HI R22, RZ, 0x1f, R241 ;  /* 0x0000001fff167819 */ /* 0x000fe200000114f1 */
[----:B------:R-:W-:Y:S01]  /*19d0*/  ULDC UR6, c[0x0][0x2dc] ;  /* 0x0000b70000067ab9 */ /* 0x000fe20000000800 */
[----:B------:R-:W-:Y:S01]  /*19e0*/  IADD3 R0, P0, R241, UR16, RZ ;  /* 0x00000010f1007c10 */ /* 0x000fe2000ff1e0ff */
[----:B------:R-:W-:Y:S01]  /*19f0*/  UIADD3 UR33, UR16, UR5, URZ ;  /* 0x0000000510217290 */ /* 0x000fe2000fffe03f */
[--C-:B------:R-:W-:Y:S01]  /*1a00*/  SHF.R.S32.HI R229, RZ, 0x1f, R228.reuse ;  /* 0x0000001fffe57819 */ /* 0x100fe200000114e4 */
[----:B------:R-:W-:Y:S01]  /*1a10*/  UIMAD UR35, UR6, UR61, URZ ;  /* 0x0000003d062372a4 */ /* 0x000fe2000f8e023f */
[----:B------:R-:W-:Y:S01]  /*1a20*/  IADD3.X R3, R22, UR27, RZ, P0, !PT ;  /* 0x0000001b16037c10 */ /* 0x000fe200087fe4ff */
[----:B------:R-:W-:Y:S01]  /*1a30*/  UIADD3 UR5, -UR7, UR19, UR23 ;  /* 0x0000001307057290 */ /* 0x000fe2000fffe117 */
[----:B------:R-:W-:Y:S01]  /*1a40*/  IADD3 R4, P0, R228, UR10, RZ ;  /* 0x0000000ae4047c10 */ /* 0x000fe2000ff1e0ff */
[----:B------:R-:W-:Y:S01]  /*1a50*/  IMAD.WIDE.U32 R6, R0, UR36, R228 ;  /* 0x0000002400067c25 */ /* 0x000fe2000f8e00e4 */
[----:B------:R-:W-:Y:S01]  /*1a60*/  ULDC UR11, c[0x0][0x398] ;  /* 0x0000e600000b7ab9 */ /* 0x000fe20000000800 */
[----:B------:R-:W-:Y:S01]  /*1a70*/  USHF.L.U32 UR29, UR35, 0x6, URZ ;  /* 0x00000006231d7899 */ /* 0x000fe2000800063f */
[----:B------:R-:W-:Y:S01]  /*1a80*/  IADD3.X R5, R229, UR46, RZ, P0, !PT ;  /* 0x0000002ee5057c10 */ /* 0x000fe200087fe4ff */
[----:B------:R-:W-:Y:S01]  /*1a90*/  IMAD R3, R3, UR36, RZ ;  /* 0x0000002403037c24 */ /* 0x000fe2000f8e02ff */
[----:B------:R-:W-:Y:S01]  /*1aa0*/  IADD3 R6, P0, R6, UR51, RZ ;  /* 0x0000003306067c10 */ /* 0x000fe2000ff1e0ff */
[----:B------:R-:W-:Y:S01]  /*1ab0*/  UIADD3 UR5, UR5, -UR11, URZ ;  /* 0x8000000b05057290 */ /* 0x000fe2000fffe03f */
[----:B------:R-:W-:Y:S01]  /*1ac0*/  BSSY B1, `(.L_x_568) ;  /* 0x00008a9000017945 */ /* 0x000fe20003800000 */
[----:B------:R-:W-:Y:S01]  /*1ad0*/  IMAD R3, R0, UR37, R3 ;  /* 0x0000002500037c24 */ /* 0x000fe2000f8e0203 */
[----:B------:R-:W-:Y:S01]  /*1ae0*/  ULDC.64 UR10, c[0x0][0x420] ;  /* 0x00010800000a7ab9 */ /* 0x000fe20000000a00 */
[----:B------:R-:W-:Y:S01]  /*1af0*/  UIADD3 UR31, UP2, UP0, UR32, UR29, UR44 ;  /* 0x0000001d201f7290 */ /* 0x000fe2000f85e02c */
[----:B------:R-:W-:Y:S01]  /*1b00*/  IMAD.U32 R0, RZ, RZ, UR10 ;  /* 0x0000000aff007e24 */ /* 0x000fe2000f8e00ff */
[----:B------:R-:W-:Y:S01]  /*1b10*/  UIADD3 UR40, UR16, UR18, URZ ;  /* 0x0000001210287290 */ /* 0x000fe2000fffe03f */
[----:B------:R-:W-:Y:S01]  /*1b20*/  IADD3.X R7, R7, UR43, R3, P0, !PT ;  /* 0x0000002b07077c10 */ /* 0x000fe200087fe403 */
[----:B------:R-:W-:Y:S01]  /*1b30*/  USHF.R.S32.HI UR32, URZ, 0x1f, UR5 ;  /* 0x0000001f3f207899 */ /* 0x000fe20008011405 */
[----:B------:R-:W-:Y:S01]  /*1b40*/  IMAD.WIDE.U32 R4, R0, UR16, R4 ;  /* 0x0000001000047c25 */ /* 0x000fe2000f8e0004 */
[----:B------:R-:W-:-:S02]  /*1b50*/  UIMAD UR18, UR27, UR10, URZ ;  /* 0x0000000a1b1272a4 */ /* 0x000fc4000f8e023f */
[----:B------:R-:W-:Y:S01]  /*1b60*/  ULEA.HI UR32, UR32, UR5, URZ, 0x6 ;  /* 0x0000000520207291 */ /* 0x000fe2000f8f303f */
[C---:B------:R-:W-:Y:S01]  /*1b70*/  VIADD R14, R228.reuse, 0x20 ;  /* 0x00000020e40e7836 */ /* 0x040fe20000000000 */
[----:B------:R-:W-:Y:S01]  /*1b80*/  UIMAD UR18, UR16, UR11, UR18 ;  /* 0x0000000b101272a4 */ /* 0x000fe2000f8e0212 */
[----:B------:R-:W-:Y:S01]  /*1b90*/  VIADD R15, R228, 0x40 ;  /* 0x00000040e40f7836 */ /* 0x000fe20000000000 */
[----:B-1----:R-:W-:Y:S01]  /*1ba0*/  SHF.R.S32.HI R3, RZ, 0x1f, R17 ;  /* 0x0000001fff037819 */ /* 0x002fe20000011411 */
[----:B------:R-:W-:Y:S02]  /*1bb0*/  USHF.R.S32.HI UR5, URZ, 0x1f, UR29 ;  /* 0x0000001f3f057899 */ /* 0x000fe4000801141d */
[----:B------:R-:W-:Y:S01]  /*1bc0*/  USHF.R.S32.HI UR32, URZ, 0x6, UR32 ;  /* 0x000000063f207899 */ /* 0x000fe20008011420 */
[----:B------:R-:W-:Y:S01]  /*1bd0*/  LEA.HI R3, R3, R17, RZ, 0x5 ;  /* 0x0000001103037211 */ /* 0x000fe200078f28ff */
[----:B------:R-:W-:Y:S01]  /*1be0*/  ULDC.64 UR12, c[0x0][0x428] ;  /* 0x00010a00000c7ab9 */ /* 0x000fe20000000a00 */
[----:B------:R-:W-:Y:S01]  /*1bf0*/  USHF.R.S32.HI UR17, URZ, 0x1f, UR58 ;  /* 0x0000001f3f117899 */ /* 0x000fe2000801143a */
[----:B------:R-:W-:Y:S01]  /*1c00*/  IMAD.U32 R0, RZ, RZ, UR12 ;  /* 0x0000000cff007e24 */ /* 0x000fe2000f8e00ff */
[----:B------:R-:W-:Y:S01]  /*1c10*/  LOP3.LUT R3, R3, 0xffffffe0, RZ, 0xc0, !PT ;  /* 0xffffffe003037812 */ /* 0x000fe200078ec0ff */
[----:B------:R-:W-:Y:S01]  /*1c20*/  ULDC.64 UR14, c[0x0][0x258] ;  /* 0x00009600000e7ab9 */ /* 0x000fe20000000a00 */
[----:B------:R-:W-:Y:S01]  /*1c30*/  VIADD R5, R5, UR18 ;  /* 0x0000001205057c36 */ /* 0x000fe20008000000 */
[----:B------:R-:W-:Y:S01]  /*1c40*/  UIADD3.X UR5, UR47, UR5, UR50, UP2, UP0 ;  /* 0x000000052f057290 */ /* 0x000fe200097e0432 */
[----:B------:R-:W-:Y:S01]  /*1c50*/  IMAD.U32 R8, RZ, RZ, UR14 ;  /* 0x0000000eff087e24 */ /* 0x000fe2000f8e00ff */
[----:B------:R-:W-:Y:S01]  /*1c60*/  UISETP.LT.AND UP0, UPT, URZ, UR32, UPT ;  /* 0x000000203f00728c */ /* 0x000fe2000bf01270 */
[----:B------:R-:W-:Y:S01]  /*1c70*/  IMAD.IADD R17, R17, 0x1, -R3 ;  /* 0x0000000111117824 */ /* 0x000fe200078e0a03 */
[----:B------:R-:W-:Y:S01]  /*1c80*/  UIMAD UR27, UR17, UR14, URZ ;  /* 0x0000000e111b72a4 */ /* 0x000fe2000f8e023f */
[----:B------:R-:W-:Y:S01]  /*1c90*/  IMAD.WIDE.U32 R4, R0, UR58, R4 ;  /* 0x0000003a00047c25 */ /* 0x000fe2000f8e0004 */
[----:B------:R-:W-:-:S02]  /*1ca0*/  UIMAD UR17, UR17, UR12, URZ ;  /* 0x0000000c111172a4 */ /* 0x000fc4000f8e023f */
[----:B------:R-:W-:Y:S01]  /*1cb0*/  UIADD3 UR12, UP3, UP2, UR49, UR31, UR52 ;  /* 0x0000001f310c7290 */ /* 0x000fe2000fa7e034 */
[----:B------:R-:W-:Y:S01]  /*1cc0*/  IMAD R0, R22, UR10, RZ ;  /* 0x0000000a16007c24 */ /* 0x000fe2000f8e02ff */
[----:B------:R-:W-:Y:S01]  /*1cd0*/  USEL UR32, URZ, UR32, !UP0 ;  /* 0x000000203f207287 */ /* 0x000fe2000c000000 */
[----:B------:R-:W-:Y:S01]  /*1ce0*/  IMAD R3, R247, UR35, R17 ;  /* 0x00000023f7037c24 */ /* 0x000fe2000f8e0211 */
[----:B------:R-:W-:Y:S01]  /*1cf0*/  UIMAD UR13, UR58, UR13, UR17 ;  /* 0x0000000d3a0d72a4 */ /* 0x000fe2000f8e0211 */
[----:B------:R-:W-:Y:S01]  /*1d00*/  IMAD R9, R241, UR11, R0 ;  /* 0x0000000bf1097c24 */ /* 0x000fe2000f8e0200 */
[----:B------:R-:W-:Y:S01]  /*1d10*/  UIADD3.X UR5, UR48, UR5, UR45, UP3, UP2 ;  /* 0x0000000530057290 */ /* 0x000fe20009fe442d */
[----:B------:R-:W-:Y:S01]  /*1d20*/  IMAD.WIDE.U32 R6, R8, UR58, R6 ;  /* 0x0000003a08067c25 */ /* 0x000fe2000f8e0006 */
[----:B------:R-:W-:Y:S01]  /*1d30*/  UISETP.GT.AND UP0, UPT, UR42, UR32, UPT ;  /* 0x000000202a00728c */ /* 0x000fe2000bf04270 */
[----:B------:R-:W-:Y:S01]  /*1d40*/  IADD3 R0, P0, R3, UR12, RZ ;  /* 0x0000000c03007c10 */ /* 0x000fe2000ff1e0ff */
[----:B------:R-:W-:Y:S01]  /*1d50*/  UIMAD UR15, UR58, UR15, UR27 ;  /* 0x0000000f3a0f72a4 */ /* 0x000fe2000f8e021b */
[----:B------:R-:W-:Y:S01]  /*1d60*/  VIADD R5, R5, UR13 ;  /* 0x0000000d05057c36 */ /* 0x000fe20008000000 */
[----:B------:R-:W-:Y:S01]  /*1d70*/  ULDC.64 UR50, c[0x0][0x478] ;  /* 0x00011e0000327ab9 */ /* 0x000fe20000000a00 */
[----:B------:R-:W-:Y:S01]  /*1d80*/  LEA.HI.X.SX32 R8, R3, UR5, 0x1, P0 ;  /* 0x0000000503087c11 */ /* 0x000fe200080f0eff */
[----:B------:R-:W-:Y:S01]  /*1d90*/  ULDC.64 UR16, c[0x0][0x400] ;  /* 0x0001000000107ab9 */ /* 0x000fe20000000a00 */
[----:B------:R-:W-:Y:S01]  /*1da0*/  PLOP3.LUT P0, PT, PT, PT, UP0, 0x80, 0x0 ;  /* 0x000000000000781c */ /* 0x000fe20003f0f008 */
[----:B------:R-:W-:Y:S01]  /*1db0*/  IMAD.WIDE.U32 R4, R241, UR10, R4 ;  /* 0x0000000af1047c25 */ /* 0x000fe2000f8e0004 */
[----:B------:R-:W-:Y:S01]  /*1dc0*/  UIMAD.WIDE UR10, UR33, 0x4, UR50 ;  /* 0x00000004210a78a5 */ /* 0x000fe2000f8e0232 */
[----:B------:R-:W-:Y:S01]  /*1dd0*/  LEA R218, P2, R0, UR16, 0x2 ;  /* 0x0000001000da7c11 */ /* 0x000fe2000f8410ff */
[----:B------:R-:W-:Y:S01]  /*1de0*/  ULDC.64 UR38, c[0x0][0x210] ;  /* 0x0000840000267ab9 */ /* 0x000fe20000000a00 */
[----:B------:R-:W-:Y:S01]  /*1df0*/  ULDC.64 UR36, c[0x0][0x3e0] ;  /* 0x0000f80000247ab9 */ /* 0x000fe20000000a00 */
[----:B------:R-:W-:Y:S01]  /*1e00*/  VIADD R7, R7, UR15 ;  /* 0x0000000f07077c36 */ /* 0x000fe20008000000 */
[----:B------:R-:W-:Y:S01]  /*1e10*/  LEA R216, P4, R6, UR38, 0x1 ;  /* 0x0000002606d87c11 */ /* 0x000fe2000f8808ff */
[----:B------:R-:W-:Y:S01]  /*1e20*/  IMAD.IADD R3, R5, 0x1, R9 ;  /* 0x0000000105037824 */ /* 0x000fe200078e0209 */
[----:B------:R-:W-:Y:S01]  /*1e30*/  LEA R215, P3, R4, UR36, 0x1 ;  /* 0x0000002404d77c11 */ /* 0x000fe2000f8608ff */
[----:B------:R-:W-:Y:S01]  /*1e40*/  ULDC.64 UR50, c[0x0][0x2b0] ;  /* 0x0000ac0000327ab9 */ /* 0x000fe20000000a00 */
[----:B------:R-:W-:Y:S01]  /*1e50*/  LEA.HI.X R217, R0, UR17, R8, 0x2, P2 ;  /* 0x0000001100d97c11 */ /* 0x000fe200090f1408 */
[----:B------:R-:W-:Y:S01]  /*1e60*/  UIADD3 UR6, UR42, -0x1, URZ ;  /* 0xffffffff2a067890 */ /* 0x000fe2000fffe03f */
[----:B------:R-:W-:Y:S01]  /*1e70*/  LEA.HI.X R214, R6, UR39, R7, 0x1, P4 ;  /* 0x0000002706d67c11 */ /* 0x000fe2000a0f0c07 */
[----:B------:R-:W-:Y:S01]  /*1e80*/  UIMAD.WIDE UR14, UR40, 0x4, UR50 ;  /* 0x00000004280e78a5 */ /* 0x000fe2000f8e0232 */
[----:B------:R-:W-:Y:S01]  /*1e90*/  LEA.HI.X R213, R4, UR37, R3, 0x1, P3 ;  /* 0x0000002504d57c11 */ /* 0x000fe200098f0c03 */
[----:B------:R-:W-:Y:S01]  /*1ea0*/  UMOV UR18, UR10 ;  /* 0x0000000a00127c82 */ /* 0x000fe20008000000 */
[----:B------:R-:W-:Y:S01]  /*1eb0*/  UMOV UR17, UR11 ;  /* 0x0000000b00117c82 */ /* 0x000fe20008000000 */
[----:B------:R-:W-:Y:S08]  /*1ec0*/  @P0 BRA `(.L_x_573) ;  /* 0x0000000800500947 */ /* 0x000ff00003800000 */
        /* <DEDUP_REMOVED lines=19> */
.L_x_574:
        /* <DEDUP_REMOVED lines=19> */
.L_x_575:
        /* <DEDUP_REMOVED lines=12> */
[----:B------:R-:W-:-:S02]  /*21f0*/  IADD3 R6, P0, R4, UR18, RZ ;  /* 0x0000001204067c10 */ /* 0x000fc4000ff1e0ff */
[----:B------:R-:W-:Y:S01]  /*2200*/  ISETP.GE.AND P3, PT, R3, UR7, PT ;  /* 0x0000000703007c0c */ /* 0x000fe2000bf66270 */
[----:B------:R-:W-:Y:S01]  /*2210*/  UIMAD UR15, UR58, UR15, UR6 ;  /* 0x0000000f3a0f72a4 */ /* 0x000fe2000f8e0206 */
[----:B------:R-:W-:Y:S02]  /*2220*/  IADD3.X R7, R5, UR19, R0, P0, !PT ;  /* 0x0000001305077c10 */ /* 0x000fe400087fe400 */
[----:B------:R-:W-:-:S05]  /*2230*/  MOV R0, UR14 ;  /* 0x0000000e00007c02 */ /* 0x000fca0008000f00 */
        /* <DEDUP_REMOVED lines=19> */
.L_x_577:
[----:B------:R-:W-:Y:S05]  /*2370*/  BSYNC B0 ;  /* 0x0000000000007941 */ /* 0x000fea0003800000 */
.L_x_576:
        /* <DEDUP_REMOVED lines=19> */
.L_x_579:
[----:B------:R-:W-:Y:S05]  /*24b0*/  BSYNC B0 ;  /* 0x0000000000007941 */ /* 0x000fea0003800000 */
.L_x_578:
[----:B------:R-:W-:Y:S01]  /*24c0*/  UIMAD UR6, UR34, UR10, URZ ;  /* 0x0000000a220672a4 */ /* 0x000fe2000f8e023f */
[----:B-12---:R-:W-:Y:S01]  /*24d0*/  IMAD.U32 R4, RZ, RZ, UR10 ;  /* 0x0000000aff047e24 */ /* 0x006fe2000f8e00ff */
[----:B------:R-:W-:Y:S01]  /*24e0*/  USHF.R.S32.HI UR12, URZ, 0x1f, UR58 ;  /* 0x0000001f3f0c7899 */ /* 0x000fe2000801143a */
[----:B------:R-:W-:Y:S01]  /*24f0*/  BSSY B0, `(.L_x_580) ;  /* 0x000001d000007945 */ /* 0x000fe20003800000 */
[----:B------:R-:W-:Y:S01]  /*2500*/  UIMAD UR6, UR23, UR11, UR6 ;  /* 0x0000000b170672a4 */ /* 0x000fe2000f8e0206 */
[----:B------:R-:W-:-:S05]  /*2510*/  IMAD.WIDE.U32 R4, R4, UR23, R228 ;  /* 0x0000001704047c25 */ /* 0x000fca000f8e00e4 */
[----:B------:R-:W-:Y:S01]  /*2520*/  IMAD.U32 R0, RZ, RZ, UR6 ;  /* 0x00000006ff007e24 */ /* 0x000fe2000f8e00ff */
[----:B------:R-:W-:Y:S01]  /*2530*/  IADD3 R6, P0, R4, UR5, RZ ;  /* 0x0000000504067c10 */ /* 0x000fe2000ff1e0ff */
[----:B------:R-:W-:Y:S02]  /*2540*/  ULDC.64 UR6, c[0x0][0x470] ;  /* 0x00011c0000067ab9 */ /* 0x000fe40000000a00 */
[----:B------:R-:W-:Y:S01]  /*2550*/  UIMAD UR5, UR12, UR6, URZ ;  /* 0x000000060c0572a4 */ /* 0x000fe2000f8e023f */
[----:B------:R-:W-:Y:S02]  /*2560*/  IADD3.X R7, R5, UR16, R0, P0, !PT ;  /* 0x0000001005077c10 */ /* 0x000fe400087fe400 */
[----:B------:R-:W-:Y:S01]  /*2570*/  MOV R0, UR6 ;  /* 0x0000000600007c02 */ /* 0x000fe20008000f00 */
[----:B------:R-:W-:-:S04]  /*2580*/  UIMAD UR7, UR58, UR7, UR5 ;  /* 0x000000073a0772a4 */ /* 0x000fc8000f8e0205 */
        /* <DEDUP_REMOVED lines=19> */
.L_x_581:
[----:B------:R-:W-:Y:S05]  /*26c0*/  BSYNC B0 ;  /* 0x0000000000007941 */ /* 0x000fea0003800000 */
.L_x_580:
        /* <DEDUP_REMOVED lines=20> */
.L_x_573:
        /* <DEDUP_REMOVED lines=47> */
.L_x_584:
[----:B------:R-:W-:Y:S05]  /*2b00*/  BSYNC B0 ;  /* 0x0000000000007941 */ /* 0x000fea0003800000 */
.L_x_583:
        /* <DEDUP_REMOVED lines=16> */
.L_x_586:
        /* <DEDUP_REMOVED lines=35> */
.L_x_587:
[----:B------:R-:W-:Y:S05]  /*2e40*/  BSYNC B0 ;  /* 0x0000000000007941 */ /* 0x000fea0003800000 */
.L_x_585:
[----:B------:R-:W-:Y:S01]  /*2e50*/  UIMAD UR10, UR34, UR20, URZ ;  /* 0x00000014220a72a4 */ /* 0x000fe2000f8e023f */
[----:B--23--:R-:W-:Y:S01]  /*2e60*/  IMAD.U32 R4, RZ, RZ, UR20 ;  /* 0x00000014ff047e24 */ /* 0x00cfe2000f8e00ff */
[----:B------:R-:W-:Y:S01]  /*2e70*/  ULDC.64 UR12, c[0x0][0x260] ;  /* 0x00009800000c7ab9 */ /* 0x000fe20000000a00 */
[----:B------:R-:W-:Y:S01]  /*2e80*/  VIADD R8, R230, 0x8 ;  /* 0x00000008e6087836 */ /* 0x000fe20000000000 */
[----:B------:R-:W-:Y:S01]  /*2e90*/  UIMAD UR11, UR23, UR21, UR10 ;  /* 0x00000015170b72a4 */ /* 0x000fe2000f8e020a */
[----:B------:R-:W-:Y:S01]  /*2ea0*/  IMAD.WIDE.U32 R4, R4, UR23, R228 ;  /* 0x0000001704047c25 */ /* 0x000fe2000f8e00e4 */
[----:B------:R-:W-:Y:S01]  /*2eb0*/  UIMAD UR10, UR53, -0x80, UR7 ;  /* 0xffffff80350a78a4 */ /* 0x000fe2000f8e0207 */
[----:B------:R-:W-:Y:S01]  /*2ec0*/  BSSY B0, `(.L_x_588) ;  /* 0x000003d000007945 */ /* 0x000fe20003800000 */
[----:B------:R-:W-:Y:S01]  /*2ed0*/  ISETP.GE.AND P2, PT, R8, UR5, PT ;  /* 0x0000000508007c0c */ /* 0x000fe2000bf46270 */
[----:B------:R-:W-:Y:S01]  /*2ee0*/  VIADD R18, R230, 0x28 ;  /* 0x00000028e6127836 */ /* 0x000fe20000000000 */
[----:B------:R-:W-:Y:S01]  /*2ef0*/  IADD3 R6, P1, R4, UR22, RZ ;  /* 0x0000001604067c10 */ /* 0x000fe2000ff3e0ff */
[----:B------:R-:W-:Y:S01]  /*2f00*/  IMAD.U32 R3, RZ, RZ, UR11 ;  /* 0x0000000bff037e24 */ /* 0x000fe2000f8e00ff */
[----:B------:R-:W-:Y:S01]  /*2f10*/  ISETP.GE.AND P5, PT, R241, UR10, PT ;  /* 0x0000000af1007c0c */ /* 0x000fe2000bfa6270 */
[----:B------:R-:W-:Y:S01]  /*2f20*/  VIADD R4, R230, 0x20 ;  /* 0x00000020e6047836 */ /* 0x000fe20000000000 */
[----:B------:R-:W-:-:S02]  /*2f30*/  P2R R21, PR, RZ, 0x4 ;  /* 0x00000004ff157803 */ /* 0x000fc40000000000 */
[----:B------:R-:W-:Y:S01]  /*2f40*/  IADD3.X R7, R5, UR26, R3, P1, !PT ;  /* 0x0000001a05077c10 */ /* 0x000fe20008ffe403 */
[----:B------:R-:W-:Y:S01]  /*2f50*/  IMAD R3, R16, UR12, RZ ;  /* 0x0000000c10037c24 */ /* 0x000fe2000f8e02ff */
[----:B------:R-:W-:Y:S02]  /*2f60*/  ISETP.GE.AND P1, PT, R4, UR5, PT ;  /* 0x0000000504007c0c */ /* 0x000fe4000bf26270 */
[----:B------:R-:W-:Y:S01]  /*2f70*/  ISETP.GE.AND P6, PT, R18, UR5, PT ;  /* 0x0000000512007c0c */ /* 0x000fe2000bfc6270 */
[C---:B------:R-:W-:Y:S01]  /*2f80*/  IMAD R3, R13.reuse, UR13, R3 ;  /* 0x0000000d0d037c24 */ /* 0x040fe2000f8e0203 */
[----:B------:R-:W-:Y:S01]  /*2f90*/  P2R R20, PR, RZ, 0x2 ;  /* 0x00000002ff147803 */ /* 0x000fe20000000000 */
[----:B------:R-:W-:Y:S01]  /*2fa0*/  IMAD.WIDE.U32 R6, R13, UR12, R6 ;  /* 0x0000000c0d067c25 */ /* 0x000fe2000f8e0006 */
[----:B------:R-:W-:Y:S01]  /*2fb0*/  ISETP.GE.AND P1, PT, R230, UR5, PT ;  /* 0x00000005e6007c0c */ /* 0x000fe2000bf26270 */
[----:B------:R2:W-:Y:S02]  /*2fc0*/  @P5 STS [R0+0x9000], RZ ;  /* 0x009000ff00005388 */ /* 0x0005e40000000800 */
        /* <DEDUP_REMOVED lines=44> */
.L_x_589:
[----:B------:R-:W-:Y:S05]  /*3290*/  BSYNC B0 ;  /* 0x0000000000007941 */ /* 0x000fea0003800000 */
.L_x_588:
[----:B------:R-:W-:Y:S01]  /*32a0*/  IADD3 R3, R241, 0x40, RZ ;  /* 0x00000040f1037810 */ /* 0x000fe20007ffe0ff */
[----:B------:R-:W-:Y:S03]  /*32b0*/  BSSY B0, `(.L_x_590) ;  /* 0x000002b000007945 */ /* 0x000fe60003800000 */
[----:B------:R-:W-:-:S13]  /*32c0*/  ISETP.GE.AND P4, PT, R3, UR10, PT ;  /* 0x0000000a03007c0c */ /* 0x000fda000bf86270 */
[----:B------:R1:W-:Y:S04]  /*32d0*/  @P4 STS.128 [R0+0xa000], RZ ;  /* 0x00a000ff00004388 */ /* 0x0003e80000000c00 */
        /* <DEDUP_REMOVED lines=8> */
[----:B------:R-:W-:-:S04]  /*3360*/  IMAD.X R4, RZ, RZ, R22, P1 ;  /* 0x000000ffff047224 */ /* 0x000fc800008e0616 */
[----:B------:R-:W-:Y:S02]  /*3370*/  IMAD R7, R4, UR20, RZ ;  /* 0x0000001404077c24 */ /* 0x000fe4000f8e02ff */
[----:B------:R-:W-:-:S04]  /*3380*/  IMAD.MOV.U32 R4, RZ, RZ, R6 ;  /* 0x000000ffff047224 */ /* 0x000fc800078e0006 */
[----:B-1-3--:R-:W1:Y:S01]  /*3390*/  @!P3 LDC.64 R8, c[0x0][0x218] ;  /* 0x00008600ff08bb82 */ /* 0x00ae620000000a00 */
[C---:B------:R-:W-:Y:S01]  /*33a0*/  IMAD.WIDE.U32 R4, R3.reuse, UR20, R4 ;  /* 0x0000001403047c25 */ /* 0x040fe2000f8e0004 */
[----:B------:R3:W-:Y:S03]  /*33b0*/  @P3 STS.128 [R0+0xa000], RZ ;  /* 0x00a000ff00003388 */ /* 0x0007e60000000c00 */
[----:B------:R-:W-:-:S03]  /*33c0*/  IMAD R3, R3, UR21, R7 ;  /* 0x0000001503037c24 */ /* 0x000fc6000f8e0207 */
[----:B------:R-:W5:Y:S01]  /*33d0*/  @!P2 LDC.64 R6, c[0x0][0x218] ;  /* 0x00008600ff06ab82 */ /* 0x000f620000000a00 */
[----:B------:R-:W-:Y:S01]  /*33e0*/  IMAD.IADD R3, R5, 0x1, R3 ;  /* 0x0000000105037824 */ /* 0x000fe200078e0203 */
        /* <DEDUP_REMOVED lines=23> */
.L_x_591:
[----:B------:R-:W-:Y:S05]  /*3560*/  BSYNC B0 ;  /* 0x0000000000007941 */ /* 0x000fea0003800000 */
.L_x_590:
        /* <DEDUP_REMOVED lines=9> */
[----:B------:R-:W-:Y:S02]  /*3600*/  MOV R3, UR5 ;  /* 0x0000000500037c02 */ /* 0x000fe40008000f00 */
[----:B-1-3--:R-:W-:Y:S01]  /*3610*/  IADD3 R6, P1, R4, UR28, RZ ;  /* 0x0000001c04067c10 */ /* 0x00afe2000ff3e0ff */
[----:B------:R2:W-:Y:S03]  /*3620*/  @P5 STS.128 [R0+0x11000], RZ ;  /* 0x011000ff00005388 */ /* 0x0005e60000000c00 */
[----:B------:R-:W-:Y:S01]  /*3630*/  IADD3.X R7, R5, UR30, R3, P1, !PT ;  /* 0x0000001e05077c10 */ /* 0x000fe20008ffe403 */
[----:B------:R2:W-:Y:S01]  /*3640*/  @P5 STS.128 [R0+0x13000], RZ ;  /* 0x013000ff00005388 */ /* 0x0005e20000000c00 */
[----:B------:R-:W-:Y:S02]  /*3650*/  IMAD R3, R16, UR10, RZ ;  /* 0x0000000a10037c24 */ /* 0x000fe4000f8e02ff */
[----:B------:R-:W-:-:S04]  /*3660*/  IMAD.WIDE.U32 R6, R13, UR10, R6 ;  /* 0x0000000a0d067c25 */ /* 0x000fc8000f8e0006 */
[----:B------:R-:W-:-:S05]  /*3670*/  IMAD R3, R13, UR11, R3 ;  /* 0x0000000b0d037c24 */ /* 0x000fca000f8e0203 */
        /* <DEDUP_REMOVED lines=39> */
.L_x_593:
[----:B------:R-:W-:Y:S05]  /*38f0*/  BSYNC B0 ;  /* 0x0000000000007941 */ /* 0x000fea0003800000 */
.L_x_592:
        /* <DEDUP_REMOVED lines=41> */
.L_x_595:
[----:B------:R-:W-:Y:S05]  /*3b90*/  BSYNC B0 ;  /* 0x0000000000007941 */ /* 0x000fea0003800000 */
.L_x_594:
[----:B------:R-:W-:Y:S01]  /*3ba0*/  ULDC.64 UR12, c[0x0][0x3c8] ;  /* 0x0000f200000c7ab9 */ /* 0x000fe20000000a00 */
[----:B------:R-:W-:Y:S01]  /*3bb0*/  USHF.R.S32.HI UR10, URZ, 0x1f, UR58 ;  /* 0x0000001f3f0a7899 */ /* 0x000fe2000801143a */
[----:B------:R-:W4:Y:S01]  /*3bc0*/  LDC.64 R12, c[0x0][0x3b8] ;  /* 0x0000ee00ff0c7b82 */ /* 0x000f220000000a00 */
[----:B------:R-:W-:Y:S01]  /*3bd0*/  UISETP.NE.U32.AND UP1, UPT, UR12, URZ, UPT ;  /* 0x0000003f0c00728c */ /* 0x000fe2000bf25070 */
[----:B------:R-:W-:Y:S01]  /*3be0*/  ISETP.NE.AND P4, PT, R19, RZ, PT ;  /* 0x000000ff1300720c */ /* 0x000fe20003f85270 */
[----:B------:R-:W0:Y:S01]  /*3bf0*/  LDGDEPBAR ;  /* 0x00000000000079af */ /* 0x000e220000000000 */
[----:B------:R-:W-:Y:S01]  /*3c00*/  ISETP.NE.AND P3, PT, R21, RZ, PT ;  /* 0x000000ff1500720c */ /* 0x000fe20003f65270 */
[----:B------:R-:W-:Y:S01]  /*3c10*/  UISETP.NE.AND.EX UP1, UPT, UR13, URZ, UPT, UP1 ;  /* 0x0000003f0d00728c */ /* 0x000fe2000bf25310 */
[----:B------:R-:W-:-:S05]  /*3c20*/  ISETP.NE.AND P2, PT, R20, RZ, PT ;  /* 0x000000ff1400720c */ /* 0x000fca0003f45270 */
[----:B------:R-:W-:-:S05]  /*3c30*/  PLOP3.LUT P1, PT, PT, PT, UP1, 0x80, 0x0 ;  /* 0x000000000000781c */ /* 0x000fca0003f2f018 */
[----:B------:R-:W-:Y:S01]  /*3c40*/  @UP1 ULDC.64 UR20, c[0x0][0x3d0] ;  /* 0x0000f40000141ab9 */ /* 0x000fe20000000a00 */
[----:B------:R-:W-:Y:S01]  /*3c50*/  @UP1 UMOV UR11, UR10 ;  /* 0x0000000a000b1c82 */ /* 0x000fe20008000000 */
[----:B------:R-:W-:Y:S01]  /*3c60*/  @UP1 UIMAD UR5, UR54, UR20, URZ ;  /* 0x00000014360512a4 */ /* 0x000fe2000f8e023f */
[----:B------:R-:W-:Y:S01]  /*3c70*/  @UP1 UMOV UR10, UR58 ;  /* 0x0000003a000a1c82 */ /* 0x000fe20008000000 */
[----:B-123--:R-:W-:Y:S01]  /*3c80*/  IMAD.MOV.U32 R8, RZ, RZ, 0x4 ;  /* 0x00000004ff087424 */ /* 0x00efe200078e00ff */
[----:B------:R-:W-:Y:S02]  /*3c90*/  @UP1 UIMAD.WIDE.U32 UR10, UR57, UR20, UR10 ;  /* 0x00000014390a12a5 */ /* 0x000fe4000f8e000a */
[----:B------:R-:W-:Y:S01]  /*3ca0*/  @UP1 UIMAD UR5, UR57, UR21, UR5 ;  /* 0x00000015390512a4 */ /* 0x000fe2000f8e0205 */
[----:B----4-:R-:W2:Y:S01]  /*3cb0*/  LDG.E.64 R6, desc[UR8][R12.64+0x8] ;  /* 0x000008080c067981 */ /* 0x010ea2000c1e1b00 */
[----:B------:R-:W-:Y:S02]  /*3cc0*/  @UP1 ULEA UR12, UP0, UR10, UR12, 0x2 ;  /* 0x0000000c0a0c1291 */ /* 0x000fe4000f80103f */
[----:B------:R-:W-:Y:S01]  /*3cd0*/  @UP1 UIADD3 UR5, UR11, UR5, URZ ;  /* 0x000000050b051290 */ /* 0x000fe2000fffe03f */
[----:B------:R-:W-:Y:S01]  /*3ce0*/  IMAD.MOV.U32 R232, RZ, RZ, 0x7f800000 ;  /* 0x7f800000ffe87424 */ /* 0x000fe200078e00ff */
[----:B------:R-:W1:Y:S01]  /*3cf0*/  S2R R3, SR_TID.X ;  /* 0x0000000000037919 */ /* 0x000e620000002100 */
[----:B------:R-:W-:Y:S01]  /*3d00*/  IMAD.MOV.U32 R233, RZ, RZ, 0x7f800000 ;  /* 0x7f800000ffe97424 */ /* 0x000fe200078e00ff */
[----:B------:R-:W-:Y:S01]  /*3d10*/  @UP1 ULEA.HI.X UR13, UR10, UR13, UR5, 0x2, UP0 ;  /* 0x0000000d0a0d1291 */ /* 0x000fe200080f1405 */
[----:B------:R-:W-:-:S02]  /*3d20*/  IMAD.U32 R4, RZ, RZ, UR12 ;  /* 0x0000000cff047e24 */ /* 0x000fc4000f8e00ff */
[----:B------:R-:W-:Y:S01]  /*3d30*/  IMAD.MOV.U32 R234, RZ, RZ, 0x7f800000 ;  /* 0x7f800000ffea7424 */ /* 0x000fe200078e00ff */
[----:B------:R-:W-:Y:S01]  /*3d40*/  @UP1 ULDC UR5, c[0x0][0x2e8] ;  /* 0x0000ba0000051ab9 */ /* 0x000fe20000000800 */
[----:B------:R-:W-:Y:S02]  /*3d50*/  IMAD.MOV.U32 R231, RZ, RZ, 0x7f800000 ;  /* 0x7f800000ffe77424 */ /* 0x000fe400078e00ff */
[----:B------:R-:W-:Y:S01]  /*3d60*/  IMAD R239, RZ, RZ, -UR29 ;  /* 0x8000001dffef7e24 */ /* 0x000fe2000f8e02ff */
[----:B------:R-:W-:Y:S01]  /*3d70*/  CS2R R126, SRZ ;  /* 0x00000000007e7805 */ /* 0x000fe2000001ff00 */
[----:B------:R-:W-:Y:S01]  /*3d80*/  IMAD.U32 R5, RZ, RZ, UR13 ;  /* 0x0000000dff057e24 */ /* 0x000fe2000f8e00ff */
[----:B------:R-:W-:Y:S01]  /*3d90*/  CS2R R124, SRZ ;  /* 0x00000000007c7805 */ /* 0x000fe2000001ff00 */
[----:B------:R-:W-:Y:S01]  /*3da0*/  IMAD.MOV.U32 R219, RZ, RZ, R207 ;  /* 0x000000ffffdb7224 */ /* 0x000fe200078e00cf */
[----:B------:R-:W-:Y:S01]  /*3db0*/  CS2R R130, SRZ ;  /* 0x0000000000827805 */ /* 0x000fe2000001ff00 */
[----:B------:R-:W-:Y:S01]  /*3dc0*/  IMAD.MOV.U32 R252, RZ, RZ, 0x8 ;  /* 0x00000008fffc7424 */ /* 0x000fe200078e00ff */
[----:B------:R3:W4:Y:S01]  /*3dd0*/  @P1 LDG.E R10, desc[UR8][R4.64] ;  /* 0x00000008040a1981 */ /* 0x000722000c1e1900 */
[----:B------:R-:W-:Y:S01]  /*3de0*/  IMAD.MOV.U32 R251, RZ, RZ, 0x20 ;  /* 0x00000020fffb7424 */ /* 0x000fe200078e00ff */
[----:B------:R-:W-:Y:S01]  /*3df0*/  CS2R R128, SRZ ;  /* 0x0000000000807805 */ /* 0x000fe2000001ff00 */
[----:B------:R-:W-:Y:S01]  /*3e00*/  IMAD.MOV.U32 R250, RZ, RZ, 0x28 ;  /* 0x00000028fffa7424 */ /* 0x000fe200078e00ff */
[----:B------:R-:W4:Y:S01]  /*3e10*/  LDG.E.64 R12, desc[UR8][R12.64] ;  /* 0x000000080c0c7981 */ /* 0x000f22000c1e1b00 */
[----:B------:R-:W-:Y:S01]  /*3e20*/  @!P6 IMAD.WIDE R8, R18, R8, UR14 ;  /* 0x0000000e1208ee25 */ /* 0x000fe2000f8e0208 */
[----:B------:R-:W-:-:S02]  /*3e30*/  CS2R R122, SRZ ;  /* 0x00000000007a7805 */ /* 0x000fc4000001ff00 */
[----:B------:R-:W-:Y:S02]  /*3e40*/  CS2R R120, SRZ ;  /* 0x0000000000787805 */ /* 0x000fe4000001ff00 */
[----:B------:R-:W-:Y:S01]  /*3e50*/  CS2R R118, SRZ ;  /* 0x0000000000767805 */ /* 0x000fe2000001ff00 */
[----:B------:R-:W-:Y:S01]  /*3e60*/  IMAD.SHL.U32 R175, R182, 0x2, RZ ;  /* 0x00000002b6af7824 */ /* 0x000fe200078e00ff */
[----:B------:R-:W5:Y:S01]  /*3e70*/  @!P6 LDG.E R232, desc[UR8][R8.64] ;  /* 0x0000000808e8e981 */ /* 0x000f62000c1e1900 */
[----:B------:R-:W4:Y:S01]  /*3e80*/  @P1 MUFU.RCP R0, UR5 ;  /* 0x0000000500001d08 */ /* 0x000f220008001000 */
[----:B------:R-:W-:Y:S01]  /*3e90*/  UIMAD UR5, UR57, UR61, UR58 ;  /* 0x0000003d390572a4 */ /* 0x000fe2000f8e023a */
[C---:B------:R-:W-:Y:S01]  /*3ea0*/  VIADD R238, R228.reuse, 0x40 ;  /* 0x00000040e4ee7836 */ /* 0x040fe20000000000 */
[----:B------:R-:W-:Y:S01]  /*3eb0*/  CS2R R116, SRZ ;  /* 0x0000000000747805 */ /* 0x000fe2000001ff00 */
[----:B------:R-:W-:Y:S01]  /*3ec0*/  VIADD R235, R228, 0x20 ;  /* 0x00000020e4eb7836 */ /* 0x000fe20000000000 */
[----:B------:R-:W-:Y:S01]  /*3ed0*/  CS2R R110, SRZ ;  /* 0x00000000006e7805 */ /* 0x000fe2000001ff00 */
[----:B------:R-:W-:Y:S01]  /*3ee0*/  IMAD.MOV.U32 R249, RZ, RZ, 0x4 ;  /* 0x00000004fff97424 */ /* 0x000fe200078e00ff */
[----:B------:R-:W-:-:S02]  /*3ef0*/  CS2R R108, SRZ ;  /* 0x00000000006c7805 */ /* 0x000fc4000001ff00 */
[----:B------:R-:W-:Y:S02]  /*3f00*/  CS2R R114, SRZ ;  /* 0x0000000000727805 */ /* 0x000fe4000001ff00 */
[----:B------:R-:W-:Y:S02]  /*3f10*/  CS2R R112, SRZ ;  /* 0x0000000000707805 */ /* 0x000fe4000001ff00 */
[----:B------:R-:W-:Y:S02]  /*3f20*/  CS2R R106, SRZ ;  /* 0x00000000006a7805 */ /* 0x000fe4000001ff00 */
[----:B------:R-:W-:Y:S02]  /*3f30*/  CS2R R104, SRZ ;  /* 0x0000000000687805 */ /* 0x000fe4000001ff00 */
[----:B------:R-:W-:Y:S02]  /*3f40*/  CS2R R102, SRZ ;  /* 0x0000000000667805 */ /* 0x000fe4000001ff00 */
[----:B------:R-:W-:Y:S01]  /*3f50*/  CS2R R100, SRZ ;  /* 0x0000000000647805 */ /* 0x000fe2000001ff00 */
[----:B---3--:R-:W-:Y:S01]  /*3f60*/  IMAD.MOV.U32 R4, RZ, RZ, 0x4 ;  /* 0x00000004ff047424 */ /* 0x008fe200078e00ff */
[----:B------:R-:W-:-:S02]  /*3f70*/  CS2R R94, SRZ ;  /* 0x00000000005e7805 */ /* 0x000fc4000001ff00 */
[----:B------:R-:W-:Y:S02]  /*3f80*/  CS2R R92, SRZ ;  /* 0x00000000005c7805 */ /* 0x000fe4000001ff00 */
[----:B------:R-:W-:Y:S01]  /*3f90*/  CS2R R98, SRZ ;  /* 0x0000000000627805 */ /* 0x000fe2000001ff00 */
[----:B------:R-:W-:Y:S01]  /*3fa0*/  IMAD.WIDE R4, R230, R4, UR14 ;  /* 0x0000000ee6047e25 */ /* 0x000fe2000f8e0204 */
[----:B------:R-:W-:Y:S02]  /*3fb0*/  CS2R R96, SRZ ;  /* 0x0000000000607805 */ /* 0x000fe4000001ff00 */
[----:B------:R-:W-:Y:S02]  /*3fc0*/  CS2R R90, SRZ ;  /* 0x00000000005a7805 */ /* 0x000fe4000001ff00 */
[----:B------:R-:W-:Y:S01]  /*3fd0*/  CS2R R88, SRZ ;  /* 0x0000000000587805 */ /* 0x000fe2000001ff00 */
[----:B-1----:R-:W-:Y:S01]  /*3fe0*/  IMAD.SHL.U32 R3, R3, 0x2, RZ ;  /* 0x0000000203037824 */ /* 0x002fe200078e00ff */
[----:B------:R-:W5:Y:S01]  /*3ff0*/  @!P4 LDG.E R233, desc[UR8][R4.64] ;  /* 0x0000000804e9c981 */ /* 0x000f62000c1e1900 */
[----:B------:R-:W-:-:S02]  /*4000*/  CS2R R86, SRZ ;  /* 0x0000000000567805 */ /* 0x000fc4000001ff00 */
[----:B------:R-:W-:Y:S02]  /*4010*/  CS2R R84, SRZ ;  /* 0x0000000000547805 */ /* 0x000fe4000001ff00 */
[----:B------:R-:W-:Y:S01]  /*4020*/  CS2R R78, SRZ ;  /* 0x00000000004e7805 */ /* 0x000fe2000001ff00 */
[----:B------:R-:W5:Y:S01]  /*4030*/  @!P3 LDG.E R234, desc[UR8][R4.64+0x20] ;  /* 0x0000200804eab981 */ /* 0x000f62000c1e1900 */
[----:B------:R-:W-:Y:S02]  /*4040*/  CS2R R76, SRZ ;  /* 0x00000000004c7805 */ /* 0x000fe4000001ff00 */
[----:B------:R-:W-:Y:S02]  /*4050*/  CS2R R82, SRZ ;  /* 0x0000000000527805 */ /* 0x000fe4000001ff00 */
[----:B------:R-:W-:Y:S01]  /*4060*/  CS2R R80, SRZ ;  /* 0x0000000000507805 */ /* 0x000fe2000001ff00 */
[----:B------:R1:W5:Y:S01]  /*4070*/  @!P2 LDG.E R231, desc[UR8][R4.64+0x80] ;  /* 0x0000800804e7a981 */ /* 0x000362000c1e1900 */
[----:B------:R-:W-:-:S02]  /*4080*/  USHF.L.U32 UR21, UR35, 0x4, URZ ;  /* 0x0000000423157899 */ /* 0x000fc4000800063f */
[----:B------:R-:W-:Y:S02]  /*4090*/  USHF.L.U32 UR5, UR5, 0x5, URZ ;  /* 0x0000000505057899 */ /* 0x000fe4000800063f */
[----:B------:R-:W-:Y:S02]  /*40a0*/  USHF.L.U32 UR20, UR35, 0x3, URZ ;  /* 0x0000000323147899 */ /* 0x000fe4000800063f */
[----:B------:R-:W-:Y:S02]  /*40b0*/  UIADD3 UR31, UR21, 0x20, URZ ;  /* 0x00000020151f7890 */ /* 0x000fe4000fffe03f */
[----:B------:R-:W-:Y:S02]  /*40c0*/  UIADD3 UR26, UR21, 0x40, URZ ;  /* 0x00000040151a7890 */ /* 0x000fe4000fffe03f */
[----:B------:R-:W-:Y:S02]  /*40d0*/  USHF.R.S32.HI UR11, URZ, 0x1f, UR5 ;  /* 0x0000001f3f0b7899 */ /* 0x000fe40008011405 */
        /* <DEDUP_REMOVED lines=12> */
[----:B-1----:R-:W-:Y:S01]  /*41a0*/  IMAD.SHL.U32 R4, R245, 0x20, RZ ;  /* 0x00000020f5047824 */ /* 0x002fe200078e00ff */
[----:B------:R-:W-:Y:S02]  /*41b0*/  CS2R R52, SRZ ;  /* 0x0000000000347805 */ /* 0x000fe4000001ff00 */
[----:B------:R-:W-:-:S02]  /*41c0*/  CS2R R46, SRZ ;  /* 0x00000000002e7805 */ /* 0x000fc4000001ff00 */
[----:B------:R-:W-:Y:S02]  /*41d0*/  CS2R R44, SRZ ;  /* 0x00000000002c7805 */ /* 0x000fe4000001ff00 */
[----:B------:R-:W-:Y:S02]  /*41e0*/  CS2R R50, SRZ ;  /* 0x0000000000327805 */ /* 0x000fe4000001ff00 */
[----:B------:R-:W-:Y:S01]  /*41f0*/  LOP3.LUT R4, R4, 0x6, R3, 0xf8, !PT ;  /* 0x0000000604047812 */ /* 0x000fe200078ef803 */
[----:B------:R-:W-:Y:S01]  /*4200*/  IMAD.U32 R3, RZ, RZ, UR53 ;  /* 0x00000035ff037e24 */ /* 0x000fe2000f8e00ff */
[----:B------:R-:W-:Y:S01]  /*4210*/  UIADD3 UR25, UR20, UR26, URZ ;  /* 0x0000001a14197290 */ /* 0x000fe2000fffe03f */
[----:B------:R-:W-:Y:S02]  /*4220*/  CS2R R48, SRZ ;  /* 0x0000000000307805 */ /* 0x000fe4000001ff00 */
[----:B------:R-:W-:Y:S01]  /*4230*/  CS2R R42, SRZ ;  /* 0x00000000002a7805 */ /* 0x000fe2000001ff00 */
[----:B------:R-:W-:Y:S01]  /*4240*/  IMAD R208, R3, 0x80, R4 ;  /* 0x0000008003d07824 */ /* 0x000fe200078e0204 */
[----:B------:R-:W-:Y:S01]  /*4250*/  SHF.R.S32.HI R3, RZ, 0x1f, R17 ;  /* 0x0000001fff037819 */ /* 0x000fe20000011411 */
[----:B------:R-:W-:-:S02]  /*4260*/  UIADD3 UR29, UR20, UR30, URZ ;  /* 0x0000001e141d7290 */ /* 0x000fc4000fffe03f */
[----:B------:R-:W-:Y:S01]  /*4270*/  UIADD3 UR24, UR20, UR25, URZ ;  /* 0x0000001914187290 */ /* 0x000fe2000fffe03f */
[C---:B------:R-:W-:Y:S01]  /*4280*/  VIADD R227, R208.reuse, 0x19 ;  /* 0x00000019d0e37836 */ /* 0x040fe20000000000 */
[----:B------:R-:W-:Y:S01]  /*4290*/  UIADD3 UR28, UR20, UR29, URZ ;  /* 0x0000001d141c7290 */ /* 0x000fe2000fffe03f */
[C---:B------:R-:W-:Y:S01]  /*42a0*/  VIADD R226, R208.reuse, 0x18 ;  /* 0x00000018d0e27836 */ /* 0x040fe20000000000 */
[----:B------:R-:W-:Y:S01]  /*42b0*/  UIADD3 UR23, UR20, UR24, URZ ;  /* 0x0000001814177290 */ /* 0x000fe2000fffe03f */
[C---:B------:R-:W-:Y:S01]  /*42c0*/  VIADD R225, R208.reuse, 0x11 ;  /* 0x00000011d0e17836 */ /* 0x040fe20000000000 */
[----:B------:R-:W-:Y:S01]  /*42d0*/  CS2R R40, SRZ ;  /* 0x0000000000287805 */ /* 0x000fe2000001ff00 */
[C---:B------:R-:W-:Y:S01]  /*42e0*/  VIADD R224, R208.reuse, 0x10 ;  /* 0x00000010d0e07836 */ /* 0x040fe20000000000 */
[----:B------:R-:W-:Y:S01]  /*42f0*/  CS2R R38, SRZ ;  /* 0x0000000000267805 */ /* 0x000fe2000001ff00 */
[C---:B------:R-:W-:Y:S01]  /*4300*/  VIADD R223, R208.reuse, 0x9 ;  /* 0x00000009d0df7836 */ /* 0x040fe20000000000 */
[----:B------:R-:W-:Y:S01]  /*4310*/  CS2R R36, SRZ ;  /* 0x0000000000247805 */ /* 0x000fe2000001ff00 */
[C---:B------:R-:W-:Y:S01]  /*4320*/  VIADD R222, R208.reuse, 0x8 ;  /* 0x00000008d0de7836 */ /* 0x040fe20000000000 */
[----:B------:R-:W-:Y:S01]  /*4330*/  UIMAD UR39, UR35, 0x18, URZ ;  /* 0x00000018232778a4 */ /* 0x000fe2000f8e023f */
[----:B------:R-:W-:Y:S01]  /*4340*/  VIADD R221, R208, 0x1 ;  /* 0x00000001d0dd7836 */ /* 0x000fe20000000000 */
[----:B------:R-:W-:Y:S01]  /*4350*/  UIADD3 UR27, UR20, UR28, URZ ;  /* 0x0000001c141b7290 */ /* 0x000fe2000fffe03f */
[----:B------:R-:W-:Y:S01]  /*4360*/  I2FP.F32.S32 R220, R208 ;  /* 0x000000d000dc7245 */ /* 0x000fe20000201400 */
[----:B------:R-:W-:Y:S01]  /*4370*/  UIADD3 UR22, UR20, UR23, URZ ;  /* 0x0000001714167290 */ /* 0x000fe2000fffe03f */
[----:B------:R-:W-:Y:S01]  /*4380*/  I2FP.F32.S32 R227, R227 ;  /* 0x000000e300e37245 */ /* 0x000fe20000201400 */
[----:B------:R-:W-:Y:S01]  /*4390*/  USHF.L.U32 UR38, UR35, 0x5, URZ ;  /* 0x0000000523267899 */ /* 0x000fe2000800063f */
[----:B------:R-:W-:Y:S01]  /*43a0*/  I2FP.F32.S32 R226, R226 ;  /* 0x000000e200e27245 */ /* 0x000fe20000201400 */
[----:B------:R-:W-:Y:S01]  /*43b0*/  UIMAD UR37, UR35, 0x28, URZ ;  /* 0x00000028232578a4 */ /* 0x000fe2000f8e023f */
[----:B------:R-:W-:Y:S01]  /*43c0*/  I2FP.F32.S32 R225, R225 ;  /* 0x000000e100e17245 */ /* 0x000fe20000201400 */
[----:B------:R-:W-:Y:S01]  /*43d0*/  UIMAD UR36, UR35, 0x30, URZ ;  /* 0x00000030232478a4 */ /* 0x000fe2000f8e023f */
[----:B------:R-:W-:Y:S01]  /*43e0*/  I2FP.F32.S32 R224, R224 ;  /* 0x000000e000e07245 */ /* 0x000fe20000201400 */
[----:B------:R-:W-:Y:S01]  /*43f0*/  ULDC UR54, c[0x0][0x2d0] ;  /* 0x0000b40000367ab9 */ /* 0x000fe20000000800 */
[----:B------:R-:W-:-:S02]  /*4400*/  I2FP.F32.S32 R223, R223 ;  /* 0x000000df00df7245 */ /* 0x000fc40000201400 */
[----:B------:R-:W-:Y:S02]  /*4410*/  I2FP.F32.S32 R222, R222 ;  /* 0x000000de00de7245 */ /* 0x000fe40000201400 */
[----:B------:R-:W-:Y:S01]  /*4420*/  I2FP.F32.S32 R221, R221 ;  /* 0x000000dd00dd7245 */ /* 0x000fe20000201400 */
[----:B------:R-:W-:Y:S02]  /*4430*/  UIMAD UR35, UR35, 0x38, URZ ;  /* 0x00000038232378a4 */ /* 0x000fe4000f8e023f */
[----:B------:R-:W-:Y:S02]  /*4440*/  UIADD3 UR34, UR20, UR27, URZ ;  /* 0x0000001b14227290 */ /* 0x000fe4000fffe03f */
[----:B------:R-:W-:Y:S01]  /*4450*/  UIADD3 UR33, UR20, UR22, URZ ;  /* 0x0000001614217290 */ /* 0x000fe2000fffe03f */
[----:B--2---:R-:W-:-:S04]  /*4460*/  IADD3 R236, P3, P2, R6, UR5, R17 ;  /* 0x0000000506ec7c10 */ /* 0x004fc8000fa7e011 */
[----:B------:R-:W-:Y:S01]  /*4470*/  IADD3.X R240, R7, UR11, R3, P3, P2 ;  /* 0x0000000b07f07c10 */ /* 0x000fe20009fe4403 */
[----:B------:R-:W-:Y:S02]  /*4480*/  VIADD R3, R182, 0x1800 ;  /* 0x00001800b6037836 */ /* 0x000fe40000000000 */
[----:B----4-:R-:W-:Y:S01]  /*4490*/  @P1 FMUL.FTZ R0, R10, R0 ;  /* 0x000000000a001220 */ /* 0x010fe20000410000 */
[----:B------:R-:W-:Y:S02]  /*44a0*/  R2UR UR10, R12 ;  /* 0x000000000c0a72ca */ /* 0x000fe400000e0000 */
[----:B------:R-:W-:Y:S01]  /*44b0*/  R2UR UR50, R13 ;  /* 0x000000000d3272ca */ /* 0x000fe200000e0000 */
[----:B------:R-:W-:Y:S01]  /*44c0*/  IMAD.WIDE.U32 R236, R236, -0x2daee0ad, RZ ;  /* 0xd2511f53ecec7825 */ /* 0x000fe200078e00ff */
[----:B------:R-:W-:Y:S01]  /*44d0*/  @P1 R2UR UR12, R0 ;  /* 0x00000000000c12ca */ /* 0x000fe200000e0000 */
[----:B------:R-:W-:Y:S01]  /*44e0*/  UMOV UR5, URZ ;  /* 0x0000003f00057c82 */ /* 0x000fe20008000000 */
[----:B------:R-:W-:Y:S01]  /*44f0*/  ULDC UR11, c[0x0][0x2ec] ;  /* 0x0000bb00000b7ab9 */ /* 0x000fe20000000800 */
[----:B------:R-:W-:Y:S01]  /*4500*/  VIADD R0, R181, 0x1800 ;  /* 0x00001800b5007836 */ /* 0x000fe20000000000 */
[----:B------:R-:W-:-:S04]  /*4510*/  SEL R174, R3, R182, !P0 ;  /* 0x000000b603ae7207 */ /* 0x000fc80004000000 */
[----:B------:R-:W-:Y:S02]  /*4520*/  SEL R0, R0, R181, !P0 ;  /* 0x000000b500007207 */ /* 0x000fe40004000000 */
[----:B------:R-:W-:Y:S02]  /*4530*/  LEA R174, R174, UR4, 0x1 ;  /* 0x00000004aeae7c11 */ /* 0x000fe4000f8e08ff */
[----:B------:R-:W-:Y:S02]  /*4540*/  LEA R3, R0, UR4, 0x1 ;  /* 0x0000000400037c11 */ /* 0x000fe4000f8e08ff */
[----:B------:R-:W-:Y:S01]  /*4550*/  LOP3.LUT R240, R240, UR10, RZ, 0x3c, !PT ;  /* 0x0000000af0f07c12 */ /* 0x000fe2000f8e3cff */
[----:B------:R-:W-:Y:S01]  /*4560*/  @UP1 UMOV UR5, UR12 ;  /* 0x0000000c00051c82 */ /* 0x000fe20008000000 */
[----:B------:R-:W-:Y:S02]  /*4570*/  UIADD3 UR49, UR50, 0x646e171e, URZ ;  /* 0x646e171e32317890 */ /* 0x000fe4000fffe03f */
[----:B------:R-:W-:-:S02]  /*4580*/  UIADD3 UR48, UR10, -0x4ab325aa, URZ ;  /* 0xb54cda560a307890 */ /* 0x000fc4000fffe03f */
        /* <DEDUP_REMOVED lines=10> */
[----:B------:R-:W-:-:S11]  /*4630*/  ULDC.U8 UR12, c[0x0][0x388] ;  /* 0x0000e200000c7ab9 */ /* 0x000fd60000000000 */
.L_x_598:
[----:B------:R-:W0:Y:S01]  /*4640*/  LDGDEPBAR ;  /* 0x00000000000079af */ /* 0x000e220000000000 */
[----:B------:R-:W-:Y:S01]  /*4650*/  IMAD.IADD R0, R180, 0x1, R174 ;  /* 0x00000001b4007824 */ /* 0x000fe200078e02ae */
[----:B------:R-:W-:Y:S01]  /*4660*/  USHF.L.U32 UR10, UR53, 0x7, URZ ;  /* 0x00000007350a7899 */ /* 0x000fe2000800063f */
[----:B-----5:R-:W-:Y:S01]  /*4670*/  FSETP.NEU.FTZ.AND P2, PT, R234, -INF , PT ;  /* 0xff800000ea00780b */ /* 0x020fe20003f5d000 */
[----:B------:R-:W-:Y:S01]  /*4680*/  UISETP.GT.AND UP2, UPT, UR6, UR32, UPT ;  /* 0x000000200600728c */ /* 0x000fe2000bf44270 */
[----:B------:R-:W-:Y:S01]  /*4690*/  FSETP.NEU.FTZ.AND P3, PT, R233, -INF , PT ;  /* 0xff800000e900780b */ /* 0x000fe20003f7d000 */
[----:B------:R-:W-:Y:S02]  /*46a0*/  UIADD3 UR13, UR19, 0x80, UR10 ;  /* 0x00000080130d7890 */ /* 0x000fe4000fffe00a */
[----:B------:R-:W-:Y:S02]  /*46b0*/  UIADD3 UR10, UR10, 0x80, URZ ;  /* 0x000000800a0a7890 */ /* 0x000fe4000fffe03f */
[----:B------:R-:W-:Y:S02]  /*46c0*/  UIADD3 UR16, UR13, -UR7, URZ ;  /* 0x800000070d107290 */ /* 0x000fe4000fffe03f */
[----:B------:R-:W-:Y:S04]  /*46d0*/  USHF.L.U32 UR13, UR6, 0x6, URZ ;  /* 0x00000006060d7899 */ /* 0x000fe8000800063f */
[----:B------:R-:W-:Y:S02]  /*46e0*/  UISETP.GE.AND UP0, UPT, UR13, UR16, UPT ;  /* 0x000000100d00728c */ /* 0x000fe4000bf06270 */
[----:B------:R-:W-:Y:S02]  /*46f0*/  IMAD.U32 R183, RZ, RZ, UR13 ;  /* 0x0000000dffb77e24 */ /* 0x000fe4000f8e00ff */
[----:B------:R-:W-:Y:S01]  /*4700*/  UISETP.LT.AND UP0, UPT, UR10, UR7, UP0 ;  /* 0x000000070a00728c */ /* 0x000fe20008701270 */
[----:B------:R-:W-:Y:S04]  /*4710*/  DEPBAR.LE SB0, 0x0 ;  /* 0x000080000000791a */ /* 0x000fe80000000000 */
[----:B------:R-:W-:Y:S01]  /*4720*/  BAR.SYNC.DEFER_BLOCKING 0x0 ;  /* 0x0000000000007b1d */ /* 0x000fe20000010000 */
[----:B------:R-:W-:Y:S05]  /*4730*/  PLOP3.LUT P4, PT, PT, PT, UP0, 0x80, 0x0 ;  /* 0x000000000000781c */ /* 0x000fea0003f8f008 */
        /* <DEDUP_REMOVED lines=30> */
[----:B------:R-:W-:Y:S05]  /*4920*/  LDSM.16.M88.4 R144, [R174+0x2000] ;  /* 0x00200000ae90783b */ /* 0x000fea0000000200 */
[----:B------:R-:W-:Y:S03]  /*4930*/  HMMA.16816.F32.BF16 R32, R136, R150, R32 ;  /* 0x000000968820723c */ /* 0x000fe60000041820 */
[----:B------:R-:W2:Y:S03]  /*4940*/  LDSM.16.M88.4 R136, [R173+0x2400] ;  /* 0x00240000ad88783b */ /* 0x000ea60000000200 */
[-C--:B------:R-:W-:Y:S05]  /*4950*/  HMMA.16816.F32.BF16 R4, R152, R156.reuse, R4 ;  /* 0x0000009c9804723c */ /* 0x080fea0000041804 */
[----:B------:R-:W4:Y:S01]  /*4960*/  LDSM.16.M88.4 R148, [R172+UR4+0xd000] ;  /* 0x00d00004ac94783b */ /* 0x000f220008000200 */
[C---:B---3--:R-:W-:Y:S06]  /*4970*/  HMMA.16816.F32.BF16 R8, R160.reuse, R156, R8 ;  /* 0x0000009ca008723c */ /* 0x048fec0000041808 */
[-C--:B------:R-:W-:Y:S06]  /*4980*/  HMMA.16816.F32.BF16 R12, R160, R158.reuse, R12 ;  /* 0x0000009ea00c723c */ /* 0x080fec000004180c */
[C---:B------:R-:W-:Y:S01]  /*4990*/  HMMA.16816.F32.BF16 R16, R152.reuse, R158, R16 ;  /* 0x0000009e9810723c */ /* 0x040fe20000041810 */
[----:B------:R-:W3:Y:S05]  /*49a0*/  LDSM.16.M88.4 R156, [R174+0x2800] ;  /* 0x00280000ae9c783b */ /* 0x000eea0000000200 */
[-C--:B------:R-:W-:Y:S06]  /*49b0*/  HMMA.16816.F32.BF16 R20, R152, R132.reuse, R20 ;  /* 0x000000849814723c */ /* 0x080fec0000041814 */
[C---:B------:R-:W-:Y:S06]  /*49c0*/  HMMA.16816.F32.BF16 R24, R160.reuse, R132, R24 ;  /* 0x00000084a018723c */ /* 0x040fec0000041818 */
[-C--:B------:R-:W-:Y:S06]  /*49d0*/  HMMA.16816.F32.BF16 R28, R160, R134.reuse, R28 ;  /* 0x00000086a01c723c */ /* 0x080fec000004181c */
[----:B------:R-:W-:Y:S01]  /*49e0*/  HMMA.16816.F32.BF16 R32, R152, R134, R32 ;  /* 0x000000869820723c */ /* 0x000fe20000041820 */
[----:B------:R-:W3:Y:S01]  /*49f0*/  LDSM.16.M88.4 R132, [R172+UR4+0xd400] ;  /* 0x00d40004ac84783b */ /* 0x000ee20008000200 */
[----:B------:R-:W-:Y:S04]  /*4a00*/  IMAD.U32 R162, RZ, RZ, UR6 ;  /* 0x00000006ffa27e24 */ /* 0x000fe8000f8e00ff */
[-C--:B-1----:R-:W-:Y:S01]  /*4a10*/  HMMA.16816.F32.BF16 R4, R140, R164.reuse, R4 ;  /* 0x000000a48c04723c */ /* 0x082fe20000041804 */
[----:B------:R-:W-:Y:S04]  /*4a20*/  IMAD.U32 R152, RZ, RZ, UR18 ;  /* 0x00000012ff987e24 */ /* 0x000fe8000f8e00ff */
[----:B------:R-:W-:Y:S01]  /*4a30*/  IMAD R162, R162, 0x4, R246 ;  /* 0x00000004a2a27824 */ /* 0x000fe200078e02f6 */
[C---:B------:R-:W-:Y:S01]  /*4a40*/  HMMA.16816.F32.BF16 R8, R168.reuse, R164, R8 ;  /* 0x000000a4a808723c */ /* 0x040fe20000041808 */
[----:B------:R-:W-:Y:S04]  /*4a50*/  IMAD.U32 R153, RZ, RZ, UR17 ;  /* 0x00000011ff997e24 */ /* 0x000fe8000f8e00ff */
[C---:B------:R-:W-:Y:S01]  /*4a60*/  VIADD R160, R162.reuse, 0x2 ;  /* 0x00000002a2a07836 */ /* 0x040fe20000000000 */
[-C--:B------:R-:W-:Y:S05]  /*4a70*/  HMMA.16816.F32.BF16 R12, R168, R166.reuse, R12 ;  /* 0x000000a6a80c723c */ /* 0x080fea000004180c */
[----:B------:R-:W-:Y:S01]  /*4a80*/  IMAD.WIDE.U32 R162, R162, -0x326172a9, RZ ;  /* 0xcd9e8d57a2a27825 */ /* 0x000fe200078e00ff */
[C---:B------:R-:W-:Y:S05]  /*4a90*/  HMMA.16816.F32.BF16 R16, R140.reuse, R166, R16 ;  /* 0x000000a68c10723c */ /* 0x040fea0000041810 */
[----:B------:R-:W-:Y:S01]  /*4aa0*/  IMAD.WIDE.U32 R160, R160, -0x326172a9, RZ ;  /* 0xcd9e8d57a0a07825 */ /* 0x000fe200078e00ff */
[-C--:B--2---:R-:W-:Y:S06]  /*4ab0*/  HMMA.16816.F32.BF16 R20, R140, R136.reuse, R20 ;  /* 0x000000888c14723c */ /* 0x084fec0000041814 */
[C---:B------:R-:W-:Y:S06]  /*4ac0*/  HMMA.16816.F32.BF16 R24, R168.reuse, R136, R24 ;  /* 0x00000088a818723c */ /* 0x040fec0000041818 */
[-C--:B------:R-:W-:Y:S06]  /*4ad0*/  HMMA.16816.F32.BF16 R28, R168, R138.reuse, R28 ;  /* 0x0000008aa81c723c */ /* 0x080fec000004181c */
[----:B------:R-:W-:Y:S01]  /*4ae0*/  HMMA.16816.F32.BF16 R32, R140, R138, R32 ;  /* 0x0000008a8c20723c */ /* 0x000fe20000041820 */
[----:B------:R-:W-:Y:S05]  /*4af0*/  LDSM.16.M88.4 R136, [R0+0x2000] ;  /* 0x002000000088783b */ /* 0x000fea0000000200 */
[-C--:B----4-:R-:W-:Y:S03]  /*4b00*/  HMMA.16816.F32.BF16 R4, R144, R148.reuse, R4 ;  /* 0x000000949004723c */ /* 0x090fe60000041804 */
[----:B------:R-:W1:Y:S03]  /*4b10*/  LDSM.16.M88.4 R140, [R173+0x4000] ;  /* 0x00400000ad8c783b */ /* 0x000e660000000200 */
[C---:B---3--:R-:W-:Y:S06]  /*4b20*/  HMMA.16816.F32.BF16 R8, R156.reuse, R148, R8 ;  /* 0x000000949c08723c */ /* 0x048fec0000041808 */
[-C--:B------:R-:W-:Y:S01]  /*4b30*/  HMMA.16816.F32.BF16 R12, R156, R150.reuse, R12 ;  /* 0x000000969c0c723c */ /* 0x080fe2000004180c */
[----:B------:R-:W-:Y:S04]  /*4b40*/  IMAD.U32 R148, RZ, RZ, UR53 ;  /* 0x00000035ff947e24 */ /* 0x000fe8000f8e00ff */
[----:B------:R-:W-:Y:S01]  /*4b50*/  IMAD R148, R148, 0x4, R245 ;  /* 0x0000000494947824 */ /* 0x000fe200078e02f5 */
[C---:B------:R-:W-:Y:S05]  /*4b60*/  HMMA.16816.F32.BF16 R16, R144.reuse, R150, R16 ;  /* 0x000000969010723c */ /* 0x040fea0000041810 */
[----:B------:R-:W-:Y:S01]  /*4b70*/  LOP3.LUT R154, R148, UR50, RZ, 0x3c, !PT ;  /* 0x00000032949a7c12 */ /* 0x000fe2000f8e3cff */
[-C--:B------:R-:W-:Y:S01]  /*4b80*/  HMMA.16816.F32.BF16 R20, R144, R132.reuse, R20 ;  /* 0x000000849014723c */ /* 0x080fe20000041814 */
[----:B------:R2:W3:Y:S05]  /*4b90*/  LDSM.16.M88.4 R148, [R0+0x2800] ;  /* 0x002800000094783b */ /* 0x0004ea0000000200 */
[C---:B------:R-:W-:Y:S06]  /*4ba0*/  HMMA.16816.F32.BF16 R24, R156.reuse, R132, R24 ;  /* 0x000000849c18723c */ /* 0x040fec0000041818 */
[-C--:B------:R-:W-:Y:S05]  /*4bb0*/  HMMA.16816.F32.BF16 R28, R156, R134.reuse, R28 ;  /* 0x000000869c1c723c */ /* 0x080fea000004181c */
[----:B------:R-:W-:Y:S01]  /*4bc0*/  LOP3.LUT R132, R237, R154, RZ, 0x3c, !PT ;  /* 0x0000009aed847212 */ /* 0x000fe200078e3cff */
[----:B------:R-:W-:Y:S05]  /*4bd0*/  HMMA.16816.F32.BF16 R32, R144, R134, R32 ;  /* 0x000000869020723c */ /* 0x000fea0000041820 */
[----:B------:R-:W-:Y:S01]  /*4be0*/  LEA R154, P0, R230, R152, 0x2 ;  /* 0x00000098e69a7211 */ /* 0x000fe200078010ff */
[----:B------:R-:W-:Y:S01]  /*4bf0*/  IMAD.WIDE.U32 R132, R132, -0x326172a9, RZ ;  /* 0xcd9e8d5784847825 */ /* 0x000fe200078e00ff */
[-C--:B------:R-:W-:Y:S01]  /*4c00*/  LOP3.LUT R152, R163, R240.reuse, RZ, 0x3c, !PT ;  /* 0x000000f0a3987212 */ /* 0x080fe200078e3cff */
[-C--:B-1----:R-:W-:Y:S03]  /*4c10*/  HMMA.16816.F32.BF16 R4, R136, R140.reuse, R4 ;  /* 0x0000008c8804723c */ /* 0x082fe60000041804 */
[----:B--2---:R-:W-:Y:S02]  /*4c20*/  IMAD.U32 R0, RZ, RZ, UR19 ;  /* 0x00000013ff007e24 */ /* 0x004fe4000f8e00ff */
[----:B------:R-:W-:Y:S02]  /*4c30*/  LOP3.LUT R156, R133, UR40, R162, 0x96, !PT ;  /* 0x00000028859c7c12 */ /* 0x000fe4000f8e96a2 */
[----:B------:R-:W-:Y:S04]  /*4c40*/  LOP3.LUT R158, R161, R240, RZ, 0x3c, !PT ;  /* 0x000000f0a19e7212 */ /* 0x000fe800078e3cff */
[----:B------:R-:W-:Y:S01]  /*4c50*/  @!P4 IADD3 R144, -R0, 0x1, R230 ;  /* 0x000000010090c810 */ /* 0x000fe20007ffe1e6 */
[----:B------:R-:W-:Y:S01]  /*4c60*/  IMAD.WIDE.U32 R156, R156, -0x2daee0ad, RZ ;  /* 0xd2511f539c9c7825 */ /* 0x000fe200078e00ff */
[----:B------:R-:W-:Y:S02]  /*4c70*/  LOP3.LUT R159, R133, UR40, R160, 0x96, !PT ;  /* 0x00000028859f7c12 */ /* 0x000fe4000f8e96a0 */
[----:B------:R-:W-:Y:S01]  /*4c80*/  @!P4 IADD3 R144, R183, UR7, R144 ;  /* 0x00000007b790cc10 */ /* 0x000fe2000fffe090 */
[----:B------:R-:W-:Y:S01]  /*4c90*/  IMAD.WIDE.U32 R134, R158, -0x2daee0ad, RZ ;  /* 0xd2511f539e867825 */ /* 0x000fe200078e00ff */
[----:B------:R-:W-:Y:S01]  /*4ca0*/  LEA.HI.X.SX32 R155, R230, R153, 0x2, P0 ;  /* 0x00000099e69b7211 */ /* 0x000fe200000f16ff */
[C---:B---3--:R-:W-:Y:S04]  /*4cb0*/  HMMA.16816.F32.BF16 R8, R148.reuse, R140, R8 ;  /* 0x0000008c9408723c */ /* 0x048fe80000041808 */
[----:B------:R-:W-:Y:S01]  /*4cc0*/  LOP3.LUT R153, R132, UR52, RZ, 0x3c, !PT ;  /* 0x0000003484997c12 */ /* 0x000fe2000f8e3cff */
[----:B------:R-:W-:Y:S01]  /*4cd0*/  IMAD.WIDE.U32 R132, R152, -0x2daee0ad, RZ ;  /* 0xd2511f5398847825 */ /* 0x000fe200078e00ff */
[----:B------:R-:W-:Y:S01]  /*4ce0*/  LOP3.LUT R145, R236, UR51, RZ, 0x3c, !PT ;  /* 0x00000033ec917c12 */ /* 0x000fe2000f8e3cff */
[----:B------:R-:W2:Y:S01]  /*4cf0*/  LDG.E R163, desc[UR8][R154.64] ;  /* 0x000000089aa37981 */ /* 0x000ea2000c1e1900 */
[----:B------:R-:W-:Y:S01]  /*4d00*/  @!P4 VIMNMX R147, R144, UR7, PT ;  /* 0x000000079093cc48 */ /* 0x000fe2000bfe0100 */
[-C--:B------:R-:W-:Y:S02]  /*4d10*/  HMMA.16816.F32.BF16 R12, R148, R142.reuse, R12 ;  /* 0x0000008e940c723c */ /* 0x080fe4000004180c */
[----:B------:R-:W3:Y:S01]  /*4d20*/  LDG.E R162, desc[UR8][R154.64+0x20] ;  /* 0x000020089aa27981 */ /* 0x000ee2000c1e1900 */
[----:B------:R-:W-:Y:S01]  /*4d30*/  LOP3.LUT R161, R157, UR41, R132, 0x96, !PT ;  /* 0x000000299da17c12 */ /* 0x000fe2000f8e9684 */
[----:B------:R-:W-:Y:S01]  /*4d40*/  IMAD.WIDE.U32 R158, R159, -0x2daee0ad, RZ ;  /* 0xd2511f539f9e7825 */ /* 0x000fe200078e00ff */
[C---:B------:R-:W-:Y:S01]  /*4d50*/  LOP3.LUT R157, R145.reuse, R135, RZ, 0x3c, !PT ;  /* 0x00000087919d7212 */ /* 0x040fe200078e3cff */
[C---:B------:R-:W-:Y:S05]  /*4d60*/  HMMA.16816.F32.BF16 R16, R136.reuse, R142, R16 ;  /* 0x0000008e8810723c */ /* 0x040fea0000041810 */
[----:B------:R-:W-:Y:S01]  /*4d70*/  LOP3.LUT R160, R145, R133, RZ, 0x3c, !PT ;  /* 0x0000008591a07212 */ /* 0x000fe200078e3cff */
[C---:B------:R-:W-:Y:S01]  /*4d80*/  @!P4 VIADD R0, R208.reuse, 0x1 ;  /* 0x00000001d000c836 */ /* 0x040fe20000000000 */
[----:B------:R-:W-:Y:S01]  /*4d90*/  LOP3.LUT R159, R159, UR41, R134, 0x96, !PT ;  /* 0x000000299f9f7c12 */ /* 0x000fe2000f8e9686 */
[----:B------:R-:W-:Y:S01]  /*4da0*/  @!P4 VIADD R143, R208, 0x9 ;  /* 0x00000009d08fc836 */ /* 0x000fe20000000000 */
[----:B------:R-:W1:Y:S02]  /*4db0*/  LDSM.16.M88.4 R132, [R173+0x4400] ;  /* 0x00440000ad84783b */ /* 0x000e640000000200 */
[----:B------:R-:W-:Y:S01]  /*4dc0*/  @!P4 VIADDMNMX R146, R144, R252, UR7, PT ;  /* 0x000000079092ce46 */ /* 0x000fe2000b8001fc */
[----:B------:R-:W-:Y:S01]  /*4dd0*/  FMUL.FTZ R141, R234, 1.4426950216293334961 ;  /* 0x3fb8aa3bea8d7820 */ /* 0x000fe20000410000 */
[C---:B------:R-:W-:Y:S01]  /*4de0*/  @!P4 VIADDMNMX R145, R144.reuse, R251, UR7, PT ;  /* 0x000000079091ce46 */ /* 0x040fe2000b8001fb */
[----:B------:R-:W-:Y:S01]  /*4df0*/  FMUL.FTZ R152, R233, 1.4426950216293334961 ;  /* 0x3fb8aa3be9987820 */ /* 0x000fe20000410000 */
[----:B------:R-:W-:Y:S01]  /*4e00*/  @!P4 VIADDMNMX R144, R144, R250, UR7, PT ;  /* 0x000000079090ce46 */ /* 0x000fe2000b8001fa */
[----:B------:R-:W-:Y:S01]  /*4e10*/  FMUL.FTZ R140, R231, 1.4426950216293334961 ;  /* 0x3fb8aa3be78c7820 */ /* 0x000fe20000410000 */
[----:B------:R-:W-:Y:S01]  /*4e20*/  @!P4 ISETP.GE.AND P5, PT, R0, R147, PT ;  /* 0x000000930000c20c */ /* 0x000fe20003fa6270 */
[----:B------:R-:W-:Y:S01]  /*4e30*/  @!P4 VIADD R142, R208, 0x8 ;  /* 0x00000008d08ec836 */ /* 0x000fe20000000000 */
[----:B------:R-:W-:Y:S01]  /*4e40*/  @!P4 ISETP.GE.AND P0, PT, R0, R146, PT ;  /* 0x000000920000c20c */ /* 0x000fe20003f06270 */
[----:B------:R-:W-:Y:S01]  /*4e50*/  FFMA.FTZ R4, R220, UR5, R4 ;  /* 0x00000005dc047c23 */ /* 0x000fe20008010004 */
[----:B------:R-:W-:Y:S01]  /*4e60*/  @!P4 ISETP.GE.AND P6, PT, R0, R145, PT ;  /* 0x000000910000c20c */ /* 0x000fe20003fc6270 */
[----:B------:R-:W-:Y:S01]  /*4e70*/  FFMA.FTZ R6, R220, UR5, R6 ;  /* 0x00000005dc067c23 */ /* 0x000fe20008010006 */
[----:B------:R-:W-:Y:S01]  /*4e80*/  @!P4 ISETP.GE.AND P1, PT, R0, R144, PT ;  /* 0x000000900000c20c */ /* 0x000fe20003f26270 */
[----:B------:R-:W-:Y:S01]  /*4e90*/  FMUL.FTZ R0, R232, 1.4426950216293334961 ;  /* 0x3fb8aa3be8007820 */ /* 0x000fe20000410000 */
[----:B------:R-:W-:Y:S01]  /*4ea0*/  FSEL R141, R141, RZ, P2 ;  /* 0x000000ff8d8d7208 */ /* 0x000fe20001000000 */
[----:B------:R-:W-:Y:S01]  /*4eb0*/  FFMA.FTZ R18, R222, UR5, R18 ;  /* 0x00000005de127c23 */ /* 0x000fe20008010012 */
[----:B------:R-:W-:Y:S01]  /*4ec0*/  FSETP.NEU.FTZ.AND P2, PT, R232, -INF , PT ;  /* 0xff800000e800780b */ /* 0x000fe20003f5d000 */
[C---:B------:R-:W-:Y:S01]  /*4ed0*/  FFMA.FTZ R19, R223.reuse, UR5, R19 ;  /* 0x00000005df137c23 */ /* 0x040fe20008010013 */
[----:B------:R-:W-:Y:S01]  /*4ee0*/  FSEL R152, R152, RZ, P3 ;  /* 0x000000ff98987208 */ /* 0x000fe20001800000 */
[----:B------:R-:W-:Y:S01]  /*4ef0*/  FFMA.FTZ R16, R222, UR5, R16 ;  /* 0x00000005de107c23 */ /* 0x000fe20008010010 */
[----:B------:R-:W-:Y:S01]  /*4f00*/  FSEL R0, R0, RZ, P2 ;  /* 0x000000ff00007208 */ /* 0x000fe20001000000 */
[----:B------:R-:W-:Y:S01]  /*4f10*/  FFMA.FTZ R17, R223, UR5, R17 ;  /* 0x00000005df117c23 */ /* 0x000fe20008010011 */
[----:B------:R-:W-:Y:S01]  /*4f20*/  FSETP.NEU.FTZ.AND P3, PT, R231, -INF , PT ;  /* 0xff800000e700780b */ /* 0x000fe20003f7d000 */
[C---:B------:R-:W-:Y:S01]  /*4f30*/  FFMA.FTZ R5, R221.reuse, UR5, R5 ;  /* 0x00000005dd057c23 */ /* 0x040fe20008010005 */
[----:B------:R-:W-:Y:S01]  /*4f40*/  @!P4 ISETP.GE.AND P2, PT, R208, R147, PT ;  /* 0x00000093d000c20c */ /* 0x000fe20003f46270 */
[C---:B------:R-:W-:Y:S01]  /*4f50*/  FFMA.FTZ R7, R221.reuse, UR5, R7 ;  /* 0x00000005dd077c23 */ /* 0x040fe20008010007 */
[----:B------:R-:W-:Y:S01]  /*4f60*/  FSEL R140, R140, RZ, P3 ;  /* 0x000000ff8c8c7208 */ /* 0x000fe20001800000 */
[----:B------:R-:W-:Y:S01]  /*4f70*/  FFMA.FTZ R8, R220, UR5, R8 ;  /* 0x00000005dc087c23 */ /* 0x000fe20008010008 */
[----:B------:R-:W-:Y:S01]  /*4f80*/  @!P4 FSEL R4, R4, -INF , !P2 ;  /* 0xff8000000404c808 */ /* 0x000fe20005000000 */
[----:B------:R-:W-:Y:S01]  /*4f90*/  FFMA.FTZ R9, R221, UR5, R9 ;  /* 0x00000005dd097c23 */ /* 0x000fe20008010009 */
[----:B------:R-:W-:Y:S01]  /*4fa0*/  @!P4 ISETP.GE.AND P3, PT, R208, R146, PT ;  /* 0x00000092d000c20c */ /* 0x000fe20003f66270 */
[----:B------:R-:W-:Y:S01]  /*4fb0*/  FFMA.FTZ R10, R220, UR5, R10 ;  /* 0x00000005dc0a7c23 */ /* 0x000fe2000801000a */
[----:B------:R-:W-:Y:S01]  /*4fc0*/  @!P4 FSEL R5, R5, -INF , !P5 ;  /* 0xff8000000505c808 */ /* 0x000fe20006800000 */
[--C-:B------:R-:W-:Y:S01]  /*4fd0*/  FFMA.FTZ R4, R4, UR11, -R152.reuse ;  /* 0x0000000b04047c23 */ /* 0x100fe20008010898 */
[CC--:B------:R-:W-:Y:S01]  /*4fe0*/  @!P4 ISETP.GE.AND P2, PT, R208.reuse, R145.reuse, PT ;  /* 0x00000091d000c20c */ /* 0x0c0fe20003f46270 */
[----:B------:R-:W-:Y:S01]  /*4ff0*/  FFMA.FTZ R13, R223, UR5, R13 ;  /* 0x00000005df0d7c23 */ /* 0x000fe2000801000d */
[-C--:B------:R-:W-:Y:S01]  /*5000*/  @!P4 ISETP.GE.AND P5, PT, R208, R144.reuse, PT ;  /* 0x00000090d000c20c */ /* 0x080fe20003fa6270 */
[----:B------:R-:W-:Y:S01]  /*5010*/  FFMA.FTZ R5, R5, UR11, -R152 ;  /* 0x0000000b05057c23 */ /* 0x000fe20008010898 */
[----:B------:R-:W-:Y:S01]  /*5020*/  @!P4 FSEL R6, R6, -INF , !P3 ;  /* 0xff8000000606c808 */ /* 0x000fe20005800000 */
[-C--:B-1----:R-:W-:Y:S01]  /*5030*/  HMMA.16816.F32.BF16 R20, R136, R132.reuse, R20 ;  /* 0x000000848814723c */ /* 0x082fe20000041814 */
[----:B------:R-:W1:Y:S02]  /*5040*/  MUFU.EX2 R197, R4 ;  /* 0x0000000400c57308 */ /* 0x000e640000000800 */
[----:B------:R-:W-:Y:S01]  /*5050*/  @!P4 FSEL R7, R7, -INF , !P0 ;  /* 0xff8000000707c808 */ /* 0x000fe20004000000 */
[--C-:B------:R-:W-:Y:S01]  /*5060*/  FFMA.FTZ R6, R6, UR11, -R141.reuse ;  /* 0x0000000b06067c23 */ /* 0x100fe2000801088d */
[----:B------:R-:W-:Y:S01]  /*5070*/  @!P4 FSEL R8, R8, -INF , !P2 ;  /* 0xff8000000808c808 */ /* 0x000fe20005000000 */
[C---:B------:R-:W-:Y:S05]  /*5080*/  HMMA.16816.F32.BF16 R24, R148.reuse, R132, R24 ;  /* 0x000000849418723c */ /* 0x040fea0000041818 */
[----:B------:R-:W-:Y:S01]  /*5090*/  MUFU.EX2 R202, R6 ;  /* 0x0000000600ca7308 */ /* 0x000fe20000000800 */
[C---:B------:R-:W-:Y:S01]  /*50a0*/  @!P4 ISETP.GE.AND P3, PT, R142.reuse, R145, PT ;  /* 0x000000918e00c20c */ /* 0x040fe20003f66270 */
[----:B------:R-:W-:Y:S01]  /*50b0*/  FFMA.FTZ R7, R7, UR11, -R141 ;  /* 0x0000000b07077c23 */ /* 0x000fe2000801088d */
[----:B------:R-:W-:Y:S01]  /*50c0*/  @!P4 FSEL R9, R9, -INF , !P6 ;  /* 0xff8000000909c808 */ /* 0x000fe20007000000 */
[-C--:B------:R-:W-:Y:S03]  /*50d0*/  HMMA.16816.F32.BF16 R28, R148, R134.reuse, R28 ;  /* 0x00000086941c723c */ /* 0x080fe6000004181c */
[C---:B------:R-:W-:Y:S03]  /*50e0*/  @!P4 ISETP.GE.AND P0, PT, R142.reuse, R144, PT ;  /* 0x000000908e00c20c */ /* 0x040fe60003f06270 */
[----:B------:R4:W-:Y:S01]  /*50f0*/  MUFU.EX2 R200, R5 ;  /* 0x0000000500c87308 */ /* 0x0009e20000000800 */
[C---:B------:R-:W-:Y:S01]  /*5100*/  @!P4 ISETP.GE.AND P2, PT, R142.reuse, R147, PT ;  /* 0x000000938e00c20c */ /* 0x040fe20003f46270 */
[----:B------:R-:W-:Y:S04]  /*5110*/  HMMA.16816.F32.BF16 R32, R136, R134, R32 ;  /* 0x000000868820723c */ /* 0x000fe80000041820 */
[-C--:B------:R-:W-:Y:S01]  /*5120*/  @!P4 ISETP.GE.AND P6, PT, R142, R146.reuse, PT ;  /* 0x000000928e00c20c */ /* 0x080fe20003fc6270 */
[----:B------:R-:W-:Y:S01]  /*5130*/  IMAD.WIDE.U32 R150, R160, -0x326172a9, RZ ;  /* 0xcd9e8d57a0967825 */ /* 0x000fe200078e00ff */
[----:B------:R-:W-:Y:S01]  /*5140*/  @!P4 FSEL R10, R10, -INF , !P5 ;  /* 0xff8000000a0ac808 */ /* 0x000fe20006800000 */
[----:B------:R-:W5:Y:S01]  /*5150*/  LDG.E R160, desc[UR8][R154.64+0xa0] ;  /* 0x0000a0089aa07981 */ /* 0x000f62000c1e1900 */
[----:B------:R-:W-:Y:S01]  /*5160*/  @!P4 ISETP.GE.AND P5, PT, R143, R145, PT ;  /* 0x000000918f00c20c */ /* 0x000fe20003fa6270 */
[----:B------:R1:W1:Y:S02]  /*5170*/  MUFU.EX2 R201, R7 ;  /* 0x0000000700c97308 */ /* 0x0002640000000800 */
[----:B------:R-:W-:Y:S01]  /*5180*/  @!P4 FSEL R18, R18, -INF , !P6 ;  /* 0xff8000001212c808 */ /* 0x000fe20007000000 */
[----:B------:R-:W-:Y:S01]  /*5190*/  FFMA.FTZ R14, R222, UR5, R14 ;  /* 0x00000005de0e7c23 */ /* 0x000fe2000801000e */
[----:B------:R-:W-:Y:S01]  /*51a0*/  @!P4 FSEL R13, R13, -INF , !P5 ;  /* 0xff8000000d0dc808 */ /* 0x000fe20006800000 */
[C---:B------:R-:W-:Y:S01]  /*51b0*/  @!P4 VIADD R142, R208.reuse, 0x10 ;  /* 0x00000010d08ec836 */ /* 0x040fe20000000000 */
[----:B------:R-:W-:Y:S01]  /*51c0*/  @!P4 ISETP.GE.AND P5, PT, R143, R146, PT ;  /* 0x000000928f00c20c */ /* 0x000fe20003fa6270 */
[----:B------:R-:W-:Y:S01]  /*51d0*/  @!P4 VIADD R132, R208, 0x11 ;  /* 0x00000011d084c836 */ /* 0x000fe20000000000 */
[----:B------:R-:W-:Y:S01]  /*51e0*/  @!P4 FSEL R14, R14, -INF , !P0 ;  /* 0xff8000000e0ec808 */ /* 0x000fe20004000000 */
[----:B------:R-:W-:Y:S01]  /*51f0*/  FFMA.FTZ R11, R221, UR5, R11 ;  /* 0x00000005dd0b7c23 */ /* 0x000fe2000801000b */
[-C--:B------:R-:W-:Y:S01]  /*5200*/  @!P4 ISETP.GE.AND P0, PT, R142, R147.reuse, PT ;  /* 0x000000938e00c20c */ /* 0x080fe20003f06270 */
[----:B------:R-:W-:Y:S01]  /*5210*/  FFMA.FTZ R12, R222, UR5, R12 ;  /* 0x00000005de0c7c23 */ /* 0x000fe2000801000c */
[-C--:B------:R-:W-:Y:S01]  /*5220*/  @!P4 ISETP.GE.AND P6, PT, R132, R147.reuse, PT ;  /* 0x000000938400c20c */ /* 0x080fe20003fc6270 */
[----:B------:R-:W-:Y:S01]  /*5230*/  FFMA.FTZ R20, R224, UR5, R20 ;  /* 0x00000005e0147c23 */ /* 0x000fe20008010014 */
[----:B------:R-:W-:Y:S01]  /*5240*/  @!P4 FSEL R11, R11, -INF , !P1 ;  /* 0xff8000000b0bc808 */ /* 0x000fe20004800000 */
[----:B------:R-:W-:Y:S01]  /*5250*/  FFMA.FTZ R21, R225, UR5, R21 ;  /* 0x00000005e1157c23 */ /* 0x000fe20008010015 */
[----:B------:R-:W-:Y:S01]  /*5260*/  @!P4 ISETP.GE.AND P1, PT, R143, R144, PT ;  /* 0x000000908f00c20c */ /* 0x000fe20003f26270 */
[----:B------:R-:W-:Y:S01]  /*5270*/  FFMA.FTZ R15, R223, UR5, R15 ;  /* 0x00000005df0f7c23 */ /* 0x000fe2000801000f */
[----:B------:R-:W-:Y:S01]  /*5280*/  @!P4 FSEL R12, R12, -INF , !P3 ;  /* 0xff8000000c0cc808 */ /* 0x000fe20005800000 */
[----:B----4-:R-:W-:Y:S01]  /*5290*/  IMAD.WIDE.U32 R4, R161, -0x326172a9, RZ ;  /* 0xcd9e8d57a1047825 */ /* 0x010fe200078e00ff */
[----:B------:R-:W-:Y:S01]  /*52a0*/  @!P4 FSEL R19, R19, -INF , !P5 ;  /* 0xff8000001313c808 */ /* 0x000fe20006800000 */
[----:B------:R4:W5:Y:S01]  /*52b0*/  LDG.E R161, desc[UR8][R154.64+0x80] ;  /* 0x000080089aa17981 */ /* 0x000962000c1e1900 */
[----:B------:R-:W-:Y:S01]  /*52c0*/  @!P4 FSEL R20, R20, -INF , !P0 ;  /* 0xff8000001414c808 */ /* 0x000fe20004000000 */
[--C-:B------:R-:W-:Y:S01]  /*52d0*/  FFMA.FTZ R18, R18, UR11, -R141.reuse ;  /* 0x0000000b12127c23 */ /* 0x100fe2000801088d */
[----:B------:R-:W-:Y:S01]  /*52e0*/  @!P4 FSEL R21, R21, -INF , !P6 ;  /* 0xff8000001515c808 */ /* 0x000fe20007000000 */
[----:B------:R-:W-:Y:S01]  /*52f0*/  FFMA.FTZ R19, R19, UR11, -R141 ;  /* 0x0000000b13137c23 */ /* 0x000fe2000801088d */
[----:B------:R-:W-:Y:S01]  /*5300*/  @!P4 ISETP.GE.AND P3, PT, R143, R147, PT ;  /* 0x000000938f00c20c */ /* 0x000fe20003f66270 */
[----:B------:R-:W-:Y:S01]  /*5310*/  MUFU.EX2 R189, R18 ;  /* 0x0000001200bd7308 */ /* 0x000fe20000000800 */
[----:B------:R-:W-:Y:S01]  /*5320*/  @!P4 FSEL R15, R15, -INF , !P1 ;  /* 0xff8000000f0fc808 */ /* 0x000fe20004800000 */
[----:B------:R-:W-:Y:S01]  /*5330*/  @!P4 VIADD R133, R208, 0x18 ;  /* 0x00000018d085c836 */ /* 0x000fe20000000000 */
[C---:B------:R-:W-:Y:S01]  /*5340*/  @!P4 ISETP.GE.AND P5, PT, R132.reuse, R146, PT ;  /* 0x000000928400c20c */ /* 0x040fe20003fa6270 */
[----:B------:R-:W-:Y:S01]  /*5350*/  FFMA.FTZ R29, R227, UR5, R29 ;  /* 0x00000005e31d7c23 */ /* 0x000fe2000801001d */
[----:B------:R-:W-:Y:S01]  /*5360*/  @!P4 ISETP.GE.AND P0, PT, R132, R145, PT ;  /* 0x000000918400c20c */ /* 0x000fe20003f06270 */
[----:B------:R-:W-:Y:S01]  /*5370*/  FFMA.FTZ R8, R8, UR11, -R140 ;  /* 0x0000000b08087c23 */ /* 0x000fe2000801088c */
[----:B------:R-:W-:Y:S01]  /*5380*/  @!P4 ISETP.GE.AND P6, PT, R132, R144, PT ;  /* 0x000000908400c20c */ /* 0x000fe20003fc6270 */
[----:B------:R-:W-:Y:S01]  /*5390*/  FFMA.FTZ R22, R224, UR5, R22 ;  /* 0x00000005e0167c23 */ /* 0x000fe20008010016 */
[----:B------:R-:W-:Y:S01]  /*53a0*/  @!P4 ISETP.GE.AND P1, PT, R142, R146, PT ;  /* 0x000000928e00c20c */ /* 0x000fe20003f26270 */
[----:B------:R-:W-:Y:S01]  /*53b0*/  FFMA.FTZ R23, R225, UR5, R23 ;  /* 0x00000005e1177c23 */ /* 0x000fe20008010017 */
[----:B------:R-:W-:Y:S01]  /*53c0*/  LOP3.LUT R148, R153, R151, RZ, 0x3c, !PT ;  /* 0x0000009799947212 */ /* 0x000fe200078e3cff */
[----:B------:R-:W-:Y:S01]  /*53d0*/  @!P4 VIADD R132, R208, 0x19 ;  /* 0x00000019d084c836 */ /* 0x000fe20000000000 */
[----:B------:R-:W-:Y:S01]  /*53e0*/  @!P4 FSEL R16, R16, -INF , !P2 ;  /* 0xff8000001010c808 */ /* 0x000fe20005000000 */
[----:B------:R-:W-:Y:S01]  /*53f0*/  MUFU.EX2 R191, R19 ;  /* 0x0000001300bf7308 */ /* 0x000fe20000000800 */
[----:B------:R-:W-:Y:S01]  /*5400*/  @!P4 FSEL R17, R17, -INF , !P3 ;  /* 0xff8000001111c808 */ /* 0x000fe20005800000 */
[----:B------:R-:W-:Y:S01]  /*5410*/  FFMA.FTZ R24, R224, UR5, R24 ;  /* 0x00000005e0187c23 */ /* 0x000fe20008010018 */
[CC--:B------:R-:W-:Y:S01]  /*5420*/  @!P4 ISETP.GE.AND P2, PT, R142.reuse, R145.reuse, PT ;  /* 0x000000918e00c20c */ /* 0x0c0fe20003f46270 */
[----:B------:R-:W-:Y:S01]  /*5430*/  FFMA.FTZ R25, R225, UR5, R25 ;  /* 0x00000005e1197c23 */ /* 0x000fe20008010019 */
[-C--:B------:R-:W-:Y:S01]  /*5440*/  @!P4 ISETP.GE.AND P3, PT, R142, R144.reuse, PT ;  /* 0x000000908e00c20c */ /* 0x080fe20003f66270 */
[----:B------:R-:W-:Y:S01]  /*5450*/  IMAD.WIDE.U32 R142, R157, -0x326172a9, RZ ;  /* 0xcd9e8d579d8e7825 */ /* 0x000fe200078e00ff */
[----:B------:R-:W-:Y:S03]  /*5460*/  @!P4 FSEL R22, R22, -INF , !P1 ;  /* 0xff8000001616c808 */ /* 0x000fe60004800000 */
[----:B------:R4:W4:Y:S01]  /*5470*/  MUFU.EX2 R205, R8 ;  /* 0x0000000800cd7308 */ /* 0x0009220000000800 */
[----:B------:R-:W-:Y:S01]  /*5480*/  @!P4 FSEL R23, R23, -INF , !P5 ;  /* 0xff8000001717c808 */ /* 0x000fe20006800000 */
[----:B------:R-:W-:Y:S01]  /*5490*/  FFMA.FTZ R28, R226, UR5, R28 ;  /* 0x00000005e21c7c23 */ /* 0x000fe2000801001c */
[-C--:B------:R-:W-:Y:S01]  /*54a0*/  @!P4 ISETP.GE.AND P1, PT, R133, R145.reuse, PT ;  /* 0x000000918500c20c */ /* 0x080fe20003f26270 */
[----:B------:R-:W-:Y:S01]  /*54b0*/  FFMA.FTZ R16, R16, UR11, -R152 ;  /* 0x0000000b10107c23 */ /* 0x000fe20008010898 */
[----:B------:R-:W-:Y:S01]  /*54c0*/  @!P4 ISETP.GE.AND P5, PT, R132, R145, PT ;  /* 0x000000918400c20c */ /* 0x000fe20003fa6270 */
[----:B------:R-:W-:Y:S01]  /*54d0*/  IMAD.WIDE.U32 R148, R148, -0x2daee0ad, RZ ;  /* 0xd2511f5394947825 */ /* 0x000fe200078e00ff */
[----:B------:R-:W-:Y:S03]  /*54e0*/  @!P4 FSEL R24, R24, -INF , !P2 ;  /* 0xff8000001818c808 */ /* 0x000fe60005000000 */
[----:B------:R-:W-:Y:S01]  /*54f0*/  MUFU.EX2 R186, R16 ;  /* 0x0000001000ba7308 */ /* 0x000fe20000000800 */
[----:B------:R-:W-:Y:S01]  /*5500*/  @!P4 FSEL R25, R25, -INF , !P0 ;  /* 0xff8000001919c808 */ /* 0x000fe20004000000 */
[----:B------:R-:W-:Y:S01]  /*5510*/  FFMA.FTZ R26, R224, UR5, R26 ;  /* 0x00000005e01a7c23 */ /* 0x000fe2000801001a */
[-C--:B------:R-:W-:Y:S01]  /*5520*/  @!P4 ISETP.GE.AND P2, PT, R133, R144.reuse, PT ;  /* 0x000000908500c20c */ /* 0x080fe20003f46270 */
[----:B------:R-:W-:Y:S01]  /*5530*/  FFMA.FTZ R27, R225, UR5, R27 ;  /* 0x00000005e11b7c23 */ /* 0x000fe2000801001b */
[----:B------:R-:W-:Y:S01]  /*5540*/  @!P4 ISETP.GE.AND P0, PT, R132, R144, PT ;  /* 0x000000908400c20c */ /* 0x000fe20003f06270 */
[----:B------:R-:W-:Y:S01]  /*5550*/  FFMA.FTZ R17, R17, UR11, -R152 ;  /* 0x0000000b11117c23 */ /* 0x000fe20008010898 */
[----:B------:R-:W-:Y:S01]  /*5560*/  @!P4 FSEL R28, R28, -INF , !P1 ;  /* 0xff8000001c1cc808 */ /* 0x000fe20004800000 */
[--C-:B------:R-:W-:Y:S01]  /*5570*/  FFMA.FTZ R9, R9, UR11, -R140.reuse ;  /* 0x0000000b09097c23 */ /* 0x100fe2000801088c */
[----:B------:R-:W-:Y:S01]  /*5580*/  @!P4 FSEL R29, R29, -INF , !P5 ;  /* 0xff8000001d1dc808 */ /* 0x000fe20006800000 */
[----:B------:R-:W-:Y:S01]  /*5590*/  MUFU.EX2 R171, R17 ;  /* 0x0000001100ab7308 */ /* 0x000fe20000000800 */
[-C--:B------:R-:W-:Y:S01]  /*55a0*/  @!P4 ISETP.GE.AND P1, PT, R133, R146.reuse, PT ;  /* 0x000000928500c20c */ /* 0x080fe20003f26270 */
[----:B------:R-:W-:Y:S01]  /*55b0*/  FFMA.FTZ R28, R28, UR11, -R140 ;  /* 0x0000000b1c1c7c23 */ /* 0x000fe2000801088c */
[----:B------:R-:W-:Y:S01]  /*55c0*/  @!P4 ISETP.GE.AND P5, PT, R132, R146, PT ;  /* 0x000000928400c20c */ /* 0x000fe20003fa6270 */
[----:B------:R-:W-:Y:S01]  /*55d0*/  FFMA.FTZ R10, R10, UR11, -R0 ;  /* 0x0000000b0a0a7c23 */ /* 0x000fe20008010800 */
[----:B------:R-:W-:Y:S01]  /*55e0*/  LOP3.LUT R144, R153, R143, RZ, 0x3c, !PT ;  /* 0x0000008f99907212 */ /* 0x000fe200078e3cff */
[----:B------:R-:W-:Y:S01]  /*55f0*/  FFMA.FTZ R12, R12, UR11, -R140 ;  /* 0x0000000b0c0c7c23 */ /* 0x000fe2000801088c */
[----:B------:R-:W-:Y:S03]  /*5600*/  @!P4 FSEL R26, R26, -INF , !P3 ;  /* 0xff8000001a1ac808 */ /* 0x000fe60005800000 */
[----:B------:R-:W-:Y:S01]  /*5610*/  MUFU.EX2 R184, R28 ;  /* 0x0000001c00b87308 */ /* 0x000fe20000000800 */
[----:B------:R-:W-:Y:S01]  /*5620*/  @!P4 FSEL R27, R27, -INF , !P6 ;  /* 0xff8000001b1bc808 */ /* 0x000fe20007000000 */
[----:B------:R-:W-:Y:S01]  /*5630*/  IMAD.WIDE.U32 R144, R144, -0x2daee0ad, RZ ;  /* 0xd2511f5390907825 */ /* 0x000fe200078e00ff */
[----:B------:R-:W-:Y:S02]  /*5640*/  LOP3.LUT R146, R149, UR43, R156, 0x96, !PT ;  /* 0x0000002b95927c12 */ /* 0x000fe4000f8e969c */
[-C--:B------:R-:W-:Y:S01]  /*5650*/  @!P4 ISETP.GE.AND P3, PT, R133, R147.reuse, PT ;  /* 0x000000938500c20c */ /* 0x080fe20003f66270 */
[----:B------:R-:W-:Y:S01]  /*5660*/  FFMA.FTZ R13, R13, UR11, -R140 ;  /* 0x0000000b0d0d7c23 */ /* 0x000fe2000801088c */
[----:B------:R-:W-:Y:S01]  /*5670*/  @!P4 ISETP.GE.AND P6, PT, R132, R147, PT ;  /* 0x000000938400c20c */ /* 0x000fe20003fc6270 */
[----:B------:R-:W-:Y:S01]  /*5680*/  IMAD.WIDE.U32 R132, R159, -0x326172a9, RZ ;  /* 0xcd9e8d579f847825 */ /* 0x000fe200078e00ff */
[----:B------:R-:W-:Y:S01]  /*5690*/  LOP3.LUT R5, R5, UR42, R150, 0x96, !PT ;  /* 0x0000002a05057c12 */ /* 0x000fe2000f8e9696 */
[----:B------:R4:W-:Y:S01]  /*56a0*/  MUFU.EX2 R203, R9 ;  /* 0x0000000900cb7308 */ /* 0x0009e20000000800 */
[----:B------:R-:W-:Y:S01]  /*56b0*/  LOP3.LUT R6, R145, UR43, R158, 0x96, !PT ;  /* 0x0000002b91067c12 */ /* 0x000fe2000f8e969e */
[----:B------:R-:W-:Y:S01]  /*56c0*/  IMAD.WIDE.U32 R146, R146, -0x326172a9, RZ ;  /* 0xcd9e8d5792927825 */ /* 0x000fe200078e00ff */
[----:B------:R-:W-:Y:S03]  /*56d0*/  LOP3.LUT R142, R133, UR42, R142, 0x96, !PT ;  /* 0x0000002a858e7c12 */ /* 0x000fe6000f8e968e */
[----:B------:R-:W-:Y:S01]  /*56e0*/  FFMA.FTZ R11, R11, UR11, -R0 ;  /* 0x0000000b0b0b7c23 */ /* 0x000fe20008010800 */
[----:B-1----:R-:W-:Y:S01]  /*56f0*/  IMAD.WIDE.U32 R6, R6, -0x326172a9, RZ ;  /* 0xcd9e8d5706067825 */ /* 0x002fe200078e00ff */
[----:B------:R-:W-:Y:S02]  /*5700*/  LOP3.LUT R150, R147, UR44, R4, 0x96, !PT ;  /* 0x0000002c93967c12 */ /* 0x000fe4000f8e9604 */
[----:B------:R1:W2:Y:S01]  /*5710*/  MUFU.EX2 R206, R10 ;  /* 0x0000000a00ce7308 */ /* 0x0002a20000000800 */
[----:B------:R-:W-:Y:S01]  /*5720*/  FFMA.FTZ R32, R226, UR5, R32 ;  /* 0x00000005e2207c23 */ /* 0x000fe20008010020 */
[----:B------:R-:W-:Y:S04]  /*5730*/  IMAD.WIDE.U32 R4, R5, -0x2daee0ad, RZ ;  /* 0xd2511f5305047825 */ /* 0x000fe800078e00ff */
[C---:B------:R-:W-:Y:S01]  /*5740*/  FFMA.FTZ R33, R227.reuse, UR5, R33 ;  /* 0x00000005e3217c23 */ /* 0x040fe20008010021 */
[----:B------:R-:W-:Y:S01]  /*5750*/  FFMA.FTZ R31, R227, UR5, R31 ;  /* 0x00000005e31f7c23 */ /* 0x000fe2000801001f */
[----:B------:R-:W-:Y:S01]  /*5760*/  @!P4 FSEL R32, R32, -INF , !P3 ;  /* 0xff8000002020c808 */ /* 0x000fe20005800000 */
[----:B------:R-:W-:Y:S01]  /*5770*/  IMAD.WIDE.U32 R142, R142, -0x2daee0ad, RZ ;  /* 0xd2511f538e8e7825 */ /* 0x000fe200078e00ff */
[----:B------:R-:W-:Y:S01]  /*5780*/  LOP3.LUT R133, R5, UR45, R148, 0x96, !PT ;  /* 0x0000002d05857c12 */ /* 0x000fe2000f8e9694 */
[----:B------:R-:W-:Y:S01]  /*5790*/  MUFU.EX2 R196, R12 ;  /* 0x0000000c00c47308 */ /* 0x000fe20000000800 */
[----:B------:R-:W-:Y:S01]  /*57a0*/  @!P4 FSEL R33, R33, -INF , !P6 ;  /* 0xff8000002121c808 */ /* 0x000fe20007000000 */
[----:B------:R-:W-:Y:S01]  /*57b0*/  IMAD.WIDE.U32 R150, R150, -0x2daee0ad, RZ ;  /* 0xd2511f5396967825 */ /* 0x000fe200078e00ff */
[----:B------:R-:W-:Y:S02]  /*57c0*/  LOP3.LUT R148, R143, UR45, R144, 0x96, !PT ;  /* 0x0000002d8f947c12 */ /* 0x000fe4000f8e9690 */
[----:B------:R-:W-:Y:S01]  /*57d0*/  LOP3.LUT R144, R7, UR44, R132, 0x96, !PT ;  /* 0x0000002c07907c12 */ /* 0x000fe2000f8e9684 */
[----:B------:R-:W-:Y:S01]  /*57e0*/  IMAD.WIDE.U32 R132, R133, -0x326172a9, RZ ;  /* 0xcd9e8d5785847825 */ /* 0x000fe200078e00ff */
[----:B------:R-:W-:Y:S03]  /*57f0*/  LOP3.LUT R4, R151, UR47, R4, 0x96, !PT ;  /* 0x0000002f97047c12 */ /* 0x000fe6000f8e9604 */
[----:B------:R1:W2:Y:S01]  /*5800*/  MUFU.EX2 R195, R13 ;  /* 0x0000000d00c37308 */ /* 0x0002a20000000800 */
[----:B------:R-:W-:Y:S01]  /*5810*/  FFMA.FTZ R35, R227, UR5, R35 ;  /* 0x00000005e3237c23 */ /* 0x000fe20008010023 */
[----:B------:R-:W-:Y:S01]  /*5820*/  IMAD.WIDE.U32 R148, R148, -0x326172a9, RZ ;  /* 0xcd9e8d5794947825 */ /* 0x000fe200078e00ff */
[----:B------:R-:W-:Y:S03]  /*5830*/  LOP3.LUT R7, R133, UR46, R146, 0x96, !PT ;  /* 0x0000002e85077c12 */ /* 0x000fe6000f8e9692 */
[----:B------:R-:W-:Y:S01]  /*5840*/  FFMA.FTZ R30, R226, UR5, R30 ;  /* 0x00000005e21e7c23 */ /* 0x000fe2000801001e */
[----:B------:R-:W-:Y:S01]  /*5850*/  IMAD.WIDE.U32 R144, R144, -0x2daee0ad, RZ ;  /* 0xd2511f5390907825 */ /* 0x000fe200078e00ff */
[----:B----4-:R-:W-:Y:S02]  /*5860*/  LOP3.LUT R8, R149, UR46, R6, 0x96, !PT ;  /* 0x0000002e95087c12 */ /* 0x010fe4000f8e9606 */
[----:B------:R4:W-:Y:S01]  /*5870*/  MUFU.EX2 R204, R11 ;  /* 0x0000000b00cc7308 */ /* 0x0009e20000000800 */
[----:B------:R-:W-:Y:S01]  /*5880*/  FFMA.FTZ R34, R226, UR5, R34 ;  /* 0x00000005e2227c23 */ /* 0x000fe20008010022 */
[----:B------:R-:W-:Y:S01]  /*5890*/  IMAD.WIDE.U32 R4, R4, -0x326172a9, RZ ;  /* 0xcd9e8d5704047825 */ /* 0x000fe200078e00ff */
[----:B------:R-:W-:Y:S02]  /*58a0*/  LOP3.LUT R142, R145, UR47, R142, 0x96, !PT ;  /* 0x0000002f918e7c12 */ /* 0x000fe4000f8e968e */
[----:B------:R-:W-:Y:S01]  /*58b0*/  @!P4 FSEL R31, R31, -INF , !P0 ;  /* 0xff8000001f1fc808 */ /* 0x000fe20004000000 */
[----:B------:R-:W-:Y:S01]  /*58c0*/  IMAD.WIDE.U32 R8, R8, -0x2daee0ad, RZ ;  /* 0xd2511f5308087825 */ /* 0x000fe200078e00ff */
[C---:B------:R-:W-:Y:S02]  /*58d0*/  LOP3.LUT R133, R4.reuse, 0xff, RZ, 0xc0, !PT ;  /* 0x000000ff04857812 */ /* 0x040fe400078ec0ff */
[--C-:B------:R-:W-:Y:S01]  /*58e0*/  SHF.R.U32.HI R143, RZ, 0x18, R4.reuse ;  /* 0x00000018ff8f7819 */ /* 0x100fe20000011604 */
[----:B------:R-:W-:Y:S01]  /*58f0*/  IMAD.WIDE.U32 R6, R7, -0x2daee0ad, RZ ;  /* 0xd2511f5307067825 */ /* 0x000fe200078e00ff */
[----:B------:R-:W-:Y:S02]  /*5900*/  LOP3.LUT R145, R4, 0xffff, RZ, 0xc0, !PT ;  /* 0x0000ffff04917812 */ /* 0x000fe400078ec0ff */
[----:B------:R-:W-:Y:S01]  /*5910*/  SHF.R.U32.HI R146, RZ, 0x10, R4 ;  /* 0x00000010ff927819 */ /* 0x000fe20000011604 */
[----:B------:R-:W-:Y:S01]  /*5920*/  FFMA.FTZ R15, R15, UR11, -R0 ;  /* 0x0000000b0f0f7c23 */ /* 0x000fe20008010800 */
[----:B------:R-:W-:Y:S01]  /*5930*/  LOP3.LUT R132, R5, UR48, R132, 0x96, !PT ;  /* 0x0000003005847c12 */ /* 0x000fe2000f8e9684 */
[----:B------:R-:W-:Y:S01]  /*5940*/  IMAD.WIDE.U32 R4, R142, -0x326172a9, RZ ;  /* 0xcd9e8d578e047825 */ /* 0x000fe200078e00ff */
[----:B-1----:R-:W-:Y:S01]  /*5950*/  LOP3.LUT R10, R9, UR49, R144, 0x96, !PT ;  /* 0x00000031090a7c12 */ /* 0x002fe2000f8e9690 */
[----:B------:R-:W1:Y:S01]  /*5960*/  MUFU.EX2 R198, R15 ;  /* 0x0000000f00c67308 */ /* 0x000e620000000800 */
[----:B------:R-:W-:Y:S01]  /*5970*/  LOP3.LUT R134, R8, 0xff, RZ, 0xc0, !PT ;  /* 0x000000ff08867812 */ /* 0x000fe200078ec0ff */
[----:B------:R-:W-:Y:S01]  /*5980*/  FFMA.FTZ R20, R20, UR11, -R152 ;  /* 0x0000000b14147c23 */ /* 0x000fe20008010898 */
[----:B------:R-:W-:Y:S01]  /*5990*/  SHF.R.U32.HI R137, RZ, 0x18, R8 ;  /* 0x00000018ff897819 */ /* 0x000fe20000011608 */
[----:B------:R-:W-:Y:S01]  /*59a0*/  FFMA.FTZ R21, R21, UR11, -R152 ;  /* 0x0000000b15157c23 */ /* 0x000fe20008010898 */
[----:B------:R-:W-:Y:S01]  /*59b0*/  SHF.R.U32.HI R142, RZ, 0x10, R8 ;  /* 0x00000010ff8e7819 */ /* 0x000fe20000011608 */
[--C-:B------:R-:W-:Y:S01]  /*59c0*/  FFMA.FTZ R23, R23, UR11, -R141.reuse ;  /* 0x0000000b17177c23 */ /* 0x100fe2000801088d */
[----:B------:R-:W-:Y:S03]  /*59d0*/  LOP3.LUT R144, R8, 0xffff, RZ, 0xc0, !PT ;  /* 0x0000ffff08907812 */ /* 0x000fe600078ec0ff */
[----:B------:R-:W-:Y:S01]  /*59e0*/  MUFU.EX2 R169, R20 ;  /* 0x0000001400a97308 */ /* 0x000fe20000000800 */
[----:B------:R-:W-:Y:S01]  /*59f0*/  LOP3.LUT R8, R4, 0xffff, RZ, 0xc0, !PT ;  /* 0x0000ffff04087812 */ /* 0x000fe200078ec0ff */
[----:B------:R-:W-:Y:S01]  /*5a00*/  FFMA.FTZ R24, R24, UR11, -R140 ;  /* 0x0000000b18187c23 */ /* 0x000fe2000801088c */
[----:B------:R-:W-:Y:S01]  /*5a10*/  LOP3.LUT R13, R4, 0xff, RZ, 0xc0, !PT ;  /* 0x000000ff040d7812 */ /* 0x000fe200078ec0ff */
[----:B------:R-:W-:Y:S01]  /*5a20*/  FFMA.FTZ R32, R32, UR11, -R152 ;  /* 0x0000000b20207c23 */ /* 0x000fe20008010898 */
[----:B------:R-:W-:Y:S01]  /*5a30*/  SHF.R.U32.HI R12, RZ, 0x10, R4 ;  /* 0x00000010ff0c7819 */ /* 0x000fe20000011604 */
[----:B------:R-:W-:Y:S01]  /*5a40*/  FFMA.FTZ R152, R33, UR11, -R152 ;  /* 0x0000000b21987c23 */ /* 0x000fe20008010898 */
[----:B------:R-:W-:Y:S03]  /*5a50*/  SHF.R.U32.HI R9, RZ, 0x18, R4 ;  /* 0x00000018ff097819 */ /* 0x000fe60000011604 */
[----:B------:R-:W-:Y:S01]  /*5a60*/  MUFU.EX2 R168, R21 ;  /* 0x0000001500a87308 */ /* 0x000fe20000000800 */
[----:B------:R-:W-:Y:S01]  /*5a70*/  LOP3.LUT R4, R132, 0xff, RZ, 0xc0, !PT ;  /* 0x000000ff84047812 */ /* 0x000fe200078ec0ff */
[----:B------:R-:W-:Y:S01]  /*5a80*/  FFMA.FTZ R25, R25, UR11, -R140 ;  /* 0x0000000b19197c23 */ /* 0x000fe2000801088c */
[----:B------:R-:W-:Y:S01]  /*5a90*/  LOP3.LUT R135, R6, 0xff, RZ, 0xc0, !PT ;  /* 0x000000ff06877812 */ /* 0x000fe200078ec0ff */
[----:B------:R-:W-:Y:S01]  /*5aa0*/  FFMA.FTZ R14, R14, UR11, -R0 ;  /* 0x0000000b0e0e7c23 */ /* 0x000fe20008010800 */
[--C-:B------:R-:W-:Y:S01]  /*5ab0*/  SHF.R.U32.HI R136, RZ, 0x18, R6.reuse ;  /* 0x00000018ff887819 */ /* 0x100fe20000011606 */
[--C-:B------:R-:W-:Y:S01]  /*5ac0*/  FFMA.FTZ R22, R22, UR11, -R141.reuse ;  /* 0x0000000b16167c23 */ /* 0x100fe2000801088d */
[----:B------:R-:W-:Y:S03]  /*5ad0*/  LOP3.LUT R138, R6, 0xffff, RZ, 0xc0, !PT ;  /* 0x0000ffff068a7812 */ /* 0x000fe600078ec0ff */
[----:B------:R-:W-:Y:S01]  /*5ae0*/  MUFU.EX2 R185, R23 ;  /* 0x0000001700b97308 */ /* 0x000fe20000000800 */
[----:B------:R-:W-:Y:S01]  /*5af0*/  SHF.R.U32.HI R139, RZ, 0x10, R6 ;  /* 0x00000010ff8b7819 */ /* 0x000fe20000011606 */
[----:B------:R-:W-:Y:S01]  /*5b00*/  FFMA.FTZ R26, R26, UR11, -R0 ;  /* 0x0000000b1a1a7c23 */ /* 0x000fe20008010800 */
[----:B------:R-:W-:Y:S01]  /*5b10*/  LOP3.LUT R6, R5, UR48, R148, 0x96, !PT ;  /* 0x0000003005067c12 */ /* 0x000fe2000f8e9694 */
[----:B------:R-:W-:Y:S01]  /*5b20*/  FFMA.FTZ R27, R27, UR11, -R0 ;  /* 0x0000000b1b1b7c23 */ /* 0x000fe20008010800 */
[----:B------:R-:W-:Y:S01]  /*5b30*/  SHF.R.U32.HI R5, RZ, 0x18, R132 ;  /* 0x00000018ff057819 */ /* 0x000fe20000011684 */
[----:B------:R-:W-:Y:S01]  /*5b40*/  FFMA.FTZ R140, R29, UR11, -R140 ;  /* 0x0000000b1d8c7c23 */ /* 0x000fe2000801088c */
[----:B------:R-:W-:Y:S03]  /*5b50*/  ISETP.LE.U32.AND P3, PT, R4, UR12, PT ;  /* 0x0000000c04007c0c */ /* 0x000fe6000bf63070 */
[----:B------:R-:W-:Y:S01]  /*5b60*/  MUFU.EX2 R192, R24 ;  /* 0x0000001800c07308 */ /* 0x000fe20000000800 */
[----:B------:R-:W-:Y:S02]  /*5b70*/  LOP3.LUT R4, R132, 0xffff, RZ, 0xc0, !PT ;  /* 0x0000ffff84047812 */ /* 0x000fe400078ec0ff */
[----:B------:R-:W-:Y:S02]  /*5b80*/  ISETP.LE.U32.AND P6, PT, R5, UR12, PT ;  /* 0x0000000c05007c0c */ /* 0x000fe4000bfc3070 */
[----:B------:R-:W-:Y:S02]  /*5b90*/  SHF.R.U32.HI R5, RZ, 0x8, R4 ;  /* 0x00000008ff057819 */ /* 0x000fe40000011604 */
[----:B------:R-:W-:Y:S03]  /*5ba0*/  SHF.R.U32.HI R132, RZ, 0x10, R132 ;  /* 0x00000010ff847819 */ /* 0x000fe60000011684 */
[----:B------:R-:W-:Y:S01]  /*5bb0*/  MUFU.EX2 R164, R152 ;  /* 0x0000009800a47308 */ /* 0x000fe20000000800 */
[----:B------:R-:W-:Y:S02]  /*5bc0*/  LOP3.LUT R5, R5, 0xffff, RZ, 0xc0, !PT ;  /* 0x0000ffff05057812 */ /* 0x000fe400078ec0ff */
[----:B------:R-:W-:Y:S01]  /*5bd0*/  LOP3.LUT R4, R132, 0xff, RZ, 0xc0, !PT ;  /* 0x000000ff84047812 */ /* 0x000fe200078ec0ff */
[----:B------:R-:W-:Y:S01]  /*5be0*/  @!P3 FADD.FTZ R197, -R197, -RZ ;  /* 0x800000ffc5c5b221 */ /* 0x000fe20000010100 */
[----:B------:R-:W-:Y:S02]  /*5bf0*/  @!P4 FSEL R35, R35, -INF , !P5 ;  /* 0xff8000002323c808 */ /* 0x000fe40006800000 */
[----:B------:R-:W-:Y:S03]  /*5c00*/  @!P4 FSEL R30, R30, -INF , !P2 ;  /* 0xff8000001e1ec808 */ /* 0x000fe60005000000 */
[----:B------:R-:W-:Y:S01]  /*5c10*/  MUFU.EX2 R190, R25 ;  /* 0x0000001900be7308 */ /* 0x000fe20000000800 */
[----:B------:R-:W-:Y:S01]  /*5c20*/  @!P4 FSEL R34, R34, -INF , !P1 ;  /* 0xff8000002222c808 */ /* 0x000fe20004800000 */
[----:B------:R-:W-:Y:S01]  /*5c30*/  @!P6 FADD.FTZ R201, -R201, -RZ ;  /* 0x800000ffc9c9e221 */ /* 0x000fe20000010100 */
[----:B------:R-:W-:Y:S01]  /*5c40*/  ISETP.LE.U32.AND P4, PT, R5, UR12, PT ;  /* 0x0000000c05007c0c */ /* 0x000fe2000bf83070 */
[----:B------:R-:W-:Y:S01]  /*5c50*/  FFMA.FTZ R30, R30, UR11, -R0 ;  /* 0x0000000b1e1e7c23 */ /* 0x000fe20008010800 */
[----:B------:R-:W-:Y:S01]  /*5c60*/  ISETP.LE.U32.AND P1, PT, R4, UR12, PT ;  /* 0x0000000c04007c0c */ /* 0x000fe2000bf23070 */
[--C-:B------:R-:W-:Y:S01]  /*5c70*/  FFMA.FTZ R34, R34, UR11, -R141.reuse ;  /* 0x0000000b22227c23 */ /* 0x100fe2000801088d */
[C---:B------:R-:W-:Y:S03]  /*5c80*/  LOP3.LUT R4, R6.reuse, 0xffff, RZ, 0xc0, !PT ;  /* 0x0000ffff06047812 */ /* 0x040fe600078ec0ff */
[----:B------:R-:W-:Y:S01]  /*5c90*/  MUFU.EX2 R165, R32 ;  /* 0x0000002000a57308 */ /* 0x000fe20000000800 */
[----:B----4-:R-:W-:Y:S01]  /*5ca0*/  LOP3.LUT R11, R7, UR49, R150, 0x96, !PT ;  /* 0x00000031070b7c12 */ /* 0x010fe2000f8e9696 */
[----:B------:R-:W-:Y:S01]  /*5cb0*/  FFMA.FTZ R0, R31, UR11, -R0 ;  /* 0x0000000b1f007c23 */ /* 0x000fe20008010800 */
[----:B------:R-:W-:Y:S01]  /*5cc0*/  LOP3.LUT R7, R6, 0xff, RZ, 0xc0, !PT ;  /* 0x000000ff06077812 */ /* 0x000fe200078ec0ff */
[----:B------:R-:W-:Y:S01]  /*5cd0*/  FFMA.FTZ R141, R35, UR11, -R141 ;  /* 0x0000000b238d7c23 */ /* 0x000fe2000801088d */
[----:B------:R-:W-:Y:S02]  /*5ce0*/  SHF.R.U32.HI R5, RZ, 0x10, R6 ;  /* 0x00000010ff057819 */ /* 0x000fe40000011606 */
[----:B------:R-:W-:Y:S01]  /*5cf0*/  SHF.R.U32.HI R4, RZ, 0x8, R4 ;  /* 0x00000008ff047819 */ /* 0x000fe20000011604 */
[----:B------:R-:W-:Y:S01]  /*5d00*/  @!P4 FADD.FTZ R200, -R200, -RZ ;  /* 0x800000ffc8c8c221 */ /* 0x000fe20000010100 */
[----:B------:R-:W-:Y:S01]  /*5d10*/  ISETP.LE.U32.AND P5, PT, R7, UR12, PT ;  /* 0x0000000c07007c0c */ /* 0x000fe2000bfa3070 */
[----:B------:R-:W-:Y:S01]  /*5d20*/  @!P1 FADD.FTZ R202, -R202, -RZ ;  /* 0x800000ffcaca9221 */ /* 0x000fe20000010100 */
[----:B------:R-:W-:Y:S01]  /*5d30*/  LOP3.LUT R5, R5, 0xff, RZ, 0xc0, !PT ;  /* 0x000000ff05057812 */ /* 0x000fe200078ec0ff */
[----:B------:R-:W-:Y:S01]  /*5d40*/  MUFU.EX2 R167, R34 ;  /* 0x0000002200a77308 */ /* 0x000fe20000000800 */
[----:B------:R-:W-:Y:S02]  /*5d50*/  LOP3.LUT R4, R4, 0xffff, RZ, 0xc0, !PT ;  /* 0x0000ffff04047812 */ /* 0x000fe400078ec0ff */
[----:B------:R-:W-:Y:S02]  /*5d60*/  ISETP.LE.U32.AND P3, PT, R5, UR12, PT ;  /* 0x0000000c05007c0c */ /* 0x000fe4000bf63070 */
[----:B------:R-:W-:Y:S02]  /*5d70*/  ISETP.LE.U32.AND P4, PT, R4, UR12, PT ;  /* 0x0000000c04007c0c */ /* 0x000fe4000bf83070 */
[----:B------:R-:W-:Y:S03]  /*5d80*/  SHF.R.U32.HI R4, RZ, 0x8, R8 ;  /* 0x00000008ff047819 */ /* 0x000fe60000011608 */
[----:B------:R-:W4:Y:S01]  /*5d90*/  MUFU.EX2 R199, R14 ;  /* 0x0000000e00c77308 */ /* 0x000f220000000800 */
[----:B------:R-:W-:Y:S01]  /*5da0*/  ISETP.LE.U32.AND P2, PT, R133, UR12, PT ;  /* 0x0000000c85007c0c */ /* 0x000fe2000bf43070 */
[----:B------:R-:W-:Y:S01]  /*5db0*/  @!P5 FADD.FTZ R205, -R205, -RZ ;  /* 0x800000ffcdcdd221 */ /* 0x000fe20000010100 */
[----:B------:R-:W-:Y:S02]  /*5dc0*/  LOP3.LUT R4, R4, 0xffff, RZ, 0xc0, !PT ;  /* 0x0000ffff04047812 */ /* 0x000fe400078ec0ff */
[----:B------:R-:W-:Y:S02]  /*5dd0*/  ISETP.LE.U32.AND P0, PT, R143, UR12, PT ;  /* 0x0000000c8f007c0c */ /* 0x000fe4000bf03070 */
[----:B------:R-:W-:Y:S01]  /*5de0*/  ISETP.LE.U32.AND P5, PT, R4, UR12, PT ;  /* 0x0000000c04007c0c */ /* 0x000fe2000bfa3070 */
[----:B--2---:R-:W-:Y:S01]  /*5df0*/  @!P3 FADD.FTZ R206, -R206, -RZ ;  /* 0x800000ffceceb221 */ /* 0x004fe20000010100 */
[----:B------:R-:W-:Y:S01]  /*5e00*/  LOP3.LUT R4, R12, 0xff, RZ, 0xc0, !PT ;  /* 0x000000ff0c047812 */ /* 0x000fe200078ec0ff */
[----:B------:R-:W-:Y:S01]  /*5e10*/  @!P4 FADD.FTZ R203, -R203, -RZ ;  /* 0x800000ffcbcbc221 */ /* 0x000fe20000010100 */
[----:B------:R-:W-:Y:S01]  /*5e20*/  ISETP.LE.U32.AND P4, PT, R9, UR12, PT ;  /* 0x0000000c09007c0c */ /* 0x000fe2000bf83070 */
[----:B------:R-:W2:Y:S01]  /*5e30*/  MUFU.EX2 R187, R22 ;  /* 0x0000001600bb7308 */ /* 0x000ea20000000800 */
[----:B------:R-:W-:Y:S01]  /*5e40*/  ISETP.LE.U32.AND P3, PT, R4, UR12, PT ;  /* 0x0000000c04007c0c */ /* 0x000fe2000bf63070 */
[----:B------:R-:W-:Y:S01]  /*5e50*/  @!P2 FADD.FTZ R186, -R186, -RZ ;  /* 0x800000ffbabaa221 */ /* 0x000fe20000010100 */
[----:B------:R-:W-:Y:S02]  /*5e60*/  SHF.R.U32.HI R4, RZ, 0x8, R145 ;  /* 0x00000008ff047819 */ /* 0x000fe40000011691 */
[----:B------:R-:W-:Y:S01]  /*5e70*/  LOP3.LUT R5, R11, 0xffff, RZ, 0xc0, !PT ;  /* 0x0000ffff0b057812 */ /* 0x000fe200078ec0ff */
[----:B------:R-:W-:Y:S01]  /*5e80*/  @!P0 FADD.FTZ R191, -R191, -RZ ;  /* 0x800000ffbfbf8221 */ /* 0x000fe20000010100 */
[----:B------:R-:W-:Y:S01]  /*5e90*/  LOP3.LUT R4, R4, 0xffff, RZ, 0xc0, !PT ;  /* 0x0000ffff04047812 */ /* 0x000fe200078ec0ff */
[----:B------:R-:W-:Y:S01]  /*5ea0*/  @!P5 FADD.FTZ R195, -R195, -RZ ;  /* 0x800000ffc3c3d221 */ /* 0x000fe20000010100 */
[----:B------:R-:W-:Y:S01]  /*5eb0*/  SHF.R.U32.HI R5, RZ, 0x8, R5 ;  /* 0x00000008ff057819 */ /* 0x000fe20000011605 */
[----:B------:R-:W-:Y:S01]  /*5ec0*/  MUFU.EX2 R183, R0 ;  /* 0x0000000000b77308 */ /* 0x000fe20000000800 */
[----:B------:R-:W-:Y:S01]  /*5ed0*/  ISETP.LE.U32.AND P5, PT, R4, UR12, PT ;  /* 0x0000000c04007c0c */ /* 0x000fe2000bfa3070 */
[----:B-1----:R-:W-:Y:S01]  /*5ee0*/  @!P4 FADD.FTZ R198, -R198, -RZ ;  /* 0x800000ffc6c6c221 */ /* 0x002fe20000010100 */
[----:B------:R-:W-:Y:S01]  /*5ef0*/  LOP3.LUT R4, R146, 0xff, RZ, 0xc0, !PT ;  /* 0x000000ff92047812 */ /* 0x000fe200078ec0ff */
[----:B----4-:R-:W-:Y:S01]  /*5f00*/  @!P3 FADD.FTZ R199, -R199, -RZ ;  /* 0x800000ffc7c7b221 */ /* 0x010fe20000010100 */
[----:B------:R-:W-:Y:S02]  /*5f10*/  SHF.R.U32.HI R6, RZ, 0x18, R6 ;  /* 0x00000018ff067819 */ /* 0x000fe40000011606 */
[----:B------:R-:W-:Y:S03]  /*5f20*/  ISETP.LE.U32.AND P4, PT, R4, UR12, PT ;  /* 0x0000000c04007c0c */ /* 0x000fe6000bf83070 */
[----:B------:R-:W-:Y:S01]  /*5f30*/  MUFU.EX2 R166, R141 ;  /* 0x0000008d00a67308 */ /* 0x000fe20000000800 */
[----:B------:R-:W-:Y:S02]  /*5f40*/  LOP3.LUT R4, R11, 0xff, RZ, 0xc0, !PT ;  /* 0x000000ff0b047812 */ /* 0x000fe400078ec0ff */
[----:B------:R-:W-:Y:S02]  /*5f50*/  LOP3.LUT R5, R5, 0xffff, RZ, 0xc0, !PT ;  /* 0x0000ffff05057812 */ /* 0x000fe400078ec0ff */
[----:B------:R-:W-:Y:S01]  /*5f60*/  ISETP.LE.U32.AND P2, PT, R4, UR12, PT ;  /* 0x0000000c04007c0c */ /* 0x000fe2000bf43070 */
[----:B------:R-:W-:Y:S01]  /*5f70*/  @!P5 FADD.FTZ R171, -R171, -RZ ;  /* 0x800000ffababd221 */ /* 0x000fe20000010100 */
[--C-:B------:R-:W-:Y:S03]  /*5f80*/  SHF.R.U32.HI R4, RZ, 0x18, R11.reuse ;  /* 0x00000018ff047819 */ /* 0x100fe6000001160b */
[----:B------:R-:W-:Y:S01]  /*5f90*/  MUFU.EX2 R194, R26 ;  /* 0x0000001a00c27308 */ /* 0x000fe20000000800 */
[----:B------:R-:W-:Y:S02]  /*5fa0*/  ISETP.LE.U32.AND P1, PT, R6, UR12, PT ;  /* 0x0000000c06007c0c */ /* 0x000fe4000bf23070 */
[----:B------:R-:W-:Y:S01]  /*5fb0*/  ISETP.LE.U32.AND P5, PT, R4, UR12, PT ;  /* 0x0000000c04007c0c */ /* 0x000fe2000bfa3070 */
[----:B------:R-:W-:Y:S01]  /*5fc0*/  @!P4 FADD.FTZ R189, -R189, -RZ ;  /* 0x800000ffbdbdc221 */ /* 0x000fe20000010100 */
[----:B------:R-:W-:Y:S02]  /*5fd0*/  SHF.R.U32.HI R4, RZ, 0x10, R11 ;  /* 0x00000010ff047819 */ /* 0x000fe4000001160b */
[----:B------:R-:W-:Y:S03]  /*5fe0*/  LOP3.LUT R6, R10, 0xffff, RZ, 0xc0, !PT ;  /* 0x0000ffff0a067812 */ /* 0x000fe600078ec0ff */
[----:B------:R-:W1:Y:S01]  /*5ff0*/  MUFU.EX2 R193, R27 ;  /* 0x0000001b00c17308 */ /* 0x000e620000000800 */
[----:B------:R-:W-:Y:S01]  /*6000*/  LOP3.LUT R4, R4, 0xff, RZ, 0xc0, !PT ;  /* 0x000000ff04047812 */ /* 0x000fe200078ec0ff */
[----:B------:R-:W-:Y:S01]  /*6010*/  @!P2 FADD.FTZ R169, -R169, -RZ ;  /* 0x800000ffa9a9a221 */ /* 0x000fe20000010100 */
[----:B------:R-:W-:Y:S02]  /*6020*/  ISETP.LE.U32.AND P4, PT, R5, UR12, PT ;  /* 0x0000000c05007c0c */ /* 0x000fe4000bf83070 */
[----:B------:R-:W-:Y:S01]  /*6030*/  ISETP.LE.U32.AND P0, PT, R4, UR12, PT ;  /* 0x0000000c04007c0c */ /* 0x000fe2000bf03070 */
[----:B------:R-:W-:Y:S01]  /*6040*/  @!P1 FADD.FTZ R204, -R204, -RZ ;  /* 0x800000ffcccc9221 */ /* 0x000fe20000010100 */
[----:B------:R-:W-:Y:S01]  /*6050*/  LOP3.LUT R5, R10, 0xff, RZ, 0xc0, !PT ;  /* 0x000000ff0a057812 */ /* 0x000fe200078ec0ff */
[----:B------:R-:W-:Y:S01]  /*6060*/  @!P5 FADD.FTZ R185, -R185, -RZ ;  /* 0x800000ffb9b9d221 */ /* 0x000fe20000010100 */
[----:B------:R-:W-:Y:S01]  /*6070*/  SHF.R.U32.HI R4, RZ, 0x8, R6 ;  /* 0x00000008ff047819 */ /* 0x000fe20000011606 */
[----:B------:R-:W-:Y:S01]  /*6080*/  MUFU.EX2 R170, R140 ;  /* 0x0000008c00aa7308 */ /* 0x000fe20000000800 */
[----:B------:R-:W-:Y:S02]  /*6090*/  ISETP.LE.U32.AND P2, PT, R5, UR12, PT ;  /* 0x0000000c05007c0c */ /* 0x000fe4000bf43070 */
[----:B------:R-:W-:Y:S02]  /*60a0*/  LOP3.LUT R5, R4, 0xffff, RZ, 0xc0, !PT ;  /* 0x0000ffff04057812 */ /* 0x000fe400078ec0ff */
[----:B------:R-:W-:Y:S01]  /*60b0*/  SHF.R.U32.HI R4, RZ, 0x8, R138 ;  /* 0x00000008ff047819 */ /* 0x000fe2000001168a */
[----:B------:R-:W-:Y:S01]  /*60c0*/  @!P4 FADD.FTZ R168, -R168, -RZ ;  /* 0x800000ffa8a8c221 */ /* 0x000fe20000010100 */
[----:B------:R-:W-:Y:S01]  /*60d0*/  ISETP.LE.U32.AND P4, PT, R5, UR12, PT ;  /* 0x0000000c05007c0c */ /* 0x000fe2000bf83070 */
[----:B--2---:R-:W-:Y:S01]  /*60e0*/  @!P0 FADD.FTZ R187, -R187, -RZ ;  /* 0x800000ffbbbb8221 */ /* 0x004fe20000010100 */
[----:B------:R-:W-:Y:S01]  /*60f0*/  LOP3.LUT R4, R4, 0xffff, RZ, 0xc0, !PT ;  /* 0x0000ffff04047812 */ /* 0x000fe200078ec0ff */
[----:B------:R-:W2:Y:S01]  /*6100*/  MUFU.EX2 R188, R30 ;  /* 0x0000001e00bc7308 */ /* 0x000ea20000000800 */
[----:B------:R-:W-:Y:S02]  /*6110*/  ISETP.LE.U32.AND P1, PT, R135, UR12, PT ;  /* 0x0000000c87007c0c */ /* 0x000fe4000bf23070 */
[----:B------:R-:W-:Y:S01]  /*6120*/  ISETP.LE.U32.AND P5, PT, R4, UR12, PT ;  /* 0x0000000c04007c0c */ /* 0x000fe2000bfa3070 */
[----:B------:R-:W-:Y:S01]  /*6130*/  @!P2 FADD.FTZ R192, -R192, -RZ ;  /* 0x800000ffc0c0a221 */ /* 0x000fe20000010100 */
[----:B------:R-:W-:Y:S02]  /*6140*/  LOP3.LUT R4, R139, 0xff, RZ, 0xc0, !PT ;  /* 0x000000ff8b047812 */ /* 0x000fe400078ec0ff */
[--C-:B------:R-:W-:Y:S02]  /*6150*/  SHF.R.U32.HI R5, RZ, 0x18, R10.reuse ;  /* 0x00000018ff057819 */ /* 0x100fe4000001160a */
[----:B------:R-:W-:Y:S01]  /*6160*/  ISETP.LE.U32.AND P2, PT, R4, UR12, PT ;  /* 0x0000000c04007c0c */ /* 0x000fe2000bf43070 */
[----:B------:R-:W-:Y:S01]  /*6170*/  @!P4 FADD.FTZ R190, -R190, -RZ ;  /* 0x800000ffbebec221 */ /* 0x000fe20000010100 */
[----:B------:R-:W-:Y:S02]  /*6180*/  SHF.R.U32.HI R4, RZ, 0x10, R10 ;  /* 0x00000010ff047819 */ /* 0x000fe4000001160a */
[----:B------:R-:W-:Y:S01]  /*6190*/  ISETP.LE.U32.AND P4, PT, R5, UR12, PT ;  /* 0x0000000c05007c0c */ /* 0x000fe2000bf83070 */
[----:B------:R-:W-:Y:S01]  /*61a0*/  @!P1 FADD.FTZ R165, -R165, -RZ ;  /* 0x800000ffa5a59221 */ /* 0x000fe20000010100 */
[----:B------:R-:W-:Y:S01]  /*61b0*/  LOP3.LUT R4, R4, 0xff, RZ, 0xc0, !PT ;  /* 0x000000ff04047812 */ /* 0x000fe200078ec0ff */
[----:B------:R-:W-:Y:S01]  /*61c0*/  @!P5 FADD.FTZ R164, -R164, -RZ ;  /* 0x800000ffa4a4d221 */ /* 0x000fe20000010100 */
[----:B------:R-:W-:Y:S02]  /*61d0*/  LOP3.LUT R5, R142, 0xff, RZ, 0xc0, !PT ;  /* 0x000000ff8e057812 */ /* 0x000fe400078ec0ff */
[----:B------:R-:W-:Y:S02]  /*61e0*/  ISETP.LE.U32.AND P5, PT, R4, UR12, PT ;  /* 0x0000000c04007c0c */ /* 0x000fe4000bfa3070 */
[----:B------:R-:W-:Y:S01]  /*61f0*/  SHF.R.U32.HI R4, RZ, 0x8, R144 ;  /* 0x00000008ff047819 */ /* 0x000fe20000011690 */
[----:B------:R-:W-:Y:S01]  /*6200*/  @!P2 FADD.FTZ R167, -R167, -RZ ;  /* 0x800000ffa7a7a221 */ /* 0x000fe20000010100 */
[----:B------:R-:W-:Y:S02]  /*6210*/  ISETP.LE.U32.AND P1, PT, R5, UR12, PT ;  /* 0x0000000c05007c0c */ /* 0x000fe4000bf23070 */
[----:B------:R-:W-:Y:S01]  /*6220*/  LOP3.LUT R6, R4, 0xffff, RZ, 0xc0, !PT ;  /* 0x0000ffff04067812 */ /* 0x000fe200078ec0ff */
[----:B-1----:R-:W-:Y:S01]  /*6230*/  @!P4 FADD.FTZ R193, -R193, -RZ ;  /* 0x800000ffc1c1c221 */ /* 0x002fe20000010100 */
[----:B------:R-:W-:Y:S02]  /*6240*/  F2FP.RELU.BF16.F32.PACK_AB R5, R200, R197 ;  /* 0x000000c5c805723e */ /* 0x000fe400000018ff */
[----:B------:R-:W-:Y:S02]  /*6250*/  F2FP.RELU.BF16.F32.PACK_AB R4, R201, R202 ;  /* 0x000000cac904723e */ /* 0x000fe400000018ff */
[----:B------:R-:W-:Y:S01]  /*6260*/  ISETP.LE.U32.AND P2, PT, R6, UR12, PT ;  /* 0x0000000c06007c0c */ /* 0x000fe2000bf43070 */
[----:B------:R1:W-:Y:S01]  /*6270*/  STS [R212+0x19000], R5 ;  /* 0x01900005d4007388 */ /* 0x0003e20000000800 */
[----:B------:R-:W-:Y:S01]  /*6280*/  F2FP.RELU.BF16.F32.PACK_AB R7, R203, R205 ;  /* 0x000000cdcb07723e */ /* 0x000fe200000018ff */
[----:B------:R-:W-:Y:S01]  /*6290*/  @!P5 FADD.FTZ R194, -R194, -RZ ;  /* 0x800000ffc2c2d221 */ /* 0x000fe20000010100 */
[----:B------:R-:W-:Y:S01]  /*62a0*/  F2FP.RELU.BF16.F32.PACK_AB R6, R204, R206 ;  /* 0x000000cecc06723e */ /* 0x000fe200000018ff */
[----:B------:R4:W-:Y:S01]  /*62b0*/  STS [R212+0x19400], R4 ;  /* 0x01940004d4007388 */ /* 0x0009e20000000800 */
[----:B------:R-:W-:Y:S01]  /*62c0*/  ISETP.LE.U32.AND P6, PT, R13, UR12, PT ;  /* 0x0000000c0d007c0c */ /* 0x000fe2000bfc3070 */
[----:B--2---:R-:W-:Y:S01]  /*62d0*/  @!P1 FADD.FTZ R188, -R188, -RZ ;  /* 0x800000ffbcbc9221 */ /* 0x004fe20000010100 */
[----:B------:R-:W-:Y:S02]  /*62e0*/  F2FP.RELU.BF16.F32.PACK_AB R0, R164, R165 ;  /* 0x000000a5a400723e */ /* 0x000fe400000018ff */
[----:B------:R-:W-:Y:S02]  /*62f0*/  ISETP.LE.U32.AND P3, PT, R134, UR12, PT ;  /* 0x0000000c86007c0c */ /* 0x000fe4000bf63070 */
[----:B------:R-:W-:Y:S01]  /*6300*/  ISETP.LE.U32.AND P0, PT, R137, UR12, PT ;  /* 0x0000000c89007c0c */ /* 0x000fe2000bf03070 */
[----:B------:R-:W-:Y:S01]  /*6310*/  @!P2 FADD.FTZ R170, -R170, -RZ ;  /* 0x800000ffaaaaa221 */ /* 0x000fe20000010100 */
[----:B------:R-:W-:Y:S02]  /*6320*/  FSETP.GE.FTZ.AND P1, PT, R168, RZ, PT ;  /* 0x000000ffa800720b */ /* 0x000fe40003f36000 */
[----:B------:R-:W-:Y:S02]  /*6330*/  FSETP.GE.FTZ.AND P5, PT, R200, RZ, PT ;  /* 0x000000ffc800720b */ /* 0x000fe40003fb6000 */
[----:B------:R-:W-:Y:S01]  /*6340*/  FSETP.GE.FTZ.AND P4, PT, R186, RZ, PT ;  /* 0x000000ffba00720b */ /* 0x000fe20003f96000 */
[----:B------:R-:W-:Y:S01]  /*6350*/  @!P6 FADD.FTZ R196, -R196, -RZ ;  /* 0x800000ffc4c4e221 */ /* 0x000fe20000010100 */
[----:B------:R-:W-:Y:S02]  /*6360*/  ISETP.LE.U32.AND P6, PT, R136, UR12, PT ;  /* 0x0000000c88007c0c */ /* 0x000fe4000bfc3070 */
[----:B------:R-:W-:Y:S01]  /*6370*/  FSETP.GE.FTZ.AND P2, PT, R169, RZ, PT ;  /* 0x000000ffa900720b */ /* 0x000fe20003f56000 */
[----:B------:R-:W-:Y:S01]  /*6380*/  @!P3 FADD.FTZ R184, -R184, -RZ ;  /* 0x800000ffb8b8b221 */ /* 0x000fe20000010100 */
[----:B------:R-:W-:Y:S01]  /*6390*/  FSETP.GE.FTZ.AND P3, PT, R171, RZ, PT ;  /* 0x000000ffab00720b */ /* 0x000fe20003f76000 */
[----:B------:R-:W-:Y:S01]  /*63a0*/  @!P0 FADD.FTZ R183, -R183, -RZ ;  /* 0x800000ffb7b78221 */ /* 0x000fe20000010100 */
[----:B-1----:R-:W-:Y:S02]  /*63b0*/  F2FP.RELU.BF16.F32.PACK_AB R5, R171, R186 ;  /* 0x000000baab05723e */ /* 0x002fe400000018ff */
[----:B------:R-:W-:Y:S02]  /*63c0*/  FSETP.GE.FTZ.AND P0, PT, R197, RZ, PT ;  /* 0x000000ffc500720b */ /* 0x000fe40003f16000 */
[----:B----4-:R-:W-:Y:S01]  /*63d0*/  F2FP.RELU.BF16.F32.PACK_AB R4, R191, R189 ;  /* 0x000000bdbf04723e */ /* 0x010fe200000018ff */
[----:B------:R1:W-:Y:S02]  /*63e0*/  STS [R211+0x19000], R5 ;  /* 0x01900005d3007388 */ /* 0x0003e40000000800 */
[----:B------:R-:W-:Y:S02]  /*63f0*/  @!P6 FADD.FTZ R166, -R166, -RZ ;  /* 0x800000ffa6a6e221 */ /* 0x000fe40000010100 */
[----:B------:R2:W-:Y:S04]  /*6400*/  STS [R211+0x19400], R4 ;  /* 0x01940004d3007388 */ /* 0x0005e80000000800 */
[----:B------:R4:W-:Y:S04]  /*6410*/  STS [R212+0x1a000], R7 ;  /* 0x01a00007d4007388 */ /* 0x0009e80000000800 */
[----:B------:R3:W-:Y:S01]  /*6420*/  STS [R212+0x1a400], R6 ;  /* 0x01a40006d4007388 */ /* 0x0007e20000000800 */
[----:B-1----:R-:W-:Y:S02]  /*6430*/  F2FP.RELU.BF16.F32.PACK_AB R5, R168, R169 ;  /* 0x000000a9a805723e */ /* 0x002fe400000018ff */
[----:B--2---:R-:W-:Y:S02]  /*6440*/  F2FP.RELU.BF16.F32.PACK_AB R4, R185, R187 ;  /* 0x000000bbb904723e */ /* 0x004fe400000018ff */
[----:B----4-:R-:W-:Y:S02]  /*6450*/  F2FP.RELU.BF16.F32.PACK_AB R7, R195, R196 ;  /* 0x000000c4c307723e */ /* 0x010fe400000018ff */
[----:B---3--:R-:W-:Y:S03]  /*6460*/  F2FP.RELU.BF16.F32.PACK_AB R6, R198, R199 ;  /* 0x000000c7c606723e */ /* 0x008fe600000018ff */
[----:B------:R-:W-:Y:S04]  /*6470*/  STS [R211+0x1a000], R7 ;  /* 0x01a00007d3007388 */ /* 0x000fe80000000800 */
[----:B------:R1:W-:Y:S04]  /*6480*/  STS [R211+0x1a400], R6 ;  /* 0x01a40006d3007388 */ /* 0x0003e80000000800 */
[----:B------:R2:W-:Y:S04]  /*6490*/  STS [R210+0x19000], R5 ;  /* 0x01900005d2007388 */ /* 0x0005e80000000800 */
[----:B------:R3:W-:Y:S04]  /*64a0*/  STS [R210+0x19400], R4 ;  /* 0x01940004d2007388 */ /* 0x0007e80000000800 */
[----:B------:R4:W-:Y:S01]  /*64b0*/  STS [R209+0x19000], R0 ;  /* 0x01900000d1007388 */ /* 0x0009e20000000800 */
[----:B-1----:R-:W-:Y:S02]  /*64c0*/  F2FP.RELU.BF16.F32.PACK_AB R6, R190, R192 ;  /* 0x000000c0be06723e */ /* 0x002fe400000018ff */
[----:B--2---:R-:W-:Y:S02]  /*64d0*/  F2FP.RELU.BF16.F32.PACK_AB R5, R193, R194 ;  /* 0x000000c2c105723e */ /* 0x004fe400000018ff */
[----:B---3--:R-:W-:Y:S02]  /*64e0*/  F2FP.RELU.BF16.F32.PACK_AB R4, R170, R184 ;  /* 0x000000b8aa04723e */ /* 0x008fe400000018ff */
[----:B----4-:R-:W-:Y:S05]  /*64f0*/  F2FP.RELU.BF16.F32.PACK_AB R0, R166, R167 ;  /* 0x000000a7a600723e */ /* 0x010fea00000018ff */
[----:B------:R1:W-:Y:S04]  /*6500*/  STS [R209+0x19400], R0 ;  /* 0x01940000d1007388 */ /* 0x0003e80000000800 */
[----:B------:R-:W-:Y:S04]  /*6510*/  STS [R210+0x1a000], R6 ;  /* 0x01a00006d2007388 */ /* 0x000fe80000000800 */
[----:B------:R-:W-:Y:S04]  /*6520*/  STS [R210+0x1a400], R5 ;  /* 0x01a40005d2007388 */ /* 0x000fe80000000800 */
[----:B------:R-:W-:Y:S01]  /*6530*/  STS [R209+0x1a000], R4 ;  /* 0x01a00004d1007388 */ /* 0x000fe20000000800 */
[----:B-1----:R-:W-:Y:S05]  /*6540*/  F2FP.RELU.BF16.F32.PACK_AB R0, R183, R188 ;  /* 0x000000bcb700723e */ /* 0x002fea00000018ff */
        /* <DEDUP_REMOVED lines=17> */
[----:B------:R-:W-:Y:S01]  /*6660*/  LDSM.16.M88.4 R156, [R172+UR4+0x11400] ;  /* 0x01140004ac9c783b */ /* 0x000fe20008000200 */
[-C--:B-1----:R-:W-:Y:S06]  /*6670*/  HMMA.16816.F32.BF16 R20, R32, R132.reuse, RZ ;  /* 0x000000842014723c */ /* 0x082fec00000418ff */
[C---:B------:R-:W-:Y:S06]  /*6680*/  HMMA.16816.F32.BF16 R24, R28.reuse, R132, RZ ;  /* 0x000000841c18723c */ /* 0x040fec00000418ff */
[-C--:B------:R-:W-:Y:S06]  /*6690*/  HMMA.16816.F32.BF16 R28, R28, R134.reuse, RZ ;  /* 0x000000861c1c723c */ /* 0x080fec00000418ff */
[----:B------:R-:W-:Y:S01]  /*66a0*/  HMMA.16816.F32.BF16 R32, R32, R134, RZ ;  /* 0x000000862020723c */ /* 0x000fe200000418ff */
[----:B------:R-:W-:Y:S05]  /*66b0*/  LDSM.16.M88.4 R132, [R175+UR4+0x7000] ;  /* 0x00700004af84783b */ /* 0x000fea0008000200 */
[-C--:B----4-:R-:W-:Y:S06]  /*66c0*/  HMMA.16816.F32.BF16 R4, R136, R140.reuse, R4 ;  /* 0x0000008c8804723c */ /* 0x090fec0000041804 */
[C---:B--2---:R-:W-:Y:S06]  /*66d0*/  HMMA.16816.F32.BF16 R8, R144.reuse, R140, R8 ;  /* 0x0000008c9008723c */ /* 0x044fec0000041808 */
[-C--:B------:R-:W-:Y:S06]  /*66e0*/  HMMA.16816.F32.BF16 R12, R144, R142.reuse, R12 ;  /* 0x0000008e900c723c */ /* 0x080fec000004180c */
[C---:B------:R-:W-:Y:S01]  /*66f0*/  HMMA.16816.F32.BF16 R16, R136.reuse, R142, R16 ;  /* 0x0000008e8810723c */ /* 0x040fe20000041810 */
[----:B------:R-:W1:Y:S05]  /*6700*/  LDSM.16.M88.4 R140, [R172+UR4+0x11000] ;  /* 0x01100004ac8c783b */ /* 0x000e6a0008000200 */
[-C--:B---3--:R-:W-:Y:S06]  /*6710*/  HMMA.16816.F32.BF16 R20, R136, R148.reuse, R20 ;  /* 0x000000948814723c */ /* 0x088fec0000041814 */
[C---:B------:R-:W-:Y:S06]  /*6720*/  HMMA.16816.F32.BF16 R24, R144.reuse, R148, R24 ;  /* 0x000000949018723c */ /* 0x040fec0000041818 */
[-C--:B------:R-:W-:Y:S01]  /*6730*/  HMMA.16816.F32.BF16 R28, R144, R150.reuse, R28 ;  /* 0x00000096901c723c */ /* 0x080fe2000004181c */
[----:B------:R-:W-:Y:S05]  /*6740*/  LDSM.16.M88.4 R144, [R0+0x1800] ;  /* 0x001800000090783b */ /* 0x000fea0000000200 */
[----:B------:R-:W-:Y:S03]  /*6750*/  HMMA.16816.F32.BF16 R32, R136, R150, R32 ;  /* 0x000000968820723c */ /* 0x000fe60000041820 */
[----:B------:R-:W-:Y:S08]  /*6760*/  LDSM.16.M88.4 R136, [R0+0x1000] ;  /* 0x001000000088783b */ /* 0x000ff00000000200 */
[----:B------:R-:W-:Y:S01]  /*6770*/  LDSM.16.M88.4 R148, [R173+0x8400] ;  /* 0x00840000ad94783b */ /* 0x000fe20000000200 */
[-C--:B-1----:R-:W-:Y:S06]  /*6780*/  HMMA.16816.F32.BF16 R4, R132, R140.reuse, R4 ;  /* 0x0000008c8404723c */ /* 0x082fec0000041804 */
[C---:B------:R-:W-:Y:S06]  /*6790*/  HMMA.16816.F32.BF16 R8, R152.reuse, R140, R8 ;  /* 0x0000008c9808723c */ /* 0x040fec0000041808 */
[-C--:B------:R-:W-:Y:S06]  /*67a0*/  HMMA.16816.F32.BF16 R12, R152, R142.reuse, R12 ;  /* 0x0000008e980c723c */ /* 0x080fec000004180c */
[C---:B------:R-:W-:Y:S01]  /*67b0*/  HMMA.16816.F32.BF16 R16, R132.reuse, R142, R16 ;  /* 0x0000008e8410723c */ /* 0x040fe20000041810 */
[----:B------:R-:W1:Y:S05]  /*67c0*/  LDSM.16.M88.4 R140, [R173+0x8000] ;  /* 0x00800000ad8c783b */ /* 0x000e6a0000000200 */
[-C--:B------:R-:W-:Y:S06]  /*67d0*/  HMMA.16816.F32.BF16 R20, R132, R156.reuse, R20 ;  /* 0x0000009c8414723c */ /* 0x080fec0000041814 */
[C---:B------:R-:W-:Y:S06]  /*67e0*/  HMMA.16816.F32.BF16 R24, R152.reuse, R156, R24 ;  /* 0x0000009c9818723c */ /* 0x040fec0000041818 */
[-C--:B------:R-:W-:Y:S01]  /*67f0*/  HMMA.16816.F32.BF16 R28, R152, R158.reuse, R28 ;  /* 0x0000009e981c723c */ /* 0x080fe2000004181c */
[----:B------:R-:W-:Y:S05]  /*6800*/  LDSM.16.M88.4 R152, [R175+UR4+0x8800] ;  /* 0x00880004af98783b */ /* 0x000fea0008000200 */
[----:B------:R-:W-:Y:S03]  /*6810*/  HMMA.16816.F32.BF16 R32, R132, R158, R32 ;  /* 0x0000009e8420723c */ /* 0x000fe60000041820 */
[----:B------:R-:W-:Y:S08]  /*6820*/  LDSM.16.M88.4 R132, [R175+UR4+0x8000] ;  /* 0x00800004af84783b */ /* 0x000ff00008000200 */
[----:B------:R-:W-:Y:S01]  /*6830*/  LDSM.16.M88.4 R156, [R172+UR4+0x13400] ;  /* 0x01340004ac9c783b */ /* 0x000fe20008000200 */
[-C--:B-1----:R-:W-:Y:S06]  /*6840*/  HMMA.16816.F32.BF16 R4, R136, R140.reuse, R4 ;  /* 0x0000008c8804723c */ /* 0x082fec0000041804 */
[C---:B------:R-:W-:Y:S06]  /*6850*/  HMMA.16816.F32.BF16 R8, R144.reuse, R140, R8 ;  /* 0x0000008c9008723c */ /* 0x040fec0000041808 */
        /* <DEDUP_REMOVED lines=8> */
[----:B------:R-:W2:Y:S08]  /*68e0*/  LDSM.16.M88.4 R136, [R0+0x2000] ;  /* 0x002000000088783b */ /* 0x000eb00000000200 */
        /* <DEDUP_REMOVED lines=9> */
[----:B------:R-:W-:Y:S06]  /*6980*/  HMMA.16816.F32.BF16 R32, R132, R158, R32 ;  /* 0x0000009e8420723c */ /* 0x000fec0000041820 */
[-C--:B--2---:R-:W-:Y:S06]  /*6990*/  HMMA.16816.F32.BF16 R4, R136, R144.reuse, R4 ;  /* 0x000000908804723c */ /* 0x084fec0000041804 */
[C---:B-1----:R-:W-:Y:S06]  /*69a0*/  HMMA.16816.F32.BF16 R8, R140.reuse, R144, R8 ;  /* 0x000000908c08723c */ /* 0x042fec0000041808 */
[-C--:B------:R-:W-:Y:S06]  /*69b0*/  HMMA.16816.F32.BF16 R12, R140, R146.reuse, R12 ;  /* 0x000000928c0c723c */ /* 0x080fec000004180c */
[C---:B------:R-:W-:Y:S06]  /*69c0*/  HMMA.16816.F32.BF16 R16, R136.reuse, R146, R16 ;  /* 0x000000928810723c */ /* 0x040fec0000041810 */
[----:B------:R-:W-:Y:S01]  /*69d0*/  FADD.FTZ R0, -R163, R4 ;  /* 0x00000004a3007221 */ /* 0x000fe20000010100 */
[-C--:B------:R-:W-:Y:S04]  /*69e0*/  HMMA.16816.F32.BF16 R20, R136, R148.reuse, R20 ;  /* 0x000000948814723c */ /* 0x080fe80000041814 */
[-C--:B------:R-:W-:Y:S02]  /*69f0*/  FSEL R0, R0, R163.reuse, P0 ;  /* 0x000000a300007208 */ /* 0x080fe40000000000 */
[C---:B------:R-:W-:Y:S04]  /*6a00*/  HMMA.16816.F32.BF16 R24, R140.reuse, R148, R24 ;  /* 0x000000948c18723c */ /* 0x040fe80000041818 */
[----:B------:R-:W-:Y:S01]  /*6a10*/  FSETP.GE.FTZ.AND P0, PT, R164, RZ, PT ;  /* 0x000000ffa400720b */ /* 0x000fe20003f16000 */
[----:B------:R-:W-:Y:S01]  /*6a20*/  FMUL.FTZ R133, R197, R0 ;  /* 0x00000000c5857220 */ /* 0x000fe20000410000 */
[-C--:B------:R-:W-:Y:S05]  /*6a30*/  HMMA.16816.F32.BF16 R28, R140, R150.reuse, R28 ;  /* 0x000000968c1c723c */ /* 0x080fea000004181c */
[C---:B------:R-:W-:Y:S01]  /*6a40*/  FADD.FTZ R132, -R163.reuse, R5 ;  /* 0x00000005a3847221 */ /* 0x040fe20000010100 */
[----:B------:R-:W-:Y:S05]  /*6a50*/  HMMA.16816.F32.BF16 R32, R136, R150, R32 ;  /* 0x000000968820723c */ /* 0x000fea0000041820 */
[C---:B------:R-:W-:Y:S01]  /*6a60*/  FADD.FTZ R16, -R163.reuse, R16 ;  /* 0x00000010a3107221 */ /* 0x040fe20000010100 */
[C---:B------:R-:W-:Y:S01]  /*6a70*/  FADD.FTZ R0, -R163.reuse, R21 ;  /* 0x00000015a3007221 */ /* 0x040fe20000010100 */
[C---:B------:R-:W-:Y:S01]  /*6a80*/  FADD.FTZ R5, -R163.reuse, R17 ;  /* 0x00000011a3057221 */ /* 0x040fe20000010100 */
[-C--:B------:R-:W-:Y:S03]  /*6a90*/  FSEL R17, R132, R163.reuse, P5 ;  /* 0x000000a384117208 */ /* 0x080fe60002800000 */
[----:B------:R-:W-:Y:S01]  /*6aa0*/  FSEL R0, R0, R163, P1 ;  /* 0x000000a300007208 */ /* 0x000fe20000800000 */
[----:B------:R-:W-:Y:S01]  /*6ab0*/  FADD.FTZ R4, -R163, R20 ;  /* 0x00000014a3047221 */ /* 0x000fe20000010100 */
[----:B------:R-:W-:Y:S01]  /*6ac0*/  FSETP.GE.FTZ.AND P1, PT, R165, RZ, PT ;  /* 0x000000ffa500720b */ /* 0x000fe20003f36000 */
[----:B------:R-:W-:Y:S01]  /*6ad0*/  FMUL.FTZ R20, R200, R17 ;  /* 0x00000011c8147220 */ /* 0x000fe20000410000 */
[-C--:B------:R-:W-:Y:S01]  /*6ae0*/  FSEL R16, R16, R163.reuse, P4 ;  /* 0x000000a310107208 */ /* 0x080fe20002000000 */
[----:B------:R-:W-:Y:S01]  /*6af0*/  FMUL.FTZ R0, R168, R0 ;  /* 0x00000000a8007220 */ /* 0x000fe20000410000 */
[-C--:B------:R-:W-:Y:S01]  /*6b00*/  FSEL R5, R5, R163.reuse, P3 ;  /* 0x000000a305057208 */ /* 0x080fe20001800000 */
[----:B------:R-:W-:Y:S01]  /*6b10*/  FADD.FTZ R6, -R162, R6 ;  /* 0x00000006a2067221 */ /* 0x000fe20000010100 */
[----:B------:R-:W-:Y:S01]  /*6b20*/  FSEL R4, R4, R163, P2 ;  /* 0x000000a304047208 */ /* 0x000fe20001000000 */
[----:B------:R-:W-:Y:S01]  /*6b30*/  FMUL.FTZ R17, R186, R16 ;  /* 0x00000010ba117220 */ /* 0x000fe20000410000 */
[----:B------:R-:W-:Y:S01]  /*6b40*/  FSETP.GE.FTZ.AND P2, PT, R202, RZ, PT ;  /* 0x000000ffca00720b */ /* 0x000fe20003f56000 */
[----:B------:R-:W-:Y:S01]  /*6b50*/  FMUL.FTZ R5, R171, R5 ;  /* 0x00000005ab057220 */ /* 0x000fe20000410000 */
[----:B------:R-:W-:Y:S01]  /*6b60*/  FADD.FTZ R7, -R162, R7 ;  /* 0x00000007a2077221 */ /* 0x000fe20000010100 */
[----:B------:R-:W-:Y:S01]  /*6b70*/  FADD.FTZ R32, -R163, R32 ;  /* 0x00000020a3207221 */ /* 0x000fe20000010100 */
[----:B------:R-:W-:Y:S01]  /*6b80*/  FSEL R21, R6, R162, P2 ;  /* 0x000000a206157208 */ /* 0x000fe20001000000 */
        /* <DEDUP_REMOVED lines=10> */
[----:B------:R-:W-:Y:S05]  /*6c30*/  FSEL R20, R7, R162, P1 ;  /* 0x000000a207147208 */ /* 0x000fea0000800000 */
        /* <DEDUP_REMOVED lines=9> */
[C---:B------:R-:W-:Y:S01]  /*6cd0*/  VIADD R0, R219.reuse, UR10 ;  /* 0x0000000adb007c36 */ /* 0x040fe20008000000 */
[C---:B------:R-:W-:Y:S01]  /*6ce0*/  @!P2 IADD3 R16, R219.reuse, UR10, RZ ;  /* 0x0000000adb10ac10 */ /* 0x040fe2000fffe0ff */
[----:B------:R-:W-:Y:S01]  /*6cf0*/  @!P1 VIADD R17, R219, UR10 ;  /* 0x0000000adb119c36 */ /* 0x000fe20008000000 */
[----:B------:R2:W-:Y:S01]  /*6d00*/  @P3 STS [R207], RZ ;  /* 0x000000ffcf003388 */ /* 0x0005e20000000800 */
[----:B------:R-:W-:Y:S01]  /*6d10*/  VIADD R174, R174, UR10 ;  /* 0x0000000aaeae7c36 */ /* 0x000fe20008000000 */
[----:B------:R-:W-:Y:S02]  /*6d20*/  MOV R219, R0 ;  /* 0x0000000000db7202 */ /* 0x000fe40000000f00 */
[----:B------:R2:W-:Y:S01]  /*6d30*/  @P3 STS [R207+0x4], RZ ;  /* 0x000004ffcf003388 */ /* 0x0005e20000000800 */
[----:B-1----:R-:W-:Y:S03]  /*6d40*/  LEA R6, -R6, RZ, 0x6 ;  /* 0x000000ff06067211 */ /* 0x002fe600078e31ff */
[----:B------:R2:W-:Y:S01]  /*6d50*/  @P3 STS [R207+0x8], RZ ;  /* 0x000008ffcf003388 */ /* 0x0005e20000000800 */
[C---:B------:R-:W-:Y:S02]  /*6d60*/  LEA R216, P4, R6.reuse, R216, 0x1 ;  /* 0x000000d806d87211 */ /* 0x040fe400078808ff */
[----:B------:R-:W-:Y:S01]  /*6d70*/  SHF.R.S32.HI R7, RZ, 0x1f, R6 ;  /* 0x0000001fff077819 */ /* 0x000fe20000011406 */
[----:B------:R2:W-:Y:S03]  /*6d80*/  @P3 STS [R207+0xc], RZ ;  /* 0x00000cffcf003388 */ /* 0x0005e60000000800 */
[----:B------:R-:W-:Y:S01]  /*6d90*/  LEA.HI.X R214, R6, R214, R7, 0x1, P4 ;  /* 0x000000d606d67211 */ /* 0x000fe200020f0c07 */
[----:B------:R-:W-:Y:S04]  /*6da0*/  @!P3 IMAD.MOV.U32 R6, RZ, RZ, R216 ;  /* 0x000000ffff06b224 */ /* 0x000fe800078e00d8 */
[--C-:B------:R-:W-:Y:S05]  /*6db0*/  @!P3 IMAD.MOV.U32 R7, RZ, RZ, R214.reuse ;  /* 0x000000ffff07b224 */ /* 0x100fea00078e00d6 */
        /* <DEDUP_REMOVED lines=8> */
[-C--:B-1----:R-:W-:Y:S01]  /*6e40*/  @!P2 MOV R6, R216.reuse ;  /* 0x000000d80006a202 */ /* 0x082fe20000000f00 */
[--C-:B------:R-:W-:Y:S05]  /*6e50*/  @!P2 IMAD.MOV.U32 R7, RZ, RZ, R214.reuse ;  /* 0x000000ffff07a224 */ /* 0x100fea00078e00d6 */
        /* <DEDUP_REMOVED lines=8> */
[----:B-1----:R-:W-:Y:S01]  /*6ee0*/  @!P1 MOV R6, R216 ;  /* 0x000000d800069202 */ /* 0x002fe20000000f00 */
[----:B------:R-:W-:Y:S05]  /*6ef0*/  @!P1 IMAD.MOV.U32 R7, RZ, RZ, R214 ;  /* 0x000000ffff079224 */ /* 0x000fea00078e00d6 */
[----:B------:R-:W-:Y:S01]  /*6f00*/  @!PT LDS RZ, [RZ] ;  /* 0x00000000fffff984 */ /* 0x000fe20000000800 */
[----:B------:R-:W-:Y:S01]  /*6f10*/  @!PT LDS RZ, [RZ] ;  /* 0x00000000fffff984 */ /* 0x000fe20000000800 */
[----:B------:R-:W-:Y:S01]  /*6f20*/  @!PT LDS RZ, [RZ] ;  /* 0x00000000fffff984 */ /* 0x000fe20000000800 */
[----:B------:R2:W-:Y:S04]  /*6f30*/  @!P1 LDGSTS.E.BYPASS.LTC128B.128 [R17+0x2000], desc[UR8][R6.64+0x80] ;  /* 0x0200008006119fae */ /* 0x0005e8000b901d48 */
[----:B------:R-:W0:Y:S02]  /*6f40*/  LDGDEPBAR ;  /* 0x00000000000079af */ /* 0x000e240000000000 */
.L_x_596:
[----:B------:R1:W-:Y:S01]  /*6f50*/  STS [R212+0x15000], R4 ;  /* 0x01500004d4007388 */ /* 0x0003e20000000800 */
[----:B------:R-:W-:Y:S01]  /*6f60*/  FSETP.GE.FTZ.AND P4, PT, R191, RZ, PT ;  /* 0x000000ffbf00720b */ /* 0x000fe20003f96000 */
[----:B------:R-:W-:Y:S01]  /*6f70*/  FMUL.FTZ R21, R202, R21 ;  /* 0x00000015ca157220 */ /* 0x000fe20000410000 */
[----:B------:R-:W-:Y:S01]  /*6f80*/  FMUL.FTZ R20, R201, R20 ;  /* 0x00000014c9147220 */ /* 0x000fe20000410000 */
[C---:B------:R-:W-:Y:S01]  /*6f90*/  FADD.FTZ R0, -R162.reuse, R18 ;  /* 0x00000012a2007221 */ /* 0x040fe20000010100 */
[----:B------:R-:W-:Y:S01]  /*6fa0*/  FSETP.GE.FTZ.AND P1, PT, R189, RZ, PT ;  /* 0x000000ffbd00720b */ /* 0x000fe20003f36000 */
[C---:B------:R-:W-:Y:S01]  /*6fb0*/  FADD.FTZ R22, -R162.reuse, R22 ;  /* 0x00000016a2167221 */ /* 0x040fe20000010100 */
        /* <DEDUP_REMOVED lines=47> */
[-C--:B------:R-:W-:Y:S02]  /*72b0*/  FSEL R28, R28, R161.reuse, P2 ;  /* 0x000000a11c1c7208 */ /* 0x080fe40001000000 */
[-C--:B------:R-:W-:Y:S02]  /*72c0*/  FSEL R25, R25, R161.reuse, P3 ;  /* 0x000000a119197208 */ /* 0x080fe40001800000 */
        /* <DEDUP_REMOVED lines=11> */
[----:B------:R-:W-:Y:S01]  /*7380*/  FADD.FTZ R6, -R160, R14 ;  /* 0x0000000ea0067221 */ /* 0x000fe20000010100 */
        /* <DEDUP_REMOVED lines=30> */
[----:B------:R-:W-:Y:S01]  /*7570*/  F2FP.BF16.F32.PACK_AB R17, R163, R32 ;  /* 0x00000020a311723e */ /* 0x000fe200000010ff */
[----:B------:R-:W-:Y:S02]  /*7580*/  IMAD.MOV.U32 R163, RZ, RZ, R217 ;  /* 0x000000ffffa37224 */ /* 0x000fe400078e00d9 */
[----:B------:R-:W-:Y:S01]  /*7590*/  STS [R211+0x16000], R8 ;  /* 0x01600008d3007388 */ /* 0x000fe20000000800 */
[----:B------:R-:W-:Y:S01]  /*75a0*/  FMUL.FTZ R13, R194, R6 ;  /* 0x00000006c20d7220 */ /* 0x000fe20000410000 */
[----:B------:R-:W-:Y:S01]  /*75b0*/  F2FP.BF16.F32.PACK_AB R12, R162, R34 ;  /* 0x00000022a20c723e */ /* 0x000fe200000010ff */
[----:B------:R-:W-:Y:S02]  /*75c0*/  FMUL.FTZ R6, R183, R160 ;  /* 0x000000a0b7067220 */ /* 0x000fe40000410000 */
[----:B------:R-:W-:Y:S01]  /*75d0*/  STS [R211+0x16400], R4 ;  /* 0x01640004d3007388 */ /* 0x000fe20000000800 */
[----:B------:R-:W-:Y:S01]  /*75e0*/  F2FP.BF16.F32.PACK_AB R7, R7, R24 ;  /* 0x000000180707723e */ /* 0x000fe200000010ff */
[----:B------:R-:W-:Y:S01]  /*75f0*/  IMAD.MOV.U32 R162, RZ, RZ, R218 ;  /* 0x000000ffffa27224 */ /* 0x000fe200078e00da */
[----:B-1----:R-:W-:Y:S02]  /*7600*/  F2FP.BF16.F32.PACK_AB R0, R11, R13 ;  /* 0x0000000d0b00723e */ /* 0x002fe400000010ff */
[----:B------:R-:W-:Y:S01]  /*7610*/  STS [R210+0x15000], R132 ;  /* 0x01500084d2007388 */ /* 0x000fe20000000800 */
[----:B------:R-:W-:Y:S02]  /*7620*/  F2FP.BF16.F32.PACK_AB R9, R9, R28 ;  /* 0x0000001c0909723e */ /* 0x000fe400000010ff */
[----:B------:R-:W-:Y:S02]  /*7630*/  F2FP.BF16.F32.PACK_AB R6, R6, R10 ;  /* 0x0000000a0606723e */ /* 0x000fe400000010ff */
        /* <DEDUP_REMOVED lines=114> */
.L_x_597:
[----:B------:R-:W-:Y:S01]  /*7d60*/  LDSM.16.M88.4 R24, [R176] ;  /* 0x00000000b018783b */ /* 0x000fe20000000200 */
[----:B--2---:R-:W-:Y:S01]  /*7d70*/  @P0 VIADD R4, R230, 0xffffffc0 ;  /* 0xffffffc0e6040836 */ /* 0x004fe20000000000 */
[C---:B------:R-:W-:Y:S01]  /*7d80*/  LEA R218, P1, R239.reuse, R162, 0x2 ;  /* 0x000000a2efda7211 */ /* 0x040fe200078210ff */
[----:B------:R-:W-:Y:S01]  /*7d90*/  @UP2 UIADD3 UR13, UP0, UR14, -0x100, URZ ;  /* 0xffffff000e0d2890 */ /* 0x000fe2000ff1e03f */
[----:B------:R-:W1:Y:S01]  /*7da0*/  LDSM.16.MT88.4 R8, [R0+0x9000] ;  /* 0x009000000008783b */ /* 0x000e620000004200 */
[----:B------:R-:W-:Y:S01]  /*7db0*/  @P0 IMAD.WIDE R160, R4, R249, UR14 ;  /* 0x0000000e04a00e25 */ /* 0x000fe2000f8e02f9 */
[----:B------:R-:W-:Y:S01]  /*7dc0*/  LEA.HI.X.SX32 R217, R239, R163, 0x2, P1 ;  /* 0x000000a3efd97211 */ /* 0x000fe200008f16ff */
[----:B------:R-:W-:Y:S01]  /*7dd0*/  @UP2 UIADD3.X UR10, UR15, -0x1, URZ, UP0, !UPT ;  /* 0xffffffff0f0a2890 */ /* 0x000fe200087fe43f */
[----:B------:R-:W2:Y:S01]  /*7de0*/  LDSM.16.MT88.4 R16, [R0+0xb000] ;  /* 0x00b000000010783b */ /* 0x000ea20000004200 */
[----:B------:R-:W-:Y:S01]  /*7df0*/  UISETP.GT.AND UP1, UPT, UR6, UR32, UPT ;  /* 0x000000200600728c */ /* 0x000fe2000bf24270 */
[----:B------:R-:W-:Y:S02]  /*7e00*/  @UP2 UMOV UR14, UR13 ;  /* 0x0000000d000e2c82 */ /* 0x000fe40008000000 */
[----:B------:R-:W3:Y:S02]  /*7e10*/  LDSM.16.MT88.4 R28, [R0+0xd000] ;  /* 0x00d00000001c783b */ /* 0x000ee40000004200 */
[----:B------:R-:W-:Y:S01]  /*7e20*/  @UP2 UMOV UR15, UR10 ;  /* 0x0000000a000f2c82 */ /* 0x000fe20008000000 */
[----:B------:R-:W-:Y:S01]  /*7e30*/  ULOP3.LUT UR10, UR6, 0x1, URZ, 0xc0, !UPT ;  /* 0x00000001060a7892 */ /* 0x000fe2000f8ec03f */
[----:B------:R-:W-:Y:S01]  /*7e40*/  LDSM.16.M88.4 R32, [R177] ;  /* 0x00000000b120783b */ /* 0x000fe20000000200 */
[----:B------:R-:W-:Y:S02]  /*7e50*/  UIADD3 UR6, UR6, -0x1, URZ ;  /* 0xffffffff06067890 */ /* 0x000fe4000fffe03f */
[----:B------:R-:W-:Y:S01]  /*7e60*/  UISETP.NE.U32.AND UP0, UPT, UR10, 0x1, UPT ;  /* 0x000000010a00788c */ /* 0x000fe2000bf05070 */
[----:B------:R-:W4:Y:S04]  /*7e70*/  LDSM.16.MT88.4 R132, [R0+0x9400] ;  /* 0x009400000084783b */ /* 0x000f280000004200 */
        /* <DEDUP_REMOVED lines=19> */
[----:B------:R-:W3:Y:S05]  /*7fb0*/  LDSM.16.M88.4 R132, [R178] ;  /* 0x00000000b284783b */ /* 0x000eea0000000200 */
[C---:B------:R-:W-:Y:S06]  /*7fc0*/  HMMA.16816.F32.BF16 R12, R32.reuse, R136, R12 ;  /* 0x00000088200c723c */ /* 0x040fec000004180c */
[C---:B------:R-:W-:Y:S01]  /*7fd0*/  HMMA.16816.F32.BF16 R16, R32.reuse, R138, R16 ;  /* 0x0000008a2010723c */ /* 0x040fe20000041810 */
[----:B------:R-:W4:Y:S05]  /*7fe0*/  LDSM.16.MT88.4 R136, [R0+0xbc00] ;  /* 0x00bc00000088783b */ /* 0x000f2a0000004200 */
[C---:B------:R-:W-:Y:S06]  /*7ff0*/  HMMA.16816.F32.BF16 R20, R32.reuse, R140, R20 ;  /* 0x0000008c2014723c */ /* 0x040fec0000041814 */
        /* <DEDUP_REMOVED lines=16> */
[C---:B----4-:R-:W-:Y:S06]  /*8100*/  HMMA.16816.F32.BF16 R12, R132.reuse, R136, R12 ;  /* 0x00000088840c723c */ /* 0x050fec000004180c */
        /* <DEDUP_REMOVED lines=24> */
[----:B------:R1:W4:Y:S05]  /*8290*/  LDSM.16.MT88.4 R32, [R0+0xec00] ;  /* 0x00ec00000020783b */ /* 0x00032a0000004200 */
[C---:B------:R-:W-:Y:S06]  /*82a0*/  HMMA.16816.F32.BF16 R4, R132.reuse, R148, R4 ;  /* 0x000000948404723c */ /* 0x040fec0000041804 */
[C---:B------:R-:W-:Y:S06]  /*82b0*/  HMMA.16816.F32.BF16 R8, R132.reuse, R150, R8 ;  /* 0x000000968408723c */ /* 0x040fec0000041808 */
[C---:B------:R-:W-:Y:S06]  /*82c0*/  HMMA.16816.F32.BF16 R12, R132.reuse, R152, R12 ;  /* 0x00000098840c723c */ /* 0x040fec000004180c */
[C---:B------:R-:W-:Y:S01]  /*82d0*/  HMMA.16816.F32.BF16 R16, R132.reuse, R154, R16 ;  /* 0x0000009a8410723c */ /* 0x040fe20000041810 */
[----:B-1----:R-:W-:Y:S05]  /*82e0*/  IMAD.U32 R0, RZ, RZ, UR20 ;  /* 0x00000014ff007e24 */ /* 0x002fea000f8e00ff */
[C---:B--2---:R-:W-:Y:S06]  /*82f0*/  HMMA.16816.F32.BF16 R20, R132.reuse, R28, R20 ;  /* 0x0000001c8414723c */ /* 0x044fec0000041814 */
[----:B------:R-:W-:Y:S05]  /*8300*/  HMMA.16816.F32.BF16 R24, R132, R30, R24 ;  /* 0x0000001e8418723c */ /* 0x000fea0000041818 */
[----:B------:R-:W-:Y:S01]  /*8310*/  IMAD.MOV.U32 R28, RZ, RZ, R218 ;  /* 0x000000ffff1c7224 */ /* 0x000fe200078e00da */
[C---:B---3--:R-:W-:Y:S01]  /*8320*/  HMMA.16816.F32.BF16 R4, R140.reuse, R156, R4 ;  /* 0x0000009c8c04723c */ /* 0x048fe20000041804 */
[----:B------:R-:W-:Y:S04]  /*8330*/  IMAD.U32 R30, RZ, RZ, UR20 ;  /* 0x00000014ff1e7e24 */ /* 0x000fe8000f8e00ff */
[----:B------:R-:W-:Y:S01]  /*8340*/  IMAD.MOV.U32 R29, RZ, RZ, R217 ;  /* 0x000000ffff1d7224 */ /* 0x000fe200078e00d9 */
[C---:B------:R-:W-:Y:S01]  /*8350*/  HMMA.16816.F32.BF16 R8, R140.reuse, R158, R8 ;  /* 0x0000009e8c08723c */ /* 0x040fe20000041808 */
[----:B------:R-:W-:Y:S04]  /*8360*/  IMAD.U32 R132, RZ, RZ, UR21 ;  /* 0x00000015ff847e24 */ /* 0x000fe8000f8e00ff */
[-C--:B------:R-:W-:Y:S01]  /*8370*/  LEA R30, P1, R30, R28.reuse, 0x2 ;  /* 0x0000001c1e1e7211 */ /* 0x080fe200078210ff */
[C---:B----4-:R-:W-:Y:S05]  /*8380*/  HMMA.16816.F32.BF16 R12, R140.reuse, R136, R12 ;  /* 0x000000888c0c723c */ /* 0x050fea000004180c */
[-C--:B------:R-:W-:Y:S01]  /*8390*/  LEA.HI.X.SX32 R31, R0, R29.reuse, 0x2, P1 ;  /* 0x0000001d001f7211 */ /* 0x080fe200008f16ff */
[C---:B------:R-:W-:Y:S01]  /*83a0*/  HMMA.16816.F32.BF16 R16, R140.reuse, R138, R16 ;  /* 0x0000008a8c10723c */ /* 0x040fe20000041810 */
[----:B------:R-:W-:Y:S01]  /*83b0*/  LDSM.16.MT88.4 R136, [R3+0x2400] ;  /* 0x002400000388783b */ /* 0x000fe20000004200 */
[----:B------:R-:W-:Y:S03]  /*83c0*/  IMAD.U32 R0, RZ, RZ, UR21 ;  /* 0x00000015ff007e24 */ /* 0x000fe6000f8e00ff */
[----:B------:R1:W-:Y:S01]  /*83d0*/  REDG.E.ADD.F32.FTZ.RN.STRONG.GPU desc[UR8][R28.64], R4 ;  /* 0x000000041c0079a6 */ /* 0x0003e2000c10f388 */
[C---:B------:R-:W-:Y:S03]  /*83e0*/  HMMA.16816.F32.BF16 R20, R140.reuse, R32, R20 ;  /* 0x000000208c14723c */ /* 0x040fe60000041814 */
[----:B------:R2:W-:Y:S02]  /*83f0*/  REDG.E.ADD.F32.FTZ.RN.STRONG.GPU desc[UR8][R30.64], R5 ;  /* 0x000000051e0079a6 */ /* 0x0005e4000c10f388 */
[-C--:B------:R-:W-:Y:S01]  /*8400*/  LEA R132, P0, R132, R28.reuse, 0x2 ;  /* 0x0000001c84847211 */ /* 0x080fe200078010ff */
[----:B------:R-:W-:Y:S01]  /*8410*/  HMMA.16816.F32.BF16 R24, R140, R34, R24 ;  /* 0x000000228c18723c */ /* 0x000fe20000041818 */
[----:B------:R-:W-:Y:S04]  /*8420*/  IMAD.U32 R32, RZ, RZ, UR38 ;  /* 0x00000026ff207e24 */ /* 0x000fe8000f8e00ff */
[----:B------:R-:W-:Y:S01]  /*8430*/  IMAD.U32 R33, RZ, RZ, UR39 ;  /* 0x00000027ff217e24 */ /* 0x000fe2000f8e00ff */
[-C--:B------:R-:W-:Y:S01]  /*8440*/  LEA.HI.X.SX32 R133, R0, R29.reuse, 0x2, P0 ;  /* 0x0000001d00857211 */ /* 0x080fe200000f16ff */
[----:B------:R-:W-:Y:S01]  /*8450*/  IMAD.U32 R34, RZ, RZ, UR39 ;  /* 0x00000027ff227e24 */ /* 0x000fe2000f8e00ff */
[-C--:B------:R-:W-:Y:S03]  /*8460*/  LEA R32, P1, R32, R28.reuse, 0x2 ;  /* 0x0000001c20207211 */ /* 0x080fe600078210ff */
[----:B------:R3:W-:Y:S01]  /*8470*/  REDG.E.ADD.F32.FTZ.RN.STRONG.GPU desc[UR8][R132.64], R6 ;  /* 0x00000006840079a6 */ /* 0x0007e2000c10f388 */
[-C--:B------:R-:W-:Y:S01]  /*8480*/  LEA R34, P2, R34, R28.reuse, 0x2 ;  /* 0x0000001c22227211 */ /* 0x080fe200078410ff */
[----:B------:R-:W-:Y:S02]  /*8490*/  IMAD.U32 R0, RZ, RZ, UR37 ;  /* 0x00000025ff007e24 */ /* 0x000fe4000f8e00ff */
[----:B------:R-:W-:Y:S01]  /*84a0*/  LDSM.16.MT88.4 R132, [R2+0x17800] ;  /* 0x017800000284783b */ /* 0x000fe20000004200 */
[-C--:B------:R-:W-:Y:S01]  /*84b0*/  LEA.HI.X.SX32 R35, R33, R29.reuse, 0x2, P2 ;  /* 0x0000001d21237211 */ /* 0x080fe200010f16ff */
[----:B-1----:R-:W-:Y:S04]  /*84c0*/  IMAD.U32 R4, RZ, RZ, UR37 ;  /* 0x00000025ff047e24 */ /* 0x002fe8000f8e00ff */
[----:B------:R1:W-:Y:S01]  /*84d0*/  REDG.E.ADD.F32.FTZ.RN.STRONG.GPU desc[UR8][R34.64], R7 ;  /* 0x00000007220079a6 */ /* 0x0003e2000c10f388 */
[----:B--2---:R-:W-:Y:S01]  /*84e0*/  IMAD.U32 R5, RZ, RZ, UR38 ;  /* 0x00000026ff057e24 */ /* 0x004fe2000f8e00ff */
[-C--:B------:R-:W-:Y:S04]  /*84f0*/  LEA R4, P0, R4, R28.reuse, 0x2 ;  /* 0x0000001c04047211 */ /* 0x080fe800078010ff */
[-C--:B------:R-:W-:Y:S02]  /*8500*/  LEA.HI.X.SX32 R33, R5, R29.reuse, 0x2, P1 ;  /* 0x0000001d05217211 */ /* 0x080fe400008f16ff */
[-C--:B------:R-:W-:Y:S01]  /*8510*/  LEA.HI.X.SX32 R5, R0, R29.reuse, 0x2, P0 ;  /* 0x0000001d00057211 */ /* 0x080fe200000f16ff */
[----:B------:R-:W-:Y:S02]  /*8520*/  IMAD.U32 R0, RZ, RZ, UR36 ;  /* 0x00000024ff007e24 */ /* 0x000fe4000f8e00ff */
[----:B------:R2:W-:Y:S04]  /*8530*/  REDG.E.ADD.F32.FTZ.RN.STRONG.GPU desc[UR8][R32.64], R8 ;  /* 0x00000008200079a6 */ /* 0x0005e8000c10f388 */
[----:B------:R4:W-:Y:S01]  /*8540*/  REDG.E.ADD.F32.FTZ.RN.STRONG.GPU desc[UR8][R4.64], R9 ;  /* 0x00000009040079a6 */ /* 0x0009e2000c10f388 */
[----:B---3--:R-:W-:Y:S02]  /*8550*/  IMAD.U32 R6, RZ, RZ, UR31 ;  /* 0x0000001fff067e24 */ /* 0x008fe4000f8e00ff */
[----:B-1----:R-:W-:Y:S01]  /*8560*/  IMAD.U32 R7, RZ, RZ, UR30 ;  /* 0x0000001eff077e24 */ /* 0x002fe2000f8e00ff */
[----:B--2---:R-:W-:Y:S01]  /*8570*/  MOV R8, UR35 ;  /* 0x0000002300087c02 */ /* 0x004fe20008000f00 */
        /* <DEDUP_REMOVED lines=26> */
[----:B----4-:R-:W-:Y:S01]  /*8720*/  MOV R13, UR26 ;  /* 0x0000001a000d7c02 */ /* 0x010fe20008000f00 */
[----:B------:R-:W-:Y:S01]  /*8730*/  LDSM.16.MT88.4 R32, [R2+0x15800] ;  /* 0x015800000220783b */ /* 0x000fe20000004200 */
[-C--:B------:R-:W-:Y:S03]  /*8740*/  LEA R12, P4, R12, R28.reuse, 0x2 ;  /* 0x0000001c0c0c7211 */ /* 0x080fe600078810ff */
        /* <DEDUP_REMOVED lines=85> */
[----:B------:R-:W4:Y:S05]  /*8ca0*/  LDSM.16.MT88.4 R132, [R2+0x18800] ;  /* 0x018800000284783b */ /* 0x000f2a0000004200 */
[----:B------:R-:W-:Y:S01]  /*8cb0*/  HMMA.16816.F32.BF16 R128, R32, R138, R128 ;  /* 0x0000008a2080723c */ /* 0x000fe20000041880 */
[----:B------:R-:W4:Y:S04]  /*8cc0*/  LDSM.16.MT88.4 R32, [R3+0x1c00] ;  /* 0x001c00000320783b */ /* 0x000f280000004200 */
[----:B------:R2:W4:Y:S01]  /*8cd0*/  LDSM.16.MT88.4 R136, [R3+0x2c00] ;  /* 0x002c00000388783b */ /* 0x0005220000004200 */
[-C--:B-1----:R-:W-:Y:S06]  /*8ce0*/  HMMA.16816.F32.BF16 R84, R4, R8.reuse, R84 ;  /* 0x000000080454723c */ /* 0x082fec0000041854 */
[C---:B------:R-:W-:Y:S06]  /*8cf0*/  HMMA.16816.F32.BF16 R88, R12.reuse, R8, R88 ;  /* 0x000000080c58723c */ /* 0x040fec0000041858 */
[-C--:B------:R-:W-:Y:S06]  /*8d00*/  HMMA.16816.F32.BF16 R92, R12, R10.reuse, R92 ;  /* 0x0000000a0c5c723c */ /* 0x080fec000004185c */
[C---:B------:R-:W-:Y:S05]  /*8d10*/  HMMA.16816.F32.BF16 R96, R4.reuse, R10, R96 ;  /* 0x0000000a0460723c */ /* 0x040fea0000041860 */
[----:B--2---:R-:W-:Y:S01]  /*8d20*/  IMAD.MOV.U32 R3, RZ, RZ, R0 ;  /* 0x000000ffff037224 */ /* 0x004fe200078e0000 */
        /* <DEDUP_REMOVED lines=8> */
[-C--:B---3--:R-:W-:Y:S06]  /*8db0*/  HMMA.16816.F32.BF16 R84, R20, R24.reuse, R84 ;  /* 0x000000181454723c */ /* 0x088fec0000041854 */
        /* <DEDUP_REMOVED lines=96> */
[----:B------:R-:W-:Y:S01]  /*93c0*/  FMUL.FTZ R50, R50, UR6 ;  /* 0x0000000632327c20 */ /* 0x000fe20008410000 */
[----:B------:R-:W-:Y:S01]  /*93d0*/  F2FP.BF16.F32.PACK_AB R32, R32, R108 ;  /* 0x0000006c2020723e */ /* 0x000fe200000010ff */
[----:B------:R1:W-:Y:S01]  /*93e0*/  STS [R244+0x200], R41 ;  /* 0x00020029f4007388 */ /* 0x0003e20000000800 */
        /* <DEDUP_REMOVED lines=14> */
[----:B------:R-:W-:Y:S01]  /*94d0*/  FMUL.FTZ R54, R54, UR6 ;  /* 0x0000000636367c20 */ /* 0x000fe20008410000 */
[----:B------:R1:W-:Y:S01]  /*94e0*/  STS [R244+0x1200], R39 ;  /* 0x00120027f4007388 */ /* 0x0003e20000000800 */
[----:B------:R-:W-:Y:S01]  /*94f0*/  FMUL.FTZ R16, R55, UR6 ;  /* 0x0000000637107c20 */ /* 0x000fe20008410000 */
[----:B------:R-:W-:Y:S01]  /*9500*/  F2FP.BF16.F32.PACK_AB R124, R125, R124 ;  /* 0x0000007c7d7c723e */ /* 0x000fe200000010ff */
[----:B------:R-:W-:Y:S01]  /*9510*/  FMUL.FTZ R64, R64, UR6 ;  /* 0x0000000640407c20 */ /* 0x000fe20008410000 */
        /* <DEDUP_REMOVED lines=55> */
[----:B------:R-:W-:Y:S01]  /*9890*/  @UP0 UIADD3 UR5, UR55, UR56, URZ ;  /* 0x0000003837050290 */ /* 0x000fe2000fffe03f */
        /* <DEDUP_REMOVED lines=57> */
.L_x_599:
[----:B------:R-:W-:Y:S01]  /*9c30*/  @UP0 UIADD3 UR6, UR55, UR56, URZ ;  /* 0x0000003837060290 */ /* 0x000fe2000fffe03f */
[----:B-1----:R-:W-:Y:S01]  /*9c40*/  LEA R0, R242, UR4, 0x1 ;  /* 0x00000004f2007c11 */ /* 0x002fe2000f8e08ff */
        /* <DEDUP_REMOVED lines=18> */
.L_x_600:
[----:B------:R-:W-:Y:S01]  /*9d70*/  BAR.SYNC.DEFER_BLOCKING 0x0 ;  /* 0x0000000000007b1d */ /* 0x000fe20000010000 */
[----:B------:R-:W-:Y:S01]  /*9d80*/  USHF.R.S32.HI UR6, URZ, 0x1f, UR5 ;  /* 0x0000001f3f067899 */ /* 0x000fe20008011405 */
[--C-:B------:R-:W-:Y:S01]  /*9d90*/  SHF.R.S32.HI R7, RZ, 0x1f, R228.reuse ;  /* 0x0000001fff077819 */ /* 0x100fe200000114e4 */
[----:B------:R-:W-:Y:S01]  /*9da0*/  IMAD.U32 R3, RZ, RZ, UR10 ;  /* 0x0000000aff037e24 */ /* 0x000fe2000f8e00ff */
[----:B------:R-:W-:Y:S01]  /*9db0*/  UIMAD UR7, UR53, -0x80, UR7 ;  /* 0xffffff80350778a4 */ /* 0x000fe2000f8e0207 */
[----:B------:R-:W-:Y:S01]  /*9dc0*/  IMAD.MOV.U32 R6, RZ, RZ, R228 ;  /* 0x000000ffff067224 */ /* 0x000fe200078e00e4 */
[----:B------:R-:W-:Y:S01]  /*9dd0*/  UIMAD UR15, UR6, UR10, URZ ;  /* 0x0000000a060f72a4 */ /* 0x000fe2000f8e023f */
[----:B------:R-:W-:Y:S01]  /*9de0*/  IADD3 R8, R241, 0x40, RZ ;  /* 0x00000040f1087810 */ /* 0x000fe20007ffe0ff */
[----:B------:R-:W-:Y:S01]  /*9df0*/  USHF.R.S32.HI UR21, URZ, 0x1f, UR58 ;  /* 0x0000001f3f157899 */ /* 0x000fe2000801143a */
[----:B------:R-:W-:Y:S01]  /*9e00*/  IMAD.WIDE.U32 R4, R3, UR5, R6 ;  /* 0x0000000503047c25 */ /* 0x000fe2000f8e0006 */
[----:B------:R-:W-:Y:S01]  /*9e10*/  UIMAD UR15, UR5, UR11, UR15 ;  /* 0x0000000b050f72a4 */ /* 0x000fe2000f8e020f */
[----:B------:R-:W-:Y:S01]  /*9e20*/  ISETP.GE.AND P4, PT, R241, UR7, PT ;  /* 0x00000007f1007c0c */ /* 0x000fe2000bf86270 */
[----:B------:R-:W-:Y:S01]  /*9e30*/  ULDC.64 UR16, c[0x0][0x468] ;  /* 0x00011a0000107ab9 */ /* 0x000fe20000000a00 */
[----:B------:R-:W-:Y:S01]  /*9e40*/  ISETP.GE.AND P3, PT, R8, UR7, PT ;  /* 0x0000000708007c0c */ /* 0x000fe2000bf66270 */
[----:B------:R-:W-:Y:S01]  /*9e50*/  BSSY B0, `(.L_x_601) ;  /* 0x0000024000007945 */ /* 0x000fe20003800000 */
[----:B------:R-:W-:Y:S01]  /*9e60*/  IADD3 R4, P0, R4, UR19, RZ ;  /* 0x0000001304047c10 */ /* 0x000fe2000ff1e0ff */
[----:B------:R-:W-:Y:S01]  /*9e70*/  IMAD.U32 R3, RZ, RZ, UR15 ;  /* 0x0000000fff037e24 */ /* 0x000fe2000f8e00ff */
[----:B------:R-:W-:Y:S01]  /*9e80*/  UIMAD UR15, UR21, UR16, URZ ;  /* 0x00000010150f72a4 */ /* 0x000fe2000f8e023f */
[----:B------:R-:W-:-:S03]  /*9e90*/  SHF.R.S32.HI R25, RZ, 0x1f, R241 ;  /* 0x0000001fff197819 */ /* 0x000fc600000114f1 */
[----:B------:R-:W-:Y:S01]  /*9ea0*/  IADD3.X R5, R5, UR20, R3, P0, !PT ;  /* 0x0000001405057c10 */ /* 0x000fe200087fe403 */
[----:B------:R-:W-:Y:S01]  /*9eb0*/  IMAD.U32 R3, RZ, RZ, UR16 ;  /* 0x00000010ff037e24 */ /* 0x000fe2000f8e00ff */
[----:B------:R-:W-:Y:S01]  /*9ec0*/  UIMAD UR17, UR58, UR17, UR15 ;  /* 0x000000113a1172a4 */ /* 0x000fe2000f8e020f */
[----:B------:R1:W2:Y:S02]  /*9ed0*/  LDS.128 R36, [R0+0xa000] ;  /* 0x00a0000000247984 */ /* 0x0002a40000000c00 */
[----:B------:R-:W-:Y:S02]  /*9ee0*/  IMAD.WIDE.U32 R8, R3, UR58, R4 ;  /* 0x0000003a03087c25 */ /* 0x000fe4000f8e0004 */
[----:B------:R1:W3:Y:S03]  /*9ef0*/  LDS.128 R32, [R0+0xc000] ;  /* 0x00c0000000207984 */ /* 0x0002e60000000c00 */
[----:B------:R-:W-:Y:S01]  /*9f00*/  IADD3 R24, R9, UR17, RZ ;  /* 0x0000001109187c10 */ /* 0x000fe2000fffe0ff */
        /* <DEDUP_REMOVED lines=24> */
.L_x_602:
[----:B------:R-:W-:Y:S05]  /*a090*/  BSYNC B0 ;  /* 0x0000000000007941 */ /* 0x000fea0003800000 */
.L_x_601:
        /* <DEDUP_REMOVED lines=20> */
.L_x_604:
[----:B------:R-:W-:Y:S05]  /*a1e0*/  BSYNC B0 ;  /* 0x0000000000007941 */ /* 0x000fea0003800000 */
.L_x_603:
[----:B------:R-:W-:Y:S01]  /*a1f0*/  IMAD.U32 R3, RZ, RZ, UR12 ;  /* 0x0000000cff037e24 */ /* 0x000fe2000f8e00ff */
[----:B------:R-:W-:Y:S01]  /*a200*/  UIMAD UR6, UR6, UR12, URZ ;  /* 0x0000000c060672a4 */ /* 0x000fe2000f8e023f */
[----:B--2---:R-:W2:Y:S01]  /*a210*/  LDS.128 R20, [R0+0xf000] ;  /* 0x00f0000000147984 */ /* 0x004ea20000000c00 */
[----:B------:R-:W-:Y:S01]  /*a220*/  USHF.R.S32.HI UR10, URZ, 0x1f, UR58 ;  /* 0x0000001f3f0a7899 */ /* 0x000fe2000801143a */
[----:B------:R-:W-:Y:S01]  /*a230*/  IMAD.WIDE.U32 R6, R3, UR5, R6 ;  /* 0x0000000503067c25 */ /* 0x000fe2000f8e0006 */
[----:B------:R-:W-:Y:S01]  /*a240*/  UIMAD UR5, UR5, UR13, UR6 ;  /* 0x0000000d050572a4 */ /* 0x000fe2000f8e0206 */
[----:B------:R-:W2:Y:S01]  /*a250*/  LDS.128 R16, [R0+0x11000] ;  /* 0x0110000000107984 */ /* 0x000ea20000000c00 */
[----:B------:R-:W-:Y:S01]  /*a260*/  BSSY B0, `(.L_x_605) ;  /* 0x000001c000007945 */ /* 0x000fe20003800000 */
[----:B------:R-:W-:Y:S01]  /*a270*/  ULDC.64 UR6, c[0x0][0x470] ;  /* 0x00011c0000067ab9 */ /* 0x000fe20000000a00 */
        /* <DEDUP_REMOVED lines=26> */
.L_x_606:
[----:B------:R-:W-:Y:S05]  /*a420*/  BSYNC B0 ;  /* 0x0000000000007941 */ /* 0x000fea0003800000 */
.L_x_605:
        /* <DEDUP_REMOVED lines=18> */
.L_x_582:
[----:B------:R-:W-:Y:S05]  /*a550*/  BSYNC B1 ;  /* 0x0000000000017941 */ /* 0x000fea0003800000 */
.L_x_568:
[----:B------:R-:W-:Y:S01]  /*a560*/  R2UR UR6, R248 ;  /* 0x00000000f80672ca */ /* 0x000fe200000e0000 */
[----:B------:R-:W-:Y:S02]  /*a570*/  ULDC UR5, c[0x0][0xc] ;  /* 0x0000030000057ab9 */ /* 0x000fe40000000800 */
[----:B------:R-:W-:-:S10]  /*a580*/  UIADD3 UR53, UR5, UR53, URZ ;  /* 0x0000003505357290 */ /* 0x000fd4000fffe03f */
[----:B------:R-:W-:-:S06]  /*a590*/  UISETP.GE.AND UP0, UPT, UR53, UR6, UPT ;  /* 0x000000063500728c */ /* 0x000fcc000bf06270 */
[----:B------:R-:W-:-:S13]  /*a5a0*/  PLOP3.LUT P0, PT, PT, PT, UP0, 0x80, 0x0 ;  /* 0x000000000000781c */ /* 0x000fda0003f0f008 */
[----:B------:R-:W-:Y:S05]  /*a5b0*/  @P0 BRA `(.L_x_607) ;  /* 0x0000000000040947 */ /* 0x000fea0003800000 */
[----:B------:R-:W-:Y:S05]  /*a5c0*/  BRA `(.L_x_608) ;  /* 0xffffff6400747947 */ /* 0x000fea000383ffff */
.L_x_607:
[----:B------:R-:W-:Y:S05]  /*a5d0*/  EXIT ;  /* 0x000000000000794d */ /* 0x000fea0003800000 */
.L_x_609:
        /* <DEDUP_REMOVED lines=10> */
.L_x_690:


//--------------------- .text._ZN5flash44flash_bwd_dq_dk_dv_loop_seqk_parallel_kernelI23Flash_bwd_kernel_traitsILi96ELi64ELi128ELi8ELi2ELi4ELi4ELb0ELb0EN7cutlass10bfloat16_tE19Flash_kernel_traitsILi96ELi64ELi128ELi8ES3_EELb0ELb1ELb0ELb1ELb0ELb0ELb1EEEvNS_16Flash_bwd_paramsE --------------------------
	.section	.text._ZN5flash44flash_bwd_dq_dk_dv_loop_seqk_parallel_kernelI23Flash_bwd_kernel_traitsILi96ELi64ELi128ELi8ELi2ELi4ELi4ELb0ELb0EN7cutlass10bfloat16_tE19Flash_kernel_traitsILi96ELi64ELi128ELi8ES3_EELb0ELb1ELb0ELb1ELb0ELb0ELb1EEEvNS_16Flash_bwd_paramsE,"ax",@progbits
	.align	128
        .global         _ZN5flash44flash_bwd_dq_dk_dv_loop_seqk_parallel_kernelI23Flash_bwd_kernel_traitsILi96ELi64ELi128ELi8ELi2ELi4ELi4ELb0ELb0EN7cutlass10bfloat16_tE19Flash_kernel_traitsILi96ELi64ELi128ELi8ES3_EELb0ELb1ELb0ELb1ELb0ELb0ELb1EEEvNS_16Flash_bwd_paramsE
        .type           _ZN5flash44flash_bwd_dq_dk_dv_loop_seqk_parallel_kernelI23Flash_bwd_kernel_traitsILi96ELi64ELi128ELi8ELi2ELi4ELi4ELb0ELb0EN7cutlass10bfloat16_tE19Flash_kernel_traitsILi96ELi64ELi128ELi8ES3_EELb0ELb1ELb0ELb1ELb0ELb0ELb1EEEvNS_16Flash_bwd_paramsE,@function
        .size           _ZN5flash44flash_bwd_dq_dk_dv_loop_seqk_parallel_kernelI23Flash_bwd_kernel_traitsILi96ELi64ELi128ELi8ELi2ELi4ELi4ELb0ELb0EN7cutlass10bfloat16_tE19Flash_kernel_traitsILi96ELi64ELi128ELi8ES3_EELb0ELb1ELb0ELb1ELb0ELb0ELb1EEEvNS_16Flash_bwd_paramsE,(.L_x_691 - _ZN5flash44flash_bwd_dq_dk_dv_loop_seqk_parallel_kernelI23Flash_bwd_kernel_traitsILi96ELi64ELi128ELi8ELi2ELi4ELi4ELb0ELb0EN7cutlass10bfloat16_tE19Flash_kernel_traitsILi96ELi64ELi128ELi8ES3_EELb0ELb1ELb0ELb1ELb0ELb0ELb1EEEvNS_16Flash_bwd_paramsE)
        .other          _ZN5flash44flash_bwd_dq_dk_dv_loop_seqk_parallel_kernelI23Flash_bwd_kernel_traitsILi96ELi64ELi128ELi8ELi2ELi4ELi4ELb0ELb0EN7cutlass10bfloat16_tE19Flash_kernel_traitsILi96ELi64ELi128ELi8ES3_EELb0ELb1ELb0ELb1ELb0ELb0ELb1EEEvNS_16Flash_bwd_paramsE,@"STO_CUDA_ENTRY STV_DEFAULT"
_ZN5flash44flash_bwd_dq_dk_dv_loop_seqk_parallel_kernelI23Flash_bwd_kernel_traitsILi96ELi64ELi128ELi8ELi2ELi4ELi4ELb0ELb0EN7cutlass10bfloat16_tE19Flash_kernel_traitsILi96ELi64ELi128ELi8ES3_EELb0ELb1ELb0ELb1ELb0ELb0ELb1EEEvNS_16Flash_bwd_paramsE:
.text._ZN5flash44flash_bwd_dq_dk_dv_loop_seqk_parallel_kernelI23Flash_bwd_kernel_traitsILi96ELi64ELi128ELi8ELi2ELi4ELi4ELb0ELb0EN7cutlass10bfloat16_tE19Flash_kernel_traitsILi96ELi64ELi128ELi8ES3_EELb0ELb1ELb0ELb1ELb0ELb0ELb1EEEvNS_16Flash_bwd_paramsE:
        /* <DEDUP_REMOVED lines=16> */
[----:B------:R-:W-:Y:S01]  /*0100*/  IMAD.MOV.U32 R180, RZ, RZ, 0x20 ;  /* 0x00000020ffb47424 */ /* 0x000fe200078e00ff */
[----:B------:R-:W-:Y:S01]  /*0110*/  ULDC.64 UR8, c[0x0][0x208] ;  /* 0x0000820000087ab9 */ /* 0x000fe20000000a00 */
[----:B------:R-:W-:Y:S01]  /*0120*/  IMAD.MOV.U32 R193, RZ, RZ, -0x10 ;  /* 0xfffffff0ffc17424 */ /* 0x000fe200078e00ff */
[----:B------:R-:W-:Y:S01]  /*0130*/  UMOV UR61, 0xffffd000 ;  /* 0xffffd000003d7882 */ /* 0x000fe20000000000 */
[----:B------:R-:W-:Y:S02]  /*0140*/  IMAD.MOV.U32 R178, RZ, RZ, -0x40 ;  /* 0xffffffc0ffb27424 */ /* 0x000fe400078e00ff */
[----:B------:R-:W-:Y:S08]  /*0150*/  S2UR UR43, SR_CTAID.Y ;  /* 0x00000000002b79c3 */ /* 0x000ff00000002600 */
[----:B------:R-:W4:Y:S01]  /*0160*/  S2UR UR4, SR_CgaCtaId ;  /* 0x00000000000479c3 */ /* 0x000f220000008800 */
[----:B---3--:R-:W-:Y:S01]  /*0170*/  USHF.R.S32.HI UR6, URZ, 0x1f, UR58 ;  /* 0x0000001f3f067899 */ /* 0x008fe2000801143a */
[----:B--2---:R-:W-:-:S04]  /*0180*/  SHF.R.S32.HI R18, RZ, 0x1f, R19 ;  /* 0x0000001fff127819 */ /* 0x004fc80000011413 */
[CC--:B------:R-:W-:Y:S02]  /*0190*/  LEA.HI R14, R18.reuse, R19.reuse, RZ, 0x3 ;  /* 0x00000013120e7211 */ /* 0x0c0fe400078f18ff */
[CC--:B------:R-:W-:Y:S02]  /*01a0*/  LEA.HI R9, R18.reuse, R19.reuse, RZ, 0x2 ;  /* 0x0000001312097211 */ /* 0x0c0fe400078f10ff */
[----:B------:R-:W-:Y:S01]  /*01b0*/  SHF.R.S32.HI R2, RZ, 0x3, R14 ;  /* 0x00000003ff027819 */ /* 0x000fe2000001140e */
[----:B----4-:R-:W-:Y:S01]  /*01c0*/  ULEA UR4, UR4, UR5, 0x18 ;  /* 0x0000000504047291 */ /* 0x010fe2000f8ec03f */
[----:B------:R-:W-:Y:S01]  /*01d0*/  LEA.HI R4, R18, R19, RZ, 0x4 ;  /* 0x0000001312047211 */ /* 0x000fe200078f20ff */
[----:B------:R-:W-:Y:S01]  /*01e0*/  USHF.L.U32 UR5, UR43, 0x7, URZ ;  /* 0x000000072b057899 */ /* 0x000fe2000800063f */
[----:B------:R-:W-:Y:S01]  /*01f0*/  LOP3.LUT R5, R9, 0xfffffffc, RZ, 0xc0, !PT ;  /* 0xfffffffc09057812 */ /* 0x000fe200078ec0ff */
[----:B------:R-:W-:Y:S01]  /*0200*/  IMAD.SHL.U32 R2, R2, 0x40, RZ ;  /* 0x0000004002027824 */ /* 0x000fe200078e00ff */
[----:B-1----:R-:W-:-:S02]  /*0210*/  LOP3.LUT R0, R4, 0xfffffff0, RZ, 0xc0, !PT ;  /* 0xfffffff004007812 */ /* 0x002fc400078ec0ff */
[----:B------:R-:W-:Y:S01]  /*0220*/  SHF.R.S32.HI R3, RZ, 0x4, R4 ;  /* 0x00000004ff037819 */ /* 0x000fe20000011404 */
[C---:B------:R-:W-:Y:S01]  /*0230*/  IMAD.IADD R17, R19.reuse, 0x1, -R5 ;  /* 0x0000000113117824 */ /* 0x040fe200078e0a05 */
[----:B------:R-:W-:Y:S01]  /*0240*/  LOP3.LUT R2, R2, 0xc0, RZ, 0xc0, !PT ;  /* 0x000000c002027812 */ /* 0x000fe200078ec0ff */
[----:B------:R-:W-:Y:S01]  /*0250*/  IMAD.IADD R0, R19, 0x1, -R0 ;  /* 0x0000000113007824 */ /* 0x000fe200078e0a00 */
[----:B------:R-:W-:Y:S01]  /*0260*/  LEA.HI R4, R4, R3, RZ, 0x1 ;  /* 0x0000000304047211 */ /* 0x000fe200078f08ff */
[----:B------:R-:W-:Y:S01]  /*0270*/  IMAD.SHL.U32 R240, R17, 0x8, RZ ;  /* 0x0000000811f07824 */ /* 0x000fe200078e00ff */
[----:B------:R-:W-:Y:S02]  /*0280*/  SHF.R.U32.HI R5, RZ, 0x3, R2 ;  /* 0x00000003ff057819 */ /* 0x000fe40000011602 */
[----:B------:R-:W-:Y:S02]  /*0290*/  SHF.R.S32.HI R7, RZ, 0x1f, R0 ;  /* 0x0000001fff077819 */ /* 0x000fe40000011400 */
[----:B------:R-:W-:-:S02]  /*02a0*/  LOP3.LUT R2, R2, 0x18, R240, 0xf8, !PT ;  /* 0x0000001802027812 */ /* 0x000fc400078ef8f0 */
[----:B------:R-:W-:Y:S02]  /*02b0*/  LOP3.LUT R4, R4, 0xfffffffe, RZ, 0xc0, !PT ;  /* 0xfffffffe04047812 */ /* 0x000fe400078ec0ff */
[-C--:B------:R-:W-:Y:S02]  /*02c0*/  LEA.HI R16, R7, R0.reuse, RZ, 0x3 ;  /* 0x0000000007107211 */ /* 0x080fe400078f18ff */
[----:B------:R-:W-:Y:S01]  /*02d0*/  LOP3.LUT R251, R2, R5, RZ, 0x3c, !PT ;  /* 0x0000000502fb7212 */ /* 0x000fe200078e3cff */
[----:B------:R-:W-:Y:S01]  /*02e0*/  IMAD.IADD R12, R3, 0x1, -R4 ;  /* 0x00000001030c7824 */ /* 0x000fe200078e0a04 */
[----:B------:R-:W-:Y:S02]  /*02f0*/  LOP3.LUT R2, R14, 0xfffffff8, RZ, 0xc0, !PT ;  /* 0xfffffff80e027812 */ /* 0x000fe400078ec0ff */
[----:B------:R-:W-:Y:S02]  /*0300*/  LEA.HI R6, R0, R0, RZ, 0x1 ;  /* 0x0000000000067211 */ /* 0x000fe400078f08ff */
[----:B------:R-:W-:Y:S01]  /*0310*/  LOP3.LUT R3, R16, 0xfffffff8, RZ, 0xc0, !PT ;  /* 0xfffffff810037812 */ /* 0x000fe200078ec0ff */
[----:B------:R-:W-:Y:S01]  /*0320*/  IMAD.IADD R2, R19, 0x1, -R2 ;  /* 0x0000000113027824 */ /* 0x000fe200078e0a02 */
[----:B------:R-:W-:-:S02]  /*0330*/  LOP3.LUT R4, R6, 0x7fffffe, RZ, 0xc0, !PT ;  /* 0x07fffffe06047812 */ /* 0x000fc400078ec0ff */
[----:B------:R-:W-:Y:S01]  /*0340*/  SHF.R.S32.HI R250, RZ, 0x2, R9 ;  /* 0x00000002fffa7819 */ /* 0x000fe20000011409 */
[----:B------:R-:W-:Y:S01]  /*0350*/  IMAD.IADD R15, R0, 0x1, -R3 ;  /* 0x00000001000f7824 */ /* 0x000fe200078e0a03 */
[----:B------:R-:W-:Y:S01]  /*0360*/  LEA.HI R7, R2, R2, RZ, 0x1 ;  /* 0x0000000202077211 */ /* 0x000fe200078f08ff */
[----:B------:R-:W-:Y:S01]  /*0370*/  IMAD.IADD R20, R0, 0x1, -R4 ;  /* 0x0000000100147824 */ /* 0x000fe200078e0a04 */
[----:B------:R-:W-:Y:S02]  /*0380*/  LEA.HI R3, R9, R250, RZ, 0x1 ;  /* 0x000000fa09037211 */ /* 0x000fe400078f08ff */
[----:B------:R-:W-:Y:S02]  /*0390*/  LEA.HI R4, R18, R19, RZ, 0x6 ;  /* 0x0000001312047211 */ /* 0x000fe400078f30ff */
[----:B------:R-:W-:Y:S02]  /*03a0*/  LOP3.LUT R3, R3, 0x7fffffe, RZ, 0xc0, !PT ;  /* 0x07fffffe03037812 */ /* 0x000fe400078ec0ff */
[----:B------:R-:W-:-:S02]  /*03b0*/  LOP3.LUT R0, R7, 0x3fffffe, RZ, 0xc0, !PT ;  /* 0x03fffffe07007812 */ /* 0x000fc400078ec0ff */
[----:B------:R-:W-:Y:S02]  /*03c0*/  LEA.HI R11, R18, R19, RZ, 0x5 ;  /* 0x00000013120b7211 */ /* 0x000fe400078f28ff */
[----:B------:R-:W-:Y:S01]  /*03d0*/  SHF.R.S32.HI R10, RZ, 0x6, R4 ;  /* 0x00000006ff0a7819 */ /* 0x000fe20000011404 */
[----:B------:R-:W-:Y:S01]  /*03e0*/  IMAD.IADD R4, R250, 0x1, -R3 ;  /* 0x00000001fa047824 */ /* 0x000fe200078e0a03 */
[----:B------:R-:W-:Y:S01]  /*03f0*/  SHF.R.S32.HI R23, RZ, 0x5, R11 ;  /* 0x00000005ff177819 */ /* 0x000fe2000001140b */
[----:B------:R-:W-:Y:S01]  /*0400*/  IMAD.IADD R3, R2, 0x1, -R0 ;  /* 0x0000000102037824 */ /* 0x000fe200078e0a00 */
[----:B------:R-:W-:Y:S01]  /*0410*/  SHF.R.S32.HI R5, RZ, 0x1f, R9 ;  /* 0x0000001fff057819 */ /* 0x000fe20000011409 */
[----:B------:R-:W-:Y:S01]  /*0420*/  IMAD R0, R10, 0x4, R12 ;  /* 0x000000040a007824 */ /* 0x000fe200078e020c */
[----:B------:R-:W-:Y:S01]  /*0430*/  SHF.R.S32.HI R8, RZ, 0x1f, R11 ;  /* 0x0000001fff087819 */ /* 0x000fe2000001140b */
[----:B------:R-:W-:Y:S01]  /*0440*/  IMAD R4, R23, 0x8, R4 ;  /* 0x0000000817047824 */ /* 0x000fe200078e0204 */
[----:B------:R-:W-:Y:S01]  /*0450*/  LEA.HI R5, R5, R250, RZ, 0x3 ;  /* 0x000000fa05057211 */ /* 0x000fe200078f18ff */
[----:B------:R-:W-:Y:S01]  /*0460*/  IMAD R21, R0, 0x8, R3 ;  /* 0x0000000800157824 */ /* 0x000fe200078e0203 */
[----:B------:R-:W-:Y:S01]  /*0470*/  LEA.HI R0, R8, R23, RZ, 0x2 ;  /* 0x0000001708007211 */ /* 0x000fe200078f10ff */
[----:B------:R-:W-:Y:S01]  /*0480*/  IMAD.SHL.U32 R3, R2, 0x40, RZ ;  /* 0x0000004002037824 */ /* 0x000fe200078e00ff */
[----:B------:R-:W-:Y:S01]  /*0490*/  LOP3.LUT R2, R5, 0xfffffff8, RZ, 0xc0, !PT ;  /* 0xfffffff805027812 */ /* 0x000fe200078ec0ff */
[----:B------:R-:W-:Y:S01]  /*04a0*/  IMAD.U32 R251, R4, 0x20, R251 ;  /* 0x0000002004fb7824 */ /* 0x000fe200078e00fb */
[----:B------:R-:W-:-:S02]  /*04b0*/  LOP3.LUT R4, R0, 0xfffffffc, RZ, 0xc0, !PT ;  /* 0xfffffffc00047812 */ /* 0x000fc400078ec0ff */
[----:B------:R-:W-:Y:S01]  /*04c0*/  SHF.R.S32.HI R0, RZ, 0x1, R7 ;  /* 0x00000001ff007819 */ /* 0x000fe20000011407 */
[----:B------:R-:W-:Y:S01]  /*04d0*/  IMAD.IADD R2, R250, 0x1, -R2 ;  /* 0x00000001fa027824 */ /* 0x000fe200078e0a02 */
[----:B------:R-:W-:Y:S01]  /*04e0*/  SHF.R.S32.HI R8, RZ, 0x1, R6 ;  /* 0x00000001ff087819 */ /* 0x000fe20000011406 */
[----:B------:R-:W-:Y:S01]  /*04f0*/  IMAD.IADD R7, R23, 0x1, -R4 ;  /* 0x0000000117077824 */ /* 0x000fe200078e0a04 */
[C---:B------:R-:W-:Y:S01]  /*0500*/  LOP3.LUT P4, RZ, R0.reuse, 0x2, RZ, 0xc0, !PT ;  /* 0x0000000200ff7812 */ /* 0x040fe2000788c0ff */
[----:B------:R-:W-:Y:S01]  /*0510*/  IMAD.SHL.U32 R0, R0, 0x40, RZ ;  /* 0x0000004000007824 */ /* 0x000fe200078e00ff */
[----:B------:R-:W-:Y:S01]  /*0520*/  SHF.R.S32.HI R5, RZ, 0x1f, R6 ;  /* 0x0000001fff057819 */ /* 0x000fe20000011406 */
[----:B------:R-:W-:Y:S01]  /*0530*/  IMAD.SHL.U32 R4, R7, 0x10, RZ ;  /* 0x0000001007047824 */ /* 0x000fe200078e00ff */
[----:B------:R-:W-:Y:S01]  /*0540*/  LOP3.LUT R9, R3, 0x1c0, RZ, 0xc0, !PT ;  /* 0x000001c003097812 */ /* 0x000fe200078ec0ff */
[----:B------:R-:W-:Y:S01]  /*0550*/  IMAD.SHL.U32 R6, R17, 0x2, RZ ;  /* 0x0000000211067824 */ /* 0x000fe200078e00ff */
[----:B------:R-:W-:-:S02]  /*0560*/  LOP3.LUT R3, R2, 0x1, RZ, 0xc0, !PT ;  /* 0x0000000102037812 */ /* 0x000fc400078ec0ff */
[----:B------:R-:W-:Y:S02]  /*0570*/  LEA.HI R5, R5, R8, RZ, 0x2 ;  /* 0x0000000805057211 */ /* 0x000fe400078f10ff */
[----:B------:R-:W-:Y:S02]  /*0580*/  LOP3.LUT R0, R0, 0xc0, RZ, 0xc0, !PT ;  /* 0x000000c000007812 */ /* 0x000fe400078ec0ff */
[----:B------:R-:W-:Y:S02]  /*0590*/  ISETP.NE.U32.AND P3, PT, R3, 0x1, PT ;  /* 0x000000010300780c */ /* 0x000fe40003f65070 */
[----:B------:R-:W-:Y:S02]  /*05a0*/  LOP3.LUT R3, R9, 0x30, R4, 0xf8, !PT ;  /* 0x0000003009037812 */ /* 0x000fe400078ef804 */
[----:B------:R-:W-:Y:S02]  /*05b0*/  LOP3.LUT R5, R5, 0xfffffffc, RZ, 0xc0, !PT ;  /* 0xfffffffc05057812 */ /* 0x000fe400078ec0ff */
[----:B------:R-:W-:-:S02]  /*05c0*/  LOP3.LUT R4, R0, 0x8, R14, 0xf8, !PT ;  /* 0x0000000800047812 */ /* 0x000fc400078ef80e */
[----:B------:R-:W-:Y:S01]  /*05d0*/  SHF.R.U32.HI R0, RZ, 0x3, R0 ;  /* 0x00000003ff007819 */ /* 0x000fe20000011600 */
[----:B------:R-:W-:Y:S01]  /*05e0*/  IMAD.IADD R13, R8, 0x1, -R5 ;  /* 0x00000001080d7824 */ /* 0x000fe200078e0a05 */
[----:B------:R-:W-:Y:S02]  /*05f0*/  LOP3.LUT R5, R11, 0xffffffe0, RZ, 0xc0, !PT ;  /* 0xffffffe00b057812 */ /* 0x000fe400078ec0ff */
[----:B------:R-:W-:Y:S02]  /*0600*/  LOP3.LUT R172, R4, R0, RZ, 0x3c, !PT ;  /* 0x0000000004ac7212 */ /* 0x000fe400078e3cff */
[----:B------:R-:W-:Y:S01]  /*0610*/  LOP3.LUT R14, R3, 0x8, R14, 0xf8, !PT ;  /* 0x00000008030e7812 */ /* 0x000fe200078ef80e */
[----:B------:R-:W-:Y:S01]  /*0620*/  IMAD.IADD R22, R19, 0x1, -R5 ;  /* 0x0000000113167824 */ /* 0x000fe200078e0a05 */
[----:B------:R-:W-:Y:S01]  /*0630*/  LEA.HI R0, R18, R19, RZ, 0x7 ;  /* 0x0000001312007211 */ /* 0x000fe200078f38ff */
[----:B------:R-:W-:Y:S01]  /*0640*/  IMAD.SHL.U32 R5, R10, 0x20, RZ ;  /* 0x000000200a057824 */ /* 0x000fe200078e00ff */
[----:B------:R-:W-:Y:S01]  /*0650*/  LEA.HI R3, R11, R23, RZ, 0x1 ;  /* 0x000000170b037211 */ /* 0x000fe200078f08ff */
[----:B------:R-:W-:Y:S01]  /*0660*/  IMAD.SHL.U32 R19, R19, 0x2, RZ ;  /* 0x0000000213137824 */ /* 0x000fe200078e00ff */
[----:B------:R-:W-:Y:S01]  /*0670*/  SHF.R.S32.HI R8, RZ, 0x7, R0 ;  /* 0x00000007ff087819 */ /* 0x000fe20000011400 */
[----:B------:R-:W-:Y:S01]  /*0680*/  STL [R1+0x20], R22 ;  /* 0x0000201601007387 */ /* 0x000fe20000100800 */
[----:B------:R-:W-:Y:S01]  /*0690*/  LOP3.LUT R0, R3, 0xfffffffe, RZ, 0xc0, !PT ;  /* 0xfffffffe03007812 */ /* 0x000fe200078ec0ff */
[----:B------:R-:W-:Y:S01]  /*06a0*/  IMAD.U32 R172, R21, 0x20, R172 ;  /* 0x0000002015ac7824 */ /* 0x000fe200078e00ac */
[----:B------:R-:W-:-:S02]  /*06b0*/  LEA.HI R10, R2, R2, RZ, 0x1 ;  /* 0x00000002020a7211 */ /* 0x000fc400078f08ff */
[----:B------:R-:W-:Y:S01]  /*06c0*/  SHF.R.S32.HI R4, RZ, 0x1f, R22 ;  /* 0x0000001fff047819 */ /* 0x000fe20000011416 */
[----:B------:R-:W-:Y:S01]  /*06d0*/  IMAD.IADD R182, R23, 0x1, -R0 ;  /* 0x0000000117b67824 */ /* 0x000fe200078e0a00 */
[----:B------:R-:W-:Y:S02]  /*06e0*/  LOP3.LUT R0, R10, 0x3fffffe, RZ, 0xc0, !PT ;  /* 0x03fffffe0a007812 */ /* 0x000fe400078ec0ff */
[----:B------:R-:W-:Y:S02]  /*06f0*/  LOP3.LUT R3, R5, 0x6, R19, 0xf8, !PT ;  /* 0x0000000605037812 */ /* 0x000fe400078ef813 */
[----:B------:R-:W-:Y:S01]  /*0700*/  LEA.HI R4, R4, R22, RZ, 0x2 ;  /* 0x0000001604047211 */ /* 0x000fe200078f10ff */
[C---:B------:R-:W-:Y:S01]  /*0710*/  IMAD.IADD R11, R2.reuse, 0x1, -R0 ;  /* 0x00000001020b7824 */ /* 0x040fe200078e0a00 */
[C---:B------:R-:W-:Y:S01]  /*0720*/  LOP3.LUT P2, RZ, R2.reuse, 0x2, RZ, 0xc0, !PT ;  /* 0x0000000202ff7812 */ /* 0x040fe2000784c0ff */
[----:B------:R-:W-:Y:S01]  /*0730*/  IMAD.SHL.U32 R0, R2, 0x40, RZ ;  /* 0x0000004002007824 */ /* 0x000fe200078e00ff */
[----:B------:R-:W-:Y:S01]  /*0740*/  SHF.R.S32.HI R2, RZ, 0x2, R4 ;  /* 0x00000002ff027819 */ /* 0x000fe20000011404 */
[----:B------:R1:W-:Y:S01]  /*0750*/  STL [R1+0x14], R3 ;  /* 0x0000140301007387 */ /* 0x0003e20000100800 */
[----:B------:R-:W-:-:S02]  /*0760*/  SHF.R.U32.HI R9, RZ, 0x3, R9 ;  /* 0x00000003ff097819 */ /* 0x000fc40000011609 */
[----:B------:R-:W-:Y:S01]  /*0770*/  LOP3.LUT R0, R0, 0x1c0, RZ, 0xc0, !PT ;  /* 0x000001c000007812 */ /* 0x000fe200078ec0ff */
[----:B------:R-:W-:Y:S01]  /*0780*/  IMAD R18, R182, 0x10, R2 ;  /* 0x00000010b6127824 */ /* 0x000fe200078e0202 */
[----:B------:R-:W-:Y:S01]  /*0790*/  LOP3.LUT R9, R14, R9, RZ, 0x3c, !PT ;  /* 0x000000090e097212 */ /* 0x000fe200078e3cff */
[----:B------:R-:W-:Y:S01]  /*07a0*/  IMAD R2, R8, 0x1000, R6 ;  /* 0x0000100008027824 */ /* 0x000fe200078e0206 */
[----:B------:R-:W-:Y:S02]  /*07b0*/  LOP3.LUT R4, R0, 0x20, R5, 0xf8, !PT ;  /* 0x0000002000047812 */ /* 0x000fe400078ef805 */
[----:B------:R-:W-:Y:S01]  /*07c0*/  STL [R1+0x1c], R18 ;  /* 0x00001c1201007387 */ /* 0x000fe20000100800 */
[C---:B------:R-:W-:Y:S02]  /*07d0*/  LOP3.LUT P5, RZ, R15.reuse, 0x2, RZ, 0xc0, !PT ;  /* 0x000000020fff7812 */ /* 0x040fe400078ac0ff */
[----:B------:R-:W-:Y:S02]  /*07e0*/  LOP3.LUT P6, RZ, R15, 0x4, RZ, 0xc0, !PT ;  /* 0x000000040fff7812 */ /* 0x000fe400078cc0ff */
[----:B------:R-:W-:-:S02]  /*07f0*/  SEL R177, R180, 0xffffffe0, !P5 ;  /* 0xffffffe0b4b17807 */ /* 0x000fc40006800000 */
[----:B------:R-:W-:Y:S02]  /*0800*/  SEL R193, R193, 0x10, !P3 ;  /* 0x00000010c1c17807 */ /* 0x000fe40005800000 */
[----:B------:R-:W-:Y:S02]  /*0810*/  SEL R178, R178, 0x40, P6 ;  /* 0x00000040b2b27807 */ /* 0x000fe40003000000 */
[----:B------:R-:W-:Y:S02]  /*0820*/  SEL R173, R180, 0xffffffe0, !P4 ;  /* 0xffffffe0b4ad7807 */ /* 0x000fe40006000000 */
[----:B------:R-:W-:Y:S02]  /*0830*/  LEA R172, R172, UR4, 0x1 ;  /* 0x00000004acac7c11 */ /* 0x000fe4000f8e08ff */
[----:B------:R-:W-:Y:S02]  /*0840*/  LOP3.LUT P0, RZ, R13, 0x2, RZ, 0xc0, !PT ;  /* 0x000000020dff7812 */ /* 0x000fe4000780c0ff */
[----:B-1----:R-:W-:Y:S01]  /*0850*/  SHF.R.S32.HI R3, RZ, 0x3, R16 ;  /* 0x00000003ff037819 */ /* 0x002fe20000011410 */
[----:B------:R-:W-:Y:S01]  /*0860*/  IMAD.IADD R173, R173, 0x1, R172 ;  /* 0x00000001adad7824 */ /* 0x000fe200078e02ac */
[----:B------:R-:W-:-:S03]  /*0870*/  SEL R180, R180, 0xffffffe0, !P0 ;  /* 0xffffffe0b4b47807 */ /* 0x000fc60004000000 */
[----:B------:R-:W-:Y:S02]  /*0880*/  IMAD R16, R3, 0x8, R20 ;  /* 0x0000000803107824 */ /* 0x000fe400078e0214 */
[C---:B------:R-:W-:Y:S01]  /*0890*/  IMAD R17, R7.reuse, 0x2, R3 ;  /* 0x0000000207117824 */ /* 0x040fe200078e0203 */
[----:B------:R-:W-:Y:S01]  /*08a0*/  SHF.R.U32.HI R3, RZ, 0x3, R0 ;  /* 0x00000003ff037819 */ /* 0x000fe20000011600 */
[----:B------:R-:W-:Y:S02]  /*08b0*/  VIADD R0, R18, 0xffffffc0 ;  /* 0xffffffc012007836 */ /* 0x000fe40000000000 */
[----:B------:R-:W-:Y:S01]  /*08c0*/  IMAD R7, R7, 0x200, R6 ;  /* 0x0000020007077824 */ /* 0x000fe200078e0206 */
[----:B------:R-:W-:Y:S01]  /*08d0*/  LOP3.LUT R4, R4, R3, RZ, 0x3c, !PT ;  /* 0x0000000304047212 */ /* 0x000fe200078e3cff */
[----:B------:R-:W-:Y:S01]  /*08e0*/  IMAD R3, R182, 0x400, R2 ;  /* 0x00000400b6037824 */ /* 0x000fe200078e0202 */
[----:B------:R-:W-:Y:S01]  /*08f0*/  SHF.R.S32.HI R2, RZ, 0x1f, R0 ;  /* 0x0000001fff027819 */ /* 0x000fe20000011400 */
[----:B------:R-:W-:-:S02]  /*0900*/  IMAD R11, R11, 0x20, R7 ;  /* 0x000000200b0b7824 */ /* 0x000fc400078e0207 */
[----:B------:R-:W-:Y:S01]  /*0910*/  IMAD.IADD R196, R4, 0x1, R3 ;  /* 0x0000000104c47824 */ /* 0x000fe200078e0203 */
[----:B------:R-:W-:Y:S01]  /*0920*/  SHF.L.U64.HI R2, R0, 0x2, R2 ;  /* 0x0000000200027819 */ /* 0x000fe20000010202 */
[----:B------:R-:W-:Y:S02]  /*0930*/  IMAD.SHL.U32 R0, R8, 0x8, RZ ;  /* 0x0000000808007824 */ /* 0x000fe400078e00ff */
[----:B------:R-:W-:Y:S01]  /*0940*/  IMAD.SHL.U32 R4, R15, 0x40, RZ ;  /* 0x000000400f047824 */ /* 0x000fe200078e00ff */
[----:B------:R-:W-:Y:S01]  /*0950*/  LEA R196, R196, UR4, 0x1 ;  /* 0x00000004c4c47c11 */ /* 0x000fe2000f8e08ff */
[----:B------:R1:W-:Y:S01]  /*0960*/  STL [R1+0x18], R2 ;  /* 0x0000180201007387 */ /* 0x0003e20000100800 */
        /* <DEDUP_REMOVED lines=14> */
[----:B------:R-:W-:Y:S01]  /*0a50*/  LOP3.LUT R9, R7, 0x10, R9, 0xf8, !PT ;  /* 0x0000001007097812 */ /* 0x000fe200078ef809 */
[----:B------:R-:W-:Y:S01]  /*0a60*/  IMAD.IADD R193, R193, 0x1, R194 ;  /* 0x00000001c1c17824 */ /* 0x000fe200078e02c2 */
[----:B------:R-:W-:-:S02]  /*0a70*/  SHF.R.U32.HI R8, RZ, 0x3, R0 ;  /* 0x00000003ff087819 */ /* 0x000fc40000011600 */
[----:B------:R-:W-:Y:S02]  /*0a80*/  LOP3.LUT R176, R176, R4, R6, 0x1e, !PT ;  /* 0x00000004b0b07212 */ /* 0x000fe400078e1e06 */
[----:B------:R-:W-:Y:S01]  /*0a90*/  LOP3.LUT R8, R8, R0, R7, 0x1e, !PT ;  /* 0x0000000008087212 */ /* 0x000fe200078e1e07 */
[----:B------:R-:W-:Y:S02]  /*0aa0*/  IMAD.SHL.U32 R0, R16, 0x20, RZ ;  /* 0x0000002010007824 */ /* 0x000fe400078e00ff */
[----:B------:R-:W-:Y:S02]  /*0ab0*/  IMAD.U32 R176, R17, 0x200, R176 ;  /* 0x0000020011b07824 */ /* 0x000fe400078e00b0 */
        /* <DEDUP_REMOVED lines=13> */
[----:B------:R-:W-:-:S03]  /*0b90*/  LEA R2, R3, UR4, 0x1 ;  /* 0x0000000403027c11 */ /* 0x000fc6000f8e08ff */
[----:B------:R-:W-:Y:S01]  /*0ba0*/  IMAD.U32 R0, RZ, RZ, UR6 ;  /* 0x00000006ff007e24 */ /* 0x000fe2000f8e00ff */
[----:B------:R-:W-:Y:S01]  /*0bb0*/  UIADD3 UR6, UR4, 0x9000, URZ ;  /* 0x0000900004067890 */ /* 0x000fe2000fffe03f */
[----:B------:R-:W-:Y:S01]  /*0bc0*/  IMAD.U32 R0, RZ, RZ, UR5 ;  /* 0x00000005ff007e24 */ /* 0x000fe2000f8e00ff */
[----:B------:R-:W-:-:S04]  /*0bd0*/  UIADD3 UR5, UR4, 0x15000, URZ ;  /* 0x0001500004057890 */ /* 0x000fc8000fffe03f */
[----:B------:R-:W-:Y:S02]  /*0be0*/  LEA R252, R8, UR6, 0x1 ;  /* 0x0000000608fc7c11 */ /* 0x000fe4000f8e08ff */
[----:B------:R-:W-:-:S03]  /*0bf0*/  LEA R176, R176, UR5, 0x1 ;  /* 0x00000005b0b07c11 */ /* 0x000fc6000f8e08ff */
[C---:B------:R-:W-:Y:S02]  /*0c00*/  VIADD R0, R252.reuse, 0x20 ;  /* 0x00000020fc007836 */ /* 0x040fe40000000000 */
[----:B------:R-:W-:Y:S02]  /*0c10*/  @P1 VIADD R0, R252, 0xffffffe0 ;  /* 0xffffffe0fc001836 */ /* 0x000fe40000000000 */
[C---:B------:R-:W-:Y:S02]  /*0c20*/  IMAD.IADD R177, R176.reuse, 0x1, R177 ;  /* 0x00000001b0b17824 */ /* 0x040fe400078e02b1 */
[--C-:B------:R-:W-:Y:S01]  /*0c30*/  IMAD.IADD R179, R176, 0x1, R178.reuse ;  /* 0x00000001b0b37824 */ /* 0x100fe200078e02b2 */
[----:B------:R1:W-:Y:S01]  /*0c40*/  STL [R1], R0 ;  /* 0x0000000001007387 */ /* 0x0003e20000100800 */
[----:B------:R-:W-:-:S07]  /*0c50*/  IMAD.IADD R178, R177, 0x1, R178 ;  /* 0x00000001b1b27824 */ /* 0x000fce00078e02b2 */
.L_x_651:
        /* <DEDUP_REMOVED lines=34> */
[----:B----4-:R3:W4:Y:S02]  /*0e80*/  @P0 LDG.E R6, desc[UR8][R4.64] ;  /* 0x0000000804060981 */ /* 0x010724000c1e1900 */
[----:B---3--:R-:W-:Y:S02]  /*0e90*/  IMAD.U32 R4, RZ, RZ, UR15 ;  /* 0x0000000fff047e24 */ /* 0x008fe4000f8e00ff */
[----:B------:R-:W-:-:S05]  /*0ea0*/  IMAD.U32 R5, RZ, RZ, UR14 ;  /* 0x0000000eff057e24 */ /* 0x000fca000f8e00ff */
[----:B------:R-:W3:Y:S04]  /*0eb0*/  @P3 LDG.E R7, desc[UR8][R4.64] ;  /* 0x0000000804073981 */ /* 0x000ee8000c1e1900 */
[----:B-1---5:R1:W5:Y:S02]  /*0ec0*/  @P3 LDG.E R0, desc[UR8][R4.64+0x4] ;  /* 0x0000040804003981 */ /* 0x022364000c1e1900 */
        /* <DEDUP_REMOVED lines=28> */
.L_x_610:
        /* <DEDUP_REMOVED lines=56> */
[----:B------:R-:W-:Y:S01]  /*1410*/  USEL UR33, UR18, URZ, UP2 ;  /* 0x0000003f12217287 */ /* 0x000fe20009000000 */
[----:B-1----:R-:W-:Y:S01]  /*1420*/  IMAD.MOV R0, RZ, RZ, -R5 ;  /* 0x000000ffff007224 */ /* 0x002fe200078e0a05 */
[----:B------:R-:W-:Y:S01]  /*1430*/  UIMAD.WIDE.U32 UR16, UR6, UR12, URZ ;  /* 0x0000000c061072a5 */ /* 0x000fe2000f8e003f */
[----:B------:R-:W-:Y:S01]  /*1440*/  IMAD.MOV.U32 R4, RZ, RZ, RZ ;  /* 0x000000ffff047224 */ /* 0x000fe200078e00ff */
[----:B------:R-:W-:Y:S01]  /*1450*/  UIMAD UR5, UR6, UR5, UR14 ;  /* 0x00000005060572a4 */ /* 0x000fe2000f8e020e */
[----:B------:R-:W-:Y:S01]  /*1460*/  IMAD R0, R0, R6, RZ ;  /* 0x0000000600007224 */ /* 0x000fe200078e02ff */
[----:B------:R-:W-:-:S02]  /*1470*/  UIADD3 UR18, UR15, -0x40, URZ ;  /* 0xffffffc00f127890 */ /* 0x000fc4000fffe03f */
[----:B------:R-:W-:Y:S01]  /*1480*/  UIADD3 UR48, UR17, UR5, URZ ;  /* 0x0000000511307290 */ /* 0x000fe2000fffe03f */
[----:B------:R-:W-:Y:S01]  /*1490*/  IMAD.HI.U32 R0, R5, R0, R4 ;  /* 0x0000000005007227 */ /* 0x000fe200078e0004 */
[----:B------:R-:W-:Y:S02]  /*14a0*/  UIMAD.WIDE.U32 UR12, UR6, UR10, URZ ;  /* 0x0000000a060c72a5 */ /* 0x000fe4000f8e003f */
[----:B------:R-:W-:Y:S02]  /*14b0*/  UIADD3 UR5, UP2, UR18, UR29, URZ ;  /* 0x0000001d12057290 */ /* 0x000fe4000ff5e03f */
[----:B------:R-:W-:Y:S01]  /*14c0*/  USHF.R.S32.HI UR31, URZ, 0x1f, UR18 ;  /* 0x0000001f3f1f7899 */ /* 0x000fe20008011412 */
[----:B------:R-:W-:Y:S01]  /*14d0*/  IMAD.HI.U32 R0, R0, R3, RZ ;  /* 0x0000000300007227 */ /* 0x000fe200078e00ff */
[----:B------:R-:W-:Y:S02]  /*14e0*/  UIMAD UR14, UR7, UR10, URZ ;  /* 0x0000000a070e72a4 */ /* 0x000fe4000f8e023f */
[----:B------:R-:W-:-:S02]  /*14f0*/  @!UP1 UIADD3 UR51, UR45, UR36, URZ ;  /* 0x000000242d339290 */ /* 0x000fc4000fffe03f */
[----:B------:R-:W-:Y:S01]  /*1500*/  IADD3 R4, -R0, RZ, RZ ;  /* 0x000000ff00047210 */ /* 0x000fe20007ffe1ff */
[----:B------:R-:W-:Y:S01]  /*1510*/  ULDC UR27, c[0x0][0x2c4] ;  /* 0x0000b100001b7ab9 */ /* 0x000fe20000000800 */
[----:B------:R-:W-:Y:S02]  /*1520*/  USEL UR56, UR16, UR12, !UP1 ;  /* 0x0000000c10387287 */ /* 0x000fe4000c800000 */
        /* <DEDUP_REMOVED lines=33> */
[----:B------:R-:W-:Y:S02]  /*1740*/  USEL UR53, UR50, URZ, UP4 ;  /* 0x0000003f32357287 */ /* 0x000fe4000a000000 */
[----:B------:R-:W-:Y:S01]  /*1750*/  @!UP3 UIMAD UR17, UR5, UR27, URZ ;  /* 0x0000001b0511b2a4 */ /* 0x000fe2000f8e023f */
[----:B------:R-:W-:Y:S01]  /*1760*/  @!P2 IADD3 R13, -R13, RZ, RZ ;  /* 0x000000ff0d0da210 */ /* 0x000fe20007ffe1ff */
[----:B------:R-:W-:Y:S01]  /*1770*/  USHF.R.S32.HI UR32, URZ, 0x1f, UR38 ;  /* 0x0000001f3f207899 */ /* 0x000fe20008011426 */
        /* <DEDUP_REMOVED lines=21> */
.L_x_612:
        /* <DEDUP_REMOVED lines=13> */
.L_x_613:
        /* <DEDUP_REMOVED lines=11> */
.L_x_614:
[----:B------:R-:W-:Y:S02]  /*1a50*/  ULDC UR5, c[0x0][0x270] ;  /* 0x00009c0000057ab9 */ /* 0x000fe40000000800 */
[----:B------:R-:W-:-:S04]  /*1a60*/  UIMAD UR5, UR43, UR5, UR58 ;  /* 0x000000052b0572a4 */ /* 0x000fc8000f8e023a */
[----:B------:R-:W-:-:S12]  /*1a70*/  UIMAD UR5, UR5, UR60, URZ ;  /* 0x0000003c050572a4 */ /* 0x000fd8000f8e023f */
.L_x_615:
[----:B------:R-:W2:Y:S01]  /*1a80*/  LDL R10, [R1+0x20] ;  /* 0x00002000010a7983 */ /* 0x000ea20000100800 */
[----:B------:R-:W-:Y:S01]  /*1a90*/  SHF.R.S32.HI R21, RZ, 0x1f, R250 ;  /* 0x0000001fff157819 */ /* 0x000fe200000114fa */
[----:B------:R-:W-:Y:S01]  /*1aa0*/  UIADD3 UR37, UR18, UR5, URZ ;  /* 0x0000000512257290 */ /* 0x000fe2000fffe03f */
[----:B------:R-:W-:Y:S01]  /*1ab0*/  IADD3 R0, P0, R250, UR18, RZ ;  /* 0x00000012fa007c10 */ /* 0x000fe2000ff1e0ff */
[----:B------:R-:W1:Y:S01]  /*1ac0*/  S2R R8, SR_TID.X ;  /* 0x0000000000087919 */ /* 0x000e620000002100 */
[----:B------:R-:W-:Y:S01]  /*1ad0*/  ULDC UR6, c[0x0][0x2dc] ;  /* 0x0000b70000067ab9 */ /* 0x000fe20000000800 */
[----:B------:R-:W-:Y:S01]  /*1ae0*/  ULDC UR7, c[0x0][0x270] ;  /* 0x00009c0000077ab9 */ /* 0x000fe20000000800 */
[----:B------:R-:W-:Y:S01]  /*1af0*/  IADD3.X R3, R21, UR31, RZ, P0, !PT ;  /* 0x0000001f15037c10 */ /* 0x000fe200087fe4ff */
[----:B------:R-:W3:Y:S01]  /*1b00*/  S2R R9, SR_TID.X ;  /* 0x0000000000097919 */ /* 0x000ee20000002100 */
[----:B------:R-:W-:Y:S01]  /*1b10*/  UIADD3 UR5, -UR11, UR30, UR38 ;  /* 0x0000001e0b057290 */ /* 0x000fe2000fffe126 */
[--C-:B------:R-:W-:Y:S01]  /*1b20*/  SHF.R.S32.HI R241, RZ, 0x1f, R240.reuse ;  /* 0x0000001ffff17819 */ /* 0x100fe200000114f0 */
[----:B------:R-:W-:Y:S01]  /*1b30*/  UIMAD UR33, UR6, UR7, URZ ;  /* 0x00000007062172a4 */ /* 0x000fe2000f8e023f */
[----:B------:R-:W-:Y:S01]  /*1b40*/  IMAD R3, R3, UR34, RZ ;  /* 0x0000002203037c24 */ /* 0x000fe2000f8e02ff */
[----:B------:R-:W-:Y:S01]  /*1b50*/  ULDC UR10, c[0x0][0x398] ;  /* 0x0000e600000a7ab9 */ /* 0x000fe20000000800 */
[----:B------:R-:W-:Y:S01]  /*1b60*/  IADD3 R4, P0, R240, UR12, RZ ;  /* 0x0000000cf0047c10 */ /* 0x000fe2000ff1e0ff */
[----:B------:R-:W-:Y:S01]  /*1b70*/  ULDC.64 UR6, c[0x0][0x420] ;  /* 0x0001080000067ab9 */ /* 0x000fe20000000a00 */
[----:B------:R-:W-:Y:S01]  /*1b80*/  UIADD3 UR5, UR5, -UR10, URZ ;  /* 0x8000000a05057290 */ /* 0x000fe2000fffe03f */
[C---:B------:R-:W-:Y:S01]  /*1b90*/  IMAD R3, R0.reuse, UR35, R3 ;  /* 0x0000002300037c24 */ /* 0x040fe2000f8e0203 */
[----:B------:R-:W-:Y:S01]  /*1ba0*/  UIMAD UR10, UR31, UR6, URZ ;  /* 0x000000061f0a72a4 */ /* 0x000fe2000f8e023f */
[----:B------:R-:W-:Y:S01]  /*1bb0*/  IMAD.WIDE.U32 R6, R0, UR34, R240 ;  /* 0x0000002200067c25 */ /* 0x000fe2000f8e00f0 */
[----:B------:R-:W-:Y:S01]  /*1bc0*/  IADD3.X R5, R241, UR51, RZ, P0, !PT ;  /* 0x00000033f1057c10 */ /* 0x000fe200087fe4ff */
[----:B------:R-:W-:Y:S01]  /*1bd0*/  USHF.R.S32.HI UR15, URZ, 0x1f, UR58 ;  /* 0x0000001f3f0f7899 */ /* 0x000fe2000801143a */
[----:B------:R-:W-:Y:S01]  /*1be0*/  BSSY B1, `(.L_x_611) ;  /* 0x000081c000017945 */ /* 0x000fe20003800000 */
[----:B------:R-:W-:Y:S01]  /*1bf0*/  IMAD.U32 R0, RZ, RZ, UR6 ;  /* 0x00000006ff007e24 */ /* 0x000fe2000f8e00ff */
[----:B------:R-:W-:Y:S01]  /*1c00*/  ULDC.64 UR12, c[0x0][0x428] ;  /* 0x00010a00000c7ab9 */ /* 0x000fe20000000a00 */
[----:B------:R-:W-:Y:S01]  /*1c10*/  UIMAD UR14, UR18, UR7, UR10 ;  /* 0x00000007120e72a4 */ /* 0x000fe2000f8e020a */
[----:B------:R-:W-:Y:S01]  /*1c20*/  IADD3 R6, P0, R6, UR57, RZ ;  /* 0x0000003906067c10 */ /* 0x000fe2000ff1e0ff */
[----:B------:R-:W-:Y:S01]  /*1c30*/  IMAD.WIDE.U32 R4, R0, UR18, R4 ;  /* 0x0000001200047c25 */ /* 0x000fe2000f8e0004 */
[----:B------:R-:W-:-:S02]  /*1c40*/  UIMAD UR10, UR15, UR12, URZ ;  /* 0x0000000c0f0a72a4 */ /* 0x000fc4000f8e023f */
[----:B------:R-:W-:Y:S01]  /*1c50*/  USHF.L.U32 UR26, UR33, 0x6, URZ ;  /* 0x00000006211a7899 */ /* 0x000fe2000800063f */
[----:B------:R-:W-:Y:S01]  /*1c60*/  VIADD R5, R5, UR14 ;  /* 0x0000000e05057c36 */ /* 0x000fe20008000000 */
[----:B------:R-:W-:Y:S01]  /*1c70*/  USHF.R.S32.HI UR20, URZ, 0x1f, UR5 ;  /* 0x0000001f3f147899 */ /* 0x000fe20008011405 */
[----:B------:R-:W-:Y:S01]  /*1c80*/  IADD3.X R7, R7, UR49, R3, P0, !PT ;  /* 0x0000003107077c10 */ /* 0x000fe200087fe403 */
[----:B------:R-:W-:Y:S01]  /*1c90*/  UIMAD UR13, UR58, UR13, UR10 ;  /* 0x0000000d3a0d72a4 */ /* 0x000fe2000f8e020a */
[----:B------:R-:W-:Y:S01]  /*1ca0*/  IMAD.U32 R0, RZ, RZ, UR12 ;  /* 0x0000000cff007e24 */ /* 0x000fe2000f8e00ff */
[----:B-1----:R-:W-:Y:S01]  /*1cb0*/  SHF.R.S32.HI R8, RZ, 0x1f, R8 ;  /* 0x0000001fff087819 */ /* 0x002fe20000011408 */
[----:B------:R-:W-:Y:S01]  /*1cc0*/  USHF.R.S32.HI UR14, URZ, 0x1f, UR26 ;  /* 0x0000001f3f0e7899 */ /* 0x000fe2000801141a */
[----:B------:R-:W-:Y:S01]  /*1cd0*/  VIADD R15, R240, 0x40 ;  /* 0x00000040f00f7836 */ /* 0x000fe20000000000 */
[----:B------:R-:W-:Y:S01]  /*1ce0*/  UIADD3 UR10, UP2, UP1, UR36, UR26, UR52 ;  /* 0x0000001a240a7290 */ /* 0x000fe2000f95e034 */
[----:B---3--:R-:W-:Y:S01]  /*1cf0*/  LEA.HI R8, R8, R9, RZ, 0x5 ;  /* 0x0000000908087211 */ /* 0x008fe200078f28ff */
[----:B------:R-:W-:Y:S01]  /*1d00*/  UIADD3 UR19, UR18, UR17, URZ ;  /* 0x0000001112137290 */ /* 0x000fe2000fffe03f */
[----:B------:R-:W-:Y:S01]  /*1d10*/  IMAD.WIDE.U32 R4, R0, UR58, R4 ;  /* 0x0000003a00047c25 */ /* 0x000fe2000f8e0004 */
[----:B------:R-:W-:Y:S01]  /*1d20*/  ULEA.HI UR20, UR20, UR5, URZ, 0x6 ;  /* 0x0000000514147291 */ /* 0x000fe2000f8f303f */
[----:B------:R-:W-:Y:S01]  /*1d30*/  SHF.R.S32.HI R8, RZ, 0x5, R8 ;  /* 0x00000005ff087819 */ /* 0x000fe20000011408 */
[----:B------:R-:W-:Y:S01]  /*1d40*/  ULDC.64 UR16, c[0x0][0x258] ;  /* 0x0000960000107ab9 */ /* 0x000fe20000000a00 */
[----:B------:R-:W-:Y:S01]  /*1d50*/  UIADD3.X UR12, UR50, UR14, UR55, UP2, UP1 ;  /* 0x0000000e320c7290 */ /* 0x000fe200097e2437 */
[----:B------:R-:W-:Y:S01]  /*1d60*/  IMAD.U32 R3, RZ, RZ, UR16 ;  /* 0x00000010ff037e24 */ /* 0x000fe2000f8e00ff */
[----:B------:R-:W-:Y:S01]  /*1d70*/  UIADD3 UR10, UP2, UP1, UR54, UR10, UR56 ;  /* 0x0000000a360a7290 */ /* 0x000fe2000f95e038 */
[----:B------:R-:W-:Y:S01]  /*1d80*/  IMAD R0, R21, UR6, RZ ;  /* 0x0000000615007c24 */ /* 0x000fe2000f8e02ff */
[----:B------:R-:W-:Y:S01]  /*1d90*/  USHF.R.S32.HI UR20, URZ, 0x6, UR20 ;  /* 0x000000063f147899 */ /* 0x000fe20008011414 */
[----:B------:R-:W-:Y:S01]  /*1da0*/  IMAD.WIDE.U32 R6, R3, UR58, R6 ;  /* 0x0000003a03067c25 */ /* 0x000fe2000f8e0006 */
[----:B------:R-:W-:-:S02]  /*1db0*/  UIADD3.X UR12, UR53, UR12, UR48, UP2, UP1 ;  /* 0x0000000c350c7290 */ /* 0x000fc400097e2430 */
[----:B------:R-:W-:Y:S01]  /*1dc0*/  UISETP.LT.AND UP1, UPT, URZ, UR20, UPT ;  /* 0x000000143f00728c */ /* 0x000fe2000bf21270 */
[----:B------:R-:W-:Y:S01]  /*1dd0*/  VIADD R5, R5, UR13 ;  /* 0x0000000d05057c36 */ /* 0x000fe20008000000 */
[----:B------:R-:W-:Y:S01]  /*1de0*/  UIMAD UR15, UR15, UR16, URZ ;  /* 0x000000100f0f72a4 */ /* 0x000fe2000f8e023f */
[----:B------:R-:W-:Y:S01]  /*1df0*/  VIADD R14, R240, 0x20 ;  /* 0x00000020f00e7836 */ /* 0x000fe20000000000 */
[----:B------:R-:W-:Y:S01]  /*1e00*/  USEL UR20, URZ, UR20, !UP1 ;  /* 0x000000143f147287 */ /* 0x000fe2000c800000 */
[----:B------:R-:W-:Y:S01]  /*1e10*/  IMAD.WIDE.U32 R4, R250, UR6, R4 ;  /* 0x00000006fa047c25 */ /* 0x000fe2000f8e0004 */
[----:B------:R-:W-:Y:S02]  /*1e20*/  UIMAD UR15, UR58, UR17, UR15 ;  /* 0x000000113a0f72a4 */ /* 0x000fe4000f8e020f */
[----:B------:R-:W-:Y:S01]  /*1e30*/  UISETP.GT.AND UP1, UPT, UR39, UR20, UPT ;  /* 0x000000142700728c */ /* 0x000fe2000bf24270 */
[----:B------:R-:W-:Y:S01]  /*1e40*/  ULDC.64 UR34, c[0x0][0x210] ;  /* 0x0000840000227ab9 */ /* 0x000fe20000000a00 */
[----:B------:R-:W-:-:S02]  /*1e50*/  ULDC.64 UR44, c[0x0][0x478] ;  /* 0x00011e00002c7ab9 */ /* 0x000fc40000000a00 */
[----:B------:R-:W-:Y:S01]  /*1e60*/  VIADD R7, R7, UR15 ;  /* 0x0000000f07077c36 */ /* 0x000fe20008000000 */
[C---:B------:R-:W-:Y:S01]  /*1e70*/  LEA R202, P2, R6.reuse, UR34, 0x1 ;  /* 0x0000002206ca7c11 */ /* 0x040fe2000f8408ff */
[----:B------:R-:W-:Y:S01]  /*1e80*/  ULDC.64 UR46, c[0x0][0x2b0] ;  /* 0x0000ac00002e7ab9 */ /* 0x000fe20000000a00 */
[----:B------:R-:W-:Y:S01]  /*1e90*/  ULDC.64 UR14, c[0x0][0x3e0] ;  /* 0x0000f800000e7ab9 */ /* 0x000fe20000000a00 */
[----:B------:R-:W-:Y:S01]  /*1ea0*/  UIMAD.WIDE UR18, UR19, 0x4, UR46 ;  /* 0x00000004131278a5 */ /* 0x000fe2000f8e022e */
[----:B------:R-:W-:Y:S02]  /*1eb0*/  LEA.HI.X R201, R6, UR35, R7, 0x1, P2 ;  /* 0x0000002306c97c11 */ /* 0x000fe400090f0c07 */
[----:B------:R-:W-:-:S04]  /*1ec0*/  LEA R200, P2, R4, UR14, 0x1 ;  /* 0x0000000e04c87c11 */ /* 0x000fc8000f8408ff */
[----:B------:R-:W-:Y:S01]  /*1ed0*/  UMOV UR14, UR18 ;  /* 0x00000012000e7c82 */ /* 0x000fe20008000000 */
[----:B--2---:R-:W-:Y:S02]  /*1ee0*/  IMAD R3, R8, UR33, R10 ;  /* 0x0000002108037c24 */ /* 0x004fe4000f8e020a */
[----:B------:R-:W-:Y:S01]  /*1ef0*/  IMAD R8, R250, UR7, R0 ;  /* 0x00000007fa087c24 */ /* 0x000fe2000f8e0200 */
[----:B------:R-:W-:Y:S02]  /*1f00*/  ULDC.64 UR6, c[0x0][0x400] ;  /* 0x0001000000067ab9 */ /* 0x000fe40000000a00 */
[----:B------:R-:W-:-:S04]  /*1f10*/  IADD3 R0, P0, R3, UR10, RZ ;  /* 0x0000000a03007c10 */ /* 0x000fc8000ff1e0ff */
[----:B------:R-:W-:Y:S01]  /*1f20*/  LEA.HI.X.SX32 R3, R3, UR12, 0x1, P0 ;  /* 0x0000000c03037c11 */ /* 0x000fe200080f0eff */
[----:B------:R-:W-:Y:S01]  /*1f30*/  UIMAD.WIDE UR12, UR37, 0x4, UR44 ;  /* 0x00000004250c78a5 */ /* 0x000fe2000f8e022c */
[----:B------:R-:W-:-:S04]  /*1f40*/  LEA R206, P0, R0, UR6, 0x2 ;  /* 0x0000000600ce7c11 */ /* 0x000fc8000f8010ff */
[----:B------:R-:W-:Y:S01]  /*1f50*/  LEA.HI.X R205, R0, UR7, R3, 0x2, P0 ;  /* 0x0000000700cd7c11 */ /* 0x000fe200080f1403 */
[----:B------:R-:W-:Y:S01]  /*1f60*/  IMAD.IADD R0, R5, 0x1, R8 ;  /* 0x0000000105007824 */ /* 0x000fe200078e0208 */
[----:B------:R-:W-:Y:S01]  /*1f70*/  PLOP3.LUT P0, PT, PT, PT, UP1, 0x80, 0x0 ;  /* 0x000000000000781c */ /* 0x000fe20003f0f018 */
[----:B------:R-:W-:Y:S01]  /*1f80*/  UIADD3 UR7, UR39, -0x1, URZ ;  /* 0xffffffff27077890 */ /* 0x000fe2000fffe03f */
[----:B------:R-:W-:Y:S02]  /*1f90*/  UMOV UR16, UR12 ;  /* 0x0000000c00107c82 */ /* 0x000fe40008000000 */
[----:B------:R-:W-:Y:S01]  /*1fa0*/  LEA.HI.X R199, R4, UR15, R0, 0x1, P2 ;  /* 0x0000000f04c77c11 */ /* 0x000fe200090f0c00 */
[----:B------:R-:W-:Y:S01]  /*1fb0*/  UMOV UR15, UR13 ;  /* 0x0000000d000f7c82 */ /* 0x000fe20008000000 */
[----:B------:R-:W-:-:S07]  /*1fc0*/  UMOV UR13, UR19 ;  /* 0x00000013000d7c82 */ /* 0x000fce0008000000 */
        /* <DEDUP_REMOVED lines=20> */
.L_x_617:
        /* <DEDUP_REMOVED lines=19> */
.L_x_618:
        /* <DEDUP_REMOVED lines=36> */
.L_x_620:
[----:B------:R-:W-:Y:S05]  /*2480*/  BSYNC B0 ;  /* 0x0000000000007941 */ /* 0x000fea0003800000 */
.L_x_619:
        /* <DEDUP_REMOVED lines=19> */
.L_x_622:
[----:B------:R-:W-:Y:S05]  /*25c0*/  BSYNC B0 ;  /* 0x0000000000007941 */ /* 0x000fea0003800000 */
.L_x_621:
        /* <DEDUP_REMOVED lines=32> */
.L_x_624:
[----:B------:R-:W-:Y:S05]  /*27d0*/  BSYNC B0 ;  /* 0x0000000000007941 */ /* 0x000fea0003800000 */
.L_x_623:
        /* <DEDUP_REMOVED lines=20> */
.L_x_616:
        /* <DEDUP_REMOVED lines=47> */
.L_x_627:
[----:B------:R-:W-:Y:S05]  /*2c10*/  BSYNC B0 ;  /* 0x0000000000007941 */ /* 0x000fea0003800000 */
.L_x_626:
        /* <DEDUP_REMOVED lines=16> */
.L_x_629:
        /* <DEDUP_REMOVED lines=35> */
.L_x_630:
[----:B------:R-:W-:Y:S05]  /*2f50*/  BSYNC B0 ;  /* 0x0000000000007941 */ /* 0x000fea0003800000 */
.L_x_628:
[----:B------:R-:W5:Y:S01]  /*2f60*/  LDL R22, [R1+0x1c] ;  /* 0x00001c0001167983 */ /* 0x000f620000100800 */
[----:B------:R-:W-:Y:S01]  /*2f70*/  UIMAD UR6, UR32, UR22, URZ ;  /* 0x00000016200672a4 */ /* 0x000fe2000f8e023f */
[----:B--23--:R-:W-:Y:S01]  /*2f80*/  IMAD.U32 R4, RZ, RZ, UR22 ;  /* 0x00000016ff047e24 */ /* 0x00cfe2000f8e00ff */
[----:B------:R-:W-:Y:S01]  /*2f90*/  ULDC.64 UR18, c[0x0][0x260] ;  /* 0x0000980000127ab9 */ /* 0x000fe20000000a00 */
[----:B------:R-:W-:Y:S01]  /*2fa0*/  BSSY B0, `(.L_x_631) ;  /* 0x0000041000007945 */ /* 0x000fe20003800000 */
[----:B------:R-:W-:Y:S01]  /*2fb0*/  UIMAD UR10, UR38, UR23, UR6 ;  /* 0x00000017260a72a4 */ /* 0x000fe2000f8e0206 */
[----:B------:R-:W-:Y:S01]  /*2fc0*/  IMAD.WIDE.U32 R4, R4, UR38, R240 ;  /* 0x0000002604047c25 */ /* 0x000fe2000f8e00f0 */
[----:B------:R-:W-:-:S04]  /*2fd0*/  UIMAD UR6, UR40, -0x80, UR11 ;  /* 0xffffff80280678a4 */ /* 0x000fc8000f8e020b */
[----:B------:R-:W-:Y:S01]  /*2fe0*/  IMAD.U32 R3, RZ, RZ, UR10 ;  /* 0x0000000aff037e24 */ /* 0x000fe2000f8e00ff */
[----:B------:R-:W-:Y:S02]  /*2ff0*/  IADD3 R6, P1, R4, UR21, RZ ;  /* 0x0000001504067c10 */ /* 0x000fe4000ff3e0ff */
[----:B------:R-:W-:Y:S02]  /*3000*/  ISETP.GE.AND P5, PT, R250, UR6, PT ;  /* 0x00000006fa007c0c */ /* 0x000fe4000bfa6270 */
[----:B------:R-:W-:Y:S01]  /*3010*/  IADD3.X R7, R5, UR27, R3, P1, !PT ;  /* 0x0000001b05077c10 */ /* 0x000fe20008ffe403 */
[----:B------:R-:W-:-:S04]  /*3020*/  IMAD R3, R17, UR18, RZ ;  /* 0x0000001211037c24 */ /* 0x000fc8000f8e02ff */
[C---:B------:R-:W-:Y:S02]  /*3030*/  IMAD R3, R13.reuse, UR19, R3 ;  /* 0x000000130d037c24 */ /* 0x040fe4000f8e0203 */
[----:B------:R-:W-:-:S04]  /*3040*/  IMAD.WIDE.U32 R6, R13, UR18, R6 ;  /* 0x000000120d067c25 */ /* 0x000fc8000f8e0006 */
[----:B------:R2:W-:Y:S01]  /*3050*/  @P5 STS [R0+0x9000], RZ ;  /* 0x009000ff00005388 */ /* 0x0005e20000000800 */
[----:B------:R-:W-:-:S03]  /*3060*/  IMAD.IADD R12, R7, 0x1, R3 ;  /* 0x00000001070c7824 */ /* 0x000fc600078e0203 */
[----:B------:R2:W-:Y:S04]  /*3070*/  @P5 STS [R0+0x9004], RZ ;  /* 0x009004ff00005388 */ /* 0x0005e80000000800 */
[----:B------:R2:W-:Y:S04]  /*3080*/  @P5 STS.64 [R0+0x9008], RZ ;  /* 0x009008ff00005388 */ /* 0x0005e80000000a00 */
[----:B------:R2:W-:Y:S04]  /*3090*/  @P5 STS.128 [R0+0xb000], RZ ;  /* 0x00b000ff00005388 */ /* 0x0005e80000000c00 */
[----:B------:R2:W-:Y:S01]  /*30a0*/  @P5 STS.128 [R0+0xd000], RZ ;  /* 0x00d000ff00005388 */ /* 0x0005e20000000c00 */
[----:B-----5:R-:W-:-:S02]  /*30b0*/  VIADD R4, R22, 0x20 ;  /* 0x0000002016047836 */ /* 0x020fc40000000000 */
[C---:B------:R-:W-:Y:S02]  /*30c0*/  VIADD R8, R22.reuse, 0x8 ;  /* 0x0000000816087836 */ /* 0x040fe40000000000 */
[----:B------:R-:W-:Y:S01]  /*30d0*/  VIADD R16, R22, 0x28 ;  /* 0x0000002816107836 */ /* 0x000fe20000000000 */
[----:B------:R-:W-:Y:S02]  /*30e0*/  ISETP.GE.AND P1, PT, R4, UR5, PT ;  /* 0x0000000504007c0c */ /* 0x000fe4000bf26270 */
[----:B------:R-:W-:Y:S02]  /*30f0*/  ISETP.GE.AND P2, PT, R8, UR5, PT ;  /* 0x0000000508007c0c */ /* 0x000fe4000bf46270 */
[----:B------:R-:W-:Y:S02]  /*3100*/  P2R R19, PR, RZ, 0x2 ;  /* 0x00000002ff137803 */ /* 0x000fe40000000000 */
[----:B------:R-:W-:Y:S02]  /*3110*/  ISETP.GE.AND P1, PT, R22, UR5, PT ;  /* 0x0000000516007c0c */ /* 0x000fe4000bf26270 */
[----:B------:R-:W-:-:S02]  /*3120*/  P2R R20, PR, RZ, 0x4 ;  /* 0x00000004ff147803 */ /* 0x000fc40000000000 */
[----:B------:R-:W-:Y:S02]  /*3130*/  ISETP.GE.AND P6, PT, R16, UR5, PT ;  /* 0x0000000510007c0c */ /* 0x000fe4000bfc6270 */
[----:B------:R-:W-:Y:S01]  /*3140*/  P2R R18, PR, RZ, 0x2 ;  /* 0x00000002ff127803 */ /* 0x000fe20000000000 */
[----:B--2---:R-:W-:Y:S10]  /*3150*/  @P5 BRA `(.L_x_632) ;  /* 0x0000000000945947 */ /* 0x004ff40003800000 */
        /* <DEDUP_REMOVED lines=9> */
[----:B------:R-:W2:Y:S01]  /*31f0*/  @!P3 LDC.64 R10, c[0x0][0x218] ;  /* 0x00008600ff0abb82 */ /* 0x000ea20000000a00 */
[----:B------:R3:W-:Y:S04]  /*3200*/  @P3 STS [R0+0x9000], RZ ;  /* 0x009000ff00003388 */ /* 0x0007e80000000800 */
[----:B------:R3:W-:Y:S03]  /*3210*/  @P3 STS [R0+0x9004], RZ ;  /* 0x009004ff00003388 */ /* 0x0007e60000000800 */
[----:B------:R-:W5:Y:S01]  /*3220*/  @!P2 LDC.64 R8, c[0x0][0x218] ;  /* 0x00008600ff08ab82 */ /* 0x000f620000000a00 */
[----:B------:R3:W-:Y:S01]  /*3230*/  @P3 STS.64 [R0+0x9008], RZ ;  /* 0x009008ff00003388 */ /* 0x0007e20000000a00 */
        /* <DEDUP_REMOVED lines=23> */
.L_x_632:
[----:B------:R-:W-:Y:S05]  /*33b0*/  BSYNC B0 ;  /* 0x0000000000007941 */ /* 0x000fea0003800000 */
.L_x_631:
        /* <DEDUP_REMOVED lines=15> */
[----:B--23--:R-:W2:Y:S01]  /*34b0*/  @!P3 LDC.64 R8, c[0x0][0x218] ;  /* 0x00008600ff08bb82 */ /* 0x00cea20000000a00 */
[C---:B------:R-:W-:Y:S01]  /*34c0*/  IMAD.WIDE.U32 R4, R3.reuse, UR22, R4 ;  /* 0x0000001603047c25 */ /* 0x040fe2000f8e0004 */
[----:B------:R3:W-:Y:S03]  /*34d0*/  @P3 STS.128 [R0+0xa000], RZ ;  /* 0x00a000ff00003388 */ /* 0x0007e60000000c00 */
[----:B------:R-:W-:-:S03]  /*34e0*/  IMAD R3, R3, UR23, R7 ;  /* 0x0000001703037c24 */ /* 0x000fc6000f8e0207 */
[----:B------:R-:W5:Y:S01]  /*34f0*/  @!P2 LDC.64 R6, c[0x0][0x218] ;  /* 0x00008600ff06ab82 */ /* 0x000f620000000a00 */
[----:B------:R-:W-:Y:S01]  /*3500*/  IMAD.IADD R3, R5, 0x1, R3 ;  /* 0x0000000105037824 */ /* 0x000fe200078e0203 */
        /* <DEDUP_REMOVED lines=23> */
.L_x_634:
[----:B------:R-:W-:Y:S05]  /*3680*/  BSYNC B0 ;  /* 0x0000000000007941 */ /* 0x000fea0003800000 */
.L_x_633:
        /* <DEDUP_REMOVED lines=10> */
[----:B--23--:R-:W-:Y:S01]  /*3730*/  IADD3 R6, P1, R4, UR28, RZ ;  /* 0x0000001c04067c10 */ /* 0x00cfe2000ff3e0ff */
        /* <DEDUP_REMOVED lines=45> */
.L_x_636:
[----:B------:R-:W-:Y:S05]  /*3a10*/  BSYNC B0 ;  /* 0x0000000000007941 */ /* 0x000fea0003800000 */
.L_x_635:
        /* <DEDUP_REMOVED lines=12> */
[----:B--23--:R-:W2:Y:S01]  /*3ae0*/  @!P1 LDC.64 R8, c[0x0][0x220] ;  /* 0x00008800ff089b82 */ /* 0x00cea20000000a00 */
[----:B------:R-:W-:Y:S01]  /*3af0*/  IMAD R3, R3, UR25, R4 ;  /* 0x0000001903037c24 */ /* 0x000fe2000f8e0204 */
[----:B------:R3:W-:Y:S03]  /*3b00*/  @P1 STS.128 [R0+0x10000], RZ ;  /* 0x010000ff00001388 */ /* 0x0007e60000000c00 */
[----:B------:R-:W-:Y:S01]  /*3b10*/  IMAD.IADD R3, R7, 0x1, R3 ;  /* 0x0000000107037824 */ /* 0x000fe200078e0203 */
[----:B--2---:R-:W-:-:S04]  /*3b20*/  @!P1 LEA R4, P2, R6, R8, 0x1 ;  /* 0x0000000806049211 */ /* 0x004fc800078408ff */
[----:B------:R-:W-:Y:S02]  /*3b30*/  @!P1 LEA.HI.X R5, R6, R9, R3, 0x1, P2 ;  /* 0x0000000906059211 */ /* 0x000fe400010f0c03 */
[----:B------:R-:W-:-:S03]  /*3b40*/  ISETP.GE.AND P2, PT, R14, UR5, PT ;  /* 0x000000050e007c0c */ /* 0x000fc6000bf46270 */
[----:B------:R-:W-:Y:S01]  /*3b50*/  @!PT LDS RZ, [RZ] ;  /* 0x00000000fffff984 */ /* 0x000fe20000000800 */
[----:B------:R-:W-:Y:S01]  /*3b60*/  @!PT LDS RZ, [RZ] ;  /* 0x00000000fffff984 */ /* 0x000fe20000000800 */
[----:B------:R-:W-:Y:S01]  /*3b70*/  @!PT LDS RZ, [RZ] ;  /* 0x00000000fffff984 */ /* 0x000fe20000000800 */
[----:B------:R2:W-:Y:S10]  /*3b80*/  @!P1 LDGSTS.E.BYPASS.LTC128B.128 [R0+0x10000], desc[UR8][R4.64] ;  /* 0x1000000004009fae */ /* 0x0005f4000b901d48 */
[----:B------:R-:W2:Y:S01]  /*3b90*/  @!P2 LDC.64 R8, c[0x0][0x220] ;  /* 0x00008800ff08ab82 */ /* 0x000ea20000000a00 */
[----:B------:R3:W-:Y:S01]  /*3ba0*/  @P2 STS.128 [R0+0x12000], RZ ;  /* 0x012000ff00002388 */ /* 0x0007e20000000c00 */
[----:B--2---:R-:W-:-:S04]  /*3bb0*/  @!P2 LEA R4, P1, R6, R8, 0x1 ;  /* 0x000000080604a211 */ /* 0x004fc800078208ff */
        /* <DEDUP_REMOVED lines=15> */
.L_x_638:
[----:B------:R-:W-:Y:S05]  /*3cb0*/  BSYNC B0 ;  /* 0x0000000000007941 */ /* 0x000fea0003800000 */
.L_x_637:
[----:B------:R-:W-:Y:S01]  /*3cc0*/  ULDC.64 UR22, c[0x0][0x3c8] ;  /* 0x0000f20000167ab9 */ /* 0x000fe20000000a00 */
[----:B------:R-:W-:Y:S01]  /*3cd0*/  USHF.R.S32.HI UR6, URZ, 0x1f, UR58 ;  /* 0x0000001f3f067899 */ /* 0x000fe2000801143a */
[----:B------:R-:W-:Y:S01]  /*3ce0*/  ISETP.NE.AND P5, PT, R18, RZ, PT ;  /* 0x000000ff1200720c */ /* 0x000fe20003fa5270 */
[----:B------:R-:W-:Y:S01]  /*3cf0*/  UISETP.NE.U32.AND UP1, UPT, UR22, URZ, UPT ;  /* 0x0000003f1600728c */ /* 0x000fe2000bf25070 */
[----:B------:R-:W-:Y:S01]  /*3d00*/  ISETP.NE.AND P4, PT, R20, RZ, PT ;  /* 0x000000ff1400720c */ /* 0x000fe20003f85270 */
[----:B------:R-:W0:Y:S01]  /*3d10*/  LDGDEPBAR ;  /* 0x00000000000079af */ /* 0x000e220000000000 */
[----:B------:R-:W-:Y:S01]  /*3d20*/  ISETP.NE.AND P3, PT, R19, RZ, PT ;  /* 0x000000ff1300720c */ /* 0x000fe20003f65270 */
[----:B------:R-:W-:Y:S01]  /*3d30*/  UISETP.NE.AND.EX UP1, UPT, UR23, URZ, UPT, UP1 ;  /* 0x0000003f1700728c */ /* 0x000fe2000bf25310 */
[----:B--23--:R-:W-:Y:S01]  /*3d40*/  SHF.R.S32.HI R9, RZ, 0x1f, R22 ;  /* 0x0000001fff097819 */ /* 0x00cfe20000011416 */
[----:B------:R-:W-:Y:S02]  /*3d50*/  IMAD.MOV.U32 R245, RZ, RZ, 0x7f800000 ;  /* 0x7f800000fff57424 */ /* 0x000fe400078e00ff */
[----:B------:R-:W-:-:S02]  /*3d60*/  IMAD.MOV.U32 R246, RZ, RZ, 0x7f800000 ;  /* 0x7f800000fff67424 */ /* 0x000fc400078e00ff */
[----:B------:R-:W-:Y:S01]  /*3d70*/  IMAD.MOV.U32 R243, RZ, RZ, 0x7f800000 ;  /* 0x7f800000fff37424 */ /* 0x000fe200078e00ff */
[----:B------:R-:W-:Y:S02]  /*3d80*/  PLOP3.LUT P1, PT, PT, PT, UP1, 0x80, 0x0 ;  /* 0x000000000000781c */ /* 0x000fe40003f2f018 */
[----:B------:R-:W-:Y:S01]  /*3d90*/  SHF.R.S32.HI R3, RZ, 0x1f, R16 ;  /* 0x0000001fff037819 */ /* 0x000fe20000011410 */
[----:B------:R-:W-:Y:S01]  /*3da0*/  IMAD.MOV.U32 R244, RZ, RZ, 0x7f800000 ;  /* 0x7f800000fff47424 */ /* 0x000fe200078e00ff */
[----:B------:R-:W-:Y:S01]  /*3db0*/  @UP1 ULDC.64 UR24, c[0x0][0x3d0] ;  /* 0x0000f40000181ab9 */ /* 0x000fe20000000a00 */
[----:B------:R-:W-:Y:S01]  /*3dc0*/  @UP1 UMOV UR18, UR58 ;  /* 0x0000003a00121c82 */ /* 0x000fe20008000000 */
[----:B------:R-:W-:Y:S01]  /*3dd0*/  @UP1 UIMAD UR5, UR59, UR24, URZ ;  /* 0x000000183b0512a4 */ /* 0x000fe2000f8e023f */
[----:B------:R-:W-:Y:S01]  /*3de0*/  @UP1 UMOV UR19, UR6 ;  /* 0x0000000600131c82 */ /* 0x000fe20008000000 */
[----:B------:R-:W-:Y:S02]  /*3df0*/  UIADD3 UR38, UR30, 0x80, UR38 ;  /* 0x000000801e267890 */ /* 0x000fe4000fffe026 */
[----:B------:R-:W-:-:S02]  /*3e00*/  @UP1 UIMAD.WIDE.U32 UR18, UR43, UR24, UR18 ;  /* 0x000000182b1212a5 */ /* 0x000fc4000f8e0012 */
[----:B------:R-:W-:Y:S02]  /*3e10*/  @UP1 UIMAD UR5, UR43, UR25, UR5 ;  /* 0x000000192b0512a4 */ /* 0x000fe4000f8e0205 */
[----:B------:R-:W-:Y:S02]  /*3e20*/  @UP1 ULEA UR22, UP0, UR18, UR22, 0x2 ;  /* 0x0000001612161291 */ /* 0x000fe4000f80103f */
[----:B------:R-:W-:Y:S01]  /*3e30*/  @UP1 UIADD3 UR5, UR19, UR5, URZ ;  /* 0x0000000513051290 */ /* 0x000fe2000fffe03f */
[----:B------:R-:W-:Y:S01]  /*3e40*/  IMAD R249, RZ, RZ, -UR26 ;  /* 0x8000001afff97e24 */ /* 0x000fe2000f8e02ff */
[----:B------:R-:W-:Y:S01]  /*3e50*/  CS2R R126, SRZ ;  /* 0x00000000007e7805 */ /* 0x000fe2000001ff00 */
[----:B------:R-:W-:Y:S01]  /*3e60*/  IMAD.MOV.U32 R231, RZ, RZ, R183 ;  /* 0x000000ffffe77224 */ /* 0x000fe200078e00b7 */
[----:B------:R-:W-:Y:S01]  /*3e70*/  @UP1 ULEA.HI.X UR23, UR18, UR23, UR5, 0x2, UP0 ;  /* 0x0000001712171291 */ /* 0x000fe200080f1405 */
[----:B------:R-:W-:Y:S01]  /*3e80*/  IMAD.U32 R4, RZ, RZ, UR22 ;  /* 0x00000016ff047e24 */ /* 0x000fe2000f8e00ff */
[----:B-1----:R-:W-:Y:S01]  /*3e90*/  SHF.L.U64.HI R0, R22, 0x2, R9 ;  /* 0x0000000216007819 */ /* 0x002fe20000010209 */
[----:B------:R-:W-:Y:S01]  /*3ea0*/  @UP1 ULDC UR5, c[0x0][0x2e8] ;  /* 0x0000ba0000051ab9 */ /* 0x000fe20000000800 */
[----:B------:R-:W-:Y:S01]  /*3eb0*/  IMAD.SHL.U32 R175, R182, 0x2, RZ ;  /* 0x00000002b6af7824 */ /* 0x000fe200078e00ff */
[----:B------:R-:W-:Y:S01]  /*3ec0*/  CS2R R124, SRZ ;  /* 0x00000000007c7805 */ /* 0x000fe2000001ff00 */
[----:B------:R-:W-:Y:S01]  /*3ed0*/  IMAD.U32 R5, RZ, RZ, UR23 ;  /* 0x00000017ff057e24 */ /* 0x000fe2000f8e00ff */
[----:B------:R-:W-:Y:S01]  /*3ee0*/  CS2R R130, SRZ ;  /* 0x0000000000827805 */ /* 0x000fe2000001ff00 */
[C---:B------:R-:W-:Y:S01]  /*3ef0*/  VIADD R247, R240.reuse, 0x20 ;  /* 0x00000020f0f77836 */ /* 0x040fe20000000000 */
[----:B------:R-:W-:Y:S01]  /*3f00*/  CS2R R128, SRZ ;  /* 0x0000000000807805 */ /* 0x000fe2000001ff00 */
[----:B------:R-:W-:Y:S01]  /*3f10*/  VIADD R248, R240, 0x40 ;  /* 0x00000040f0f87836 */ /* 0x000fe20000000000 */
[----:B------:R1:W2:Y:S01]  /*3f20*/  @P1 LDG.E R8, desc[UR8][R4.64] ;  /* 0x0000000804081981 */ /* 0x0002a2000c1e1900 */
        /* <DEDUP_REMOVED lines=24> */
[----:B-1----:R-:W-:Y:S01]  /*40b0*/  IMAD.SHL.U32 R4, R22, 0x4, RZ ;  /* 0x0000000416047824 */ /* 0x002fe200078e00ff */
[----:B------:R-:W-:-:S02]  /*40c0*/  CS2R R74, SRZ ;  /* 0x00000000004a7805 */ /* 0x000fc4000001ff00 */
[----:B------:R-:W-:Y:S02]  /*40d0*/  CS2R R72, SRZ ;  /* 0x0000000000487805 */ /* 0x000fe4000001ff00 */
[----:B------:R-:W-:Y:S02]  /*40e0*/  CS2R R70, SRZ ;  /* 0x0000000000467805 */ /* 0x000fe4000001ff00 */
[----:B------:R-:W-:Y:S02]  /*40f0*/  CS2R R68, SRZ ;  /* 0x0000000000447805 */ /* 0x000fe4000001ff00 */
[----:B------:R-:W-:Y:S02]  /*4100*/  IADD3 R4, P2, R4, UR14, RZ ;  /* 0x0000000e04047c10 */ /* 0x000fe4000ff5e0ff */
[----:B------:R-:W-:Y:S02]  /*4110*/  CS2R R62, SRZ ;  /* 0x00000000003e7805 */ /* 0x000fe4000001ff00 */
[----:B------:R-:W-:-:S02]  /*4120*/  CS2R R60, SRZ ;  /* 0x00000000003c7805 */ /* 0x000fc4000001ff00 */
[----:B------:R-:W-:Y:S02]  /*4130*/  CS2R R66, SRZ ;  /* 0x0000000000427805 */ /* 0x000fe4000001ff00 */
[----:B------:R-:W-:Y:S02]  /*4140*/  IADD3.X R5, R0, UR13, RZ, P2, !PT ;  /* 0x0000000d00057c10 */ /* 0x000fe400097fe4ff */
[----:B------:R-:W-:Y:S02]  /*4150*/  CS2R R64, SRZ ;  /* 0x0000000000407805 */ /* 0x000fe4000001ff00 */
[C---:B------:R-:W-:Y:S02]  /*4160*/  @!P6 LEA R6, P2, R16.reuse, UR14, 0x2 ;  /* 0x0000000e1006ec11 */ /* 0x040fe4000f8410ff */
[----:B------:R-:W-:Y:S02]  /*4170*/  CS2R R58, SRZ ;  /* 0x00000000003a7805 */ /* 0x000fe4000001ff00 */
[----:B------:R-:W-:Y:S01]  /*4180*/  CS2R R56, SRZ ;  /* 0x0000000000387805 */ /* 0x000fe2000001ff00 */
[----:B------:R-:W5:Y:S01]  /*4190*/  @!P5 LDG.E R245, desc[UR8][R4.64] ;  /* 0x0000000804f5d981 */ /* 0x000f62000c1e1900 */
[----:B------:R-:W-:Y:S01]  /*41a0*/  @!P6 LEA.HI.X R7, R16, UR13, R3, 0x2, P2 ;  /* 0x0000000d1007ec11 */ /* 0x000fe200090f1403 */
[----:B------:R-:W-:Y:S01]  /*41b0*/  IMAD.U32 R3, RZ, RZ, UR30 ;  /* 0x0000001eff037e24 */ /* 0x000fe2000f8e00ff */
[----:B------:R-:W-:Y:S01]  /*41c0*/  CS2R R54, SRZ ;  /* 0x0000000000367805 */ /* 0x000fe2000001ff00 */
[----:B------:R-:W5:Y:S01]  /*41d0*/  @!P4 LDG.E R246, desc[UR8][R4.64+0x20] ;  /* 0x0000200804f6c981 */ /* 0x000f62000c1e1900 */
[----:B------:R-:W-:-:S02]  /*41e0*/  CS2R R52, SRZ ;  /* 0x0000000000347805 */ /* 0x000fc4000001ff00 */
[----:B------:R-:W-:Y:S02]  /*41f0*/  CS2R R46, SRZ ;  /* 0x00000000002e7805 */ /* 0x000fe4000001ff00 */
[----:B------:R-:W-:Y:S01]  /*4200*/  CS2R R44, SRZ ;  /* 0x00000000002c7805 */ /* 0x000fe2000001ff00 */
        /* <DEDUP_REMOVED lines=8> */
[----:B------:R-:W-:Y:S02]  /*4290*/  UIMAD UR37, UR33, 0x18, URZ ;  /* 0x00000018212578a4 */ /* 0x000fe4000f8e023f */
[----:B------:R-:W-:Y:S02]  /*42a0*/  USHF.L.U32 UR36, UR33, 0x5, URZ ;  /* 0x0000000521247899 */ /* 0x000fe4000800063f */
[----:B------:R-:W-:Y:S02]  /*42b0*/  UIMAD UR35, UR33, 0x28, URZ ;  /* 0x00000028212378a4 */ /* 0x000fe4000f8e023f */
[----:B------:R-:W-:Y:S01]  /*42c0*/  UIMAD UR34, UR33, 0x30, URZ ;  /* 0x00000030212278a4 */ /* 0x000fe2000f8e023f */
[----:B------:R-:W-:Y:S01]  /*42d0*/  ULDC UR39, c[0x0][0x2d0] ;  /* 0x0000b40000277ab9 */ /* 0x000fe20000000800 */
[----:B------:R-:W-:Y:S01]  /*42e0*/  ULDC UR12, c[0x0][0x2ec] ;  /* 0x0000bb00000c7ab9 */ /* 0x000fe20000000800 */
[----:B-1----:R-:W-:-:S05]  /*42f0*/  VIADD R4, R22, 0x1 ;  /* 0x0000000116047836 */ /* 0x002fca0000000000 */
[----:B------:R-:W-:-:S05]  /*4300*/  IADD3 R3, R4, UR11, -R3 ;  /* 0x0000000b04037c10 */ /* 0x000fca000fffe803 */
[----:B------:R1:W-:Y:S04]  /*4310*/  STL [R1+0x10], R3 ;  /* 0x0000100301007387 */ /* 0x0003e80000100800 */
[----:B------:R-:W4:Y:S01]  /*4320*/  LDL R6, [R1+0x14] ;  /* 0x0000140001067983 */ /* 0x000f220000100800 */
[----:B------:R-:W2:Y:S01]  /*4330*/  @P1 MUFU.RCP R0, UR5 ;  /* 0x0000000500001d08 */ /* 0x000ea20008001000 */
[C---:B------:R-:W-:Y:S02]  /*4340*/  VIADD R5, R22.reuse, 0xffffffc0 ;  /* 0xffffffc016057836 */ /* 0x040fe40000000000 */
[----:B---3--:R-:W-:Y:S02]  /*4350*/  IMAD.SHL.U32 R7, R22, 0x4, RZ ;  /* 0x0000000416077824 */ /* 0x008fe400078e00ff */
[----:B------:R-:W-:Y:S01]  /*4360*/  IMAD.SHL.U32 R5, R5, 0x4, RZ ;  /* 0x0000000405057824 */ /* 0x000fe200078e00ff */
[----:B------:R-:W-:-:S02]  /*4370*/  USHF.L.U32 UR19, UR33, 0x4, URZ ;  /* 0x0000000421137899 */ /* 0x000fc4000800063f */
[----:B------:R-:W-:Y:S01]  /*4380*/  STL [R1+0xc], R7 ;  /* 0x00000c0701007387 */ /* 0x000fe20000100800 */
[----:B-1----:R-:W-:-:S05]  /*4390*/  VIADD R3, R182, 0x1800 ;  /* 0x00001800b6037836 */ /* 0x002fca0000000000 */
[----:B------:R-:W-:Y:S02]  /*43a0*/  SEL R174, R3, R182, !P0 ;  /* 0x000000b603ae7207 */ /* 0x000fe40004000000 */
[----:B------:R-:W-:Y:S01]  /*43b0*/  SHF.L.U64.HI R3, R22, 0x2, R9 ;  /* 0x0000000216037819 */ /* 0x000fe20000010209 */
[----:B------:R-:W-:-:S04]  /*43c0*/  USHF.L.U32 UR18, UR33, 0x3, URZ ;  /* 0x0000000321127899 */ /* 0x000fc8000800063f */
[----:B------:R1:W-:Y:S01]  /*43d0*/  STL [R1+0x8], R3 ;  /* 0x0000080301007387 */ /* 0x0003e20000100800 */
[----:B------:R-:W-:-:S03]  /*43e0*/  UIADD3 UR30, UR19, 0x40, URZ ;  /* 0x00000040131e7890 */ /* 0x000fc6000fffe03f */
[----:B------:R3:W-:Y:S01]  /*43f0*/  STL [R1+0x4], R5 ;  /* 0x0000040501007387 */ /* 0x0007e20000100800 */
[----:B------:R-:W-:Y:S02]  /*4400*/  UIADD3 UR25, UR19, 0x20, URZ ;  /* 0x0000002013197890 */ /* 0x000fe4000fffe03f */
[----:B------:R-:W-:Y:S02]  /*4410*/  UIADD3 UR29, UR18, UR30, URZ ;  /* 0x0000001e121d7290 */ /* 0x000fe4000fffe03f */
[----:B------:R-:W-:Y:S01]  /*4420*/  UIADD3 UR24, UR18, UR25, URZ ;  /* 0x0000001912187290 */ /* 0x000fe2000fffe03f */
[----:B------:R-:W-:Y:S01]  /*4430*/  VIADD R4, R181, 0x1800 ;  /* 0x00001800b5047836 */ /* 0x000fe20000000000 */
[----:B------:R-:W-:Y:S02]  /*4440*/  UIADD3 UR28, UR18, UR29, URZ ;  /* 0x0000001d121c7290 */ /* 0x000fe4000fffe03f */
[----:B------:R-:W-:Y:S02]  /*4450*/  UIADD3 UR23, UR18, UR24, URZ ;  /* 0x0000001812177290 */ /* 0x000fe4000fffe03f */
[----:B------:R-:W-:Y:S01]  /*4460*/  UIADD3 UR27, UR18, UR28, URZ ;  /* 0x0000001c121b7290 */ /* 0x000fe2000fffe03f */
[----:B------:R-:W-:Y:S01]  /*4470*/  SEL R4, R4, R181, !P0 ;  /* 0x000000b504047207 */ /* 0x000fe20004000000 */
[----:B------:R-:W-:Y:S01]  /*4480*/  UIADD3 UR22, UR18, UR23, URZ ;  /* 0x0000001712167290 */ /* 0x000fe2000fffe03f */
[----:B------:R-:W-:Y:S01]  /*4490*/  LEA R174, R174, UR4, 0x1 ;  /* 0x00000004aeae7c11 */ /* 0x000fe2000f8e08ff */
[----:B------:R-:W-:-:S02]  /*44a0*/  UIADD3 UR26, UR18, UR27, URZ ;  /* 0x0000001b121a7290 */ /* 0x000fc4000fffe03f */
[----:B------:R-:W-:Y:S01]  /*44b0*/  UIADD3 UR21, UR18, UR22, URZ ;  /* 0x0000001612157290 */ /* 0x000fe2000fffe03f */
[----:B------:R-:W-:Y:S01]  /*44c0*/  UMOV UR5, URZ ;  /* 0x0000003f00057c82 */ /* 0x000fe20008000000 */
[----:B-1----:R-:W-:Y:S01]  /*44d0*/  LEA R3, R4, UR4, 0x1 ;  /* 0x0000000404037c11 */ /* 0x002fe2000f8e08ff */
[----:B------:R-:W-:Y:S02]  /*44e0*/  UIMAD UR33, UR33, 0x38, URZ ;  /* 0x00000038212178a4 */ /* 0x000fe4000f8e023f */
[----:B------:R-:W-:Y:S02]  /*44f0*/  UIADD3 UR38, UR38, -UR11, URZ ;  /* 0x8000000b26267290 */ /* 0x000fe4000fffe03f */
[----:B------:R-:W-:Y:S02]  /*4500*/  UIADD3 UR32, UR18, UR21, URZ ;  /* 0x0000001512207290 */ /* 0x000fe4000fffe03f */
[----:B------:R-:W-:Y:S01]  /*4510*/  UIADD3 UR31, UR18, UR26, URZ ;  /* 0x0000001a121f7290 */ /* 0x000fe2000fffe03f */
[----:B--2---:R-:W-:-:S05]  /*4520*/  @P1 FMUL.FTZ R0, R8, R0 ;  /* 0x0000000008001220 */ /* 0x004fca0000410000 */
[----:B------:R-:W-:Y:S01]  /*4530*/  @P1 R2UR UR6, R0 ;  /* 0x00000000000612ca */ /* 0x000fe200000e0000 */
[----:B------:R-:W-:-:S12]  /*4540*/  IMAD.U32 R0, RZ, RZ, UR40 ;  /* 0x00000028ff007e24 */ /* 0x000fd8000f8e00ff */
[----:B------:R-:W-:Y:S01]  /*4550*/  @UP1 UMOV UR5, UR6 ;  /* 0x0000000600051c82 */ /* 0x000fe20008000000 */
[----:B------:R-:W-:Y:S01]  /*4560*/  ULDC UR6, c[0x0][0x39c] ;  /* 0x0000e70000067ab9 */ /* 0x000fe20000000800 */
[----:B----4-:R-:W-:-:S04]  /*4570*/  IMAD R0, R0, 0x80, R6 ;  /* 0x0000008000007824 */ /* 0x010fc800078e0206 */
[C---:B------:R-:W-:Y:S02]  /*4580*/  VIADD R238, R0.reuse, 0x19 ;  /* 0x0000001900ee7836 */ /* 0x040fe40000000000 */
[C---:B------:R-:W-:Y:S02]  /*4590*/  VIADD R237, R0.reuse, 0x18 ;  /* 0x0000001800ed7836 */ /* 0x040fe40000000000 */
[C---:B------:R-:W-:Y:S02]  /*45a0*/  VIADD R236, R0.reuse, 0x11 ;  /* 0x0000001100ec7836 */ /* 0x040fe40000000000 */
[C---:B------:R-:W-:Y:S02]  /*45b0*/  VIADD R235, R0.reuse, 0x10 ;  /* 0x0000001000eb7836 */ /* 0x040fe40000000000 */
[C---:B------:R-:W-:Y:S02]  /*45c0*/  VIADD R234, R0.reuse, 0x9 ;  /* 0x0000000900ea7836 */ /* 0x040fe40000000000 */
[----:B------:R-:W-:-:S02]  /*45d0*/  VIADD R233, R0, 0x8 ;  /* 0x0000000800e97836 */ /* 0x000fc40000000000 */
[----:B------:R-:W-:Y:S01]  /*45e0*/  VIADD R232, R0, 0x1 ;  /* 0x0000000100e87836 */ /* 0x000fe20000000000 */
[----:B------:R-:W-:Y:S02]  /*45f0*/  I2FP.F32.S32 R238, R238 ;  /* 0x000000ee00ee7245 */ /* 0x000fe40000201400 */
[----:B------:R-:W-:Y:S02]  /*4600*/  I2FP.F32.S32 R237, R237 ;  /* 0x000000ed00ed7245 */ /* 0x000fe40000201400 */
[----:B------:R-:W-:Y:S02]  /*4610*/  I2FP.F32.S32 R236, R236 ;  /* 0x000000ec00ec7245 */ /* 0x000fe40000201400 */
[----:B------:R-:W-:Y:S02]  /*4620*/  I2FP.F32.S32 R235, R235 ;  /* 0x000000eb00eb7245 */ /* 0x000fe40000201400 */
[----:B------:R-:W-:Y:S02]  /*4630*/  I2FP.F32.S32 R234, R234 ;  /* 0x000000ea00ea7245 */ /* 0x000fe40000201400 */
[----:B------:R-:W-:-:S02]  /*4640*/  I2FP.F32.S32 R233, R233 ;  /* 0x000000e900e97245 */ /* 0x000fc40000201400 */
[----:B---3--:R-:W-:-:S07]  /*4650*/  I2FP.F32.S32 R232, R232 ;  /* 0x000000e800e87245 */ /* 0x008fce0000201400 */
.L_x_641:
[----:B------:R-:W0:Y:S01]  /*4660*/  LDGDEPBAR ;  /* 0x00000000000079af */ /* 0x000e220000000000 */
[----:B------:R-:W-:Y:S01]  /*4670*/  IADD3 R0, R180, R174, RZ ;  /* 0x000000aeb4007210 */ /* 0x000fe20007ffe0ff */
[----:B------:R-:W-:Y:S01]  /*4680*/  USHF.L.U32 UR10, UR7, 0x6, URZ ;  /* 0x00000006070a7899 */ /* 0x000fe2000800063f */
[----:B-----5:R-:W-:Y:S05]  /*4690*/  FSETP.NEU.FTZ.AND P2, PT, R245, -INF , PT ;  /* 0xff800000f500780b */ /* 0x020fea0003f5d000 */
[----:B------:R-:W2:Y:S01]  /*46a0*/  LDL R187, [R1+0x14] ;  /* 0x0000140001bb7983 */ /* 0x000ea20000100800 */
[----:B------:R-:W-:Y:S01]  /*46b0*/  USHF.L.U32 UR17, UR40, 0x7, URZ ;  /* 0x0000000728117899 */ /* 0x000fe2000800063f */
[----:B------:R-:W-:Y:S01]  /*46c0*/  FSETP.NEU.FTZ.AND P1, PT, R246, -INF , PT ;  /* 0xff800000f600780b */ /* 0x000fe20003f3d000 */
[----:B------:R-:W-:Y:S01]  /*46d0*/  UISETP.GE.AND UP0, UPT, UR10, UR38, UPT ;  /* 0x000000260a00728c */ /* 0x000fe2000bf06270 */
[----:B------:R-:W3:Y:S01]  /*46e0*/  LDL R185, [R1+0x10] ;  /* 0x0000100001b97983 */ /* 0x000ee20000100800 */
[----:B------:R-:W-:Y:S04]  /*46f0*/  UIADD3 UR17, UR17, 0x80, URZ ;  /* 0x0000008011117890 */ /* 0x000fe8000fffe03f */
[----:B------:R-:W-:Y:S06]  /*4700*/  UISETP.LT.AND UP0, UPT, UR17, UR11, UP0 ;  /* 0x0000000b1100728c */ /* 0x000fec0008701270 */
[----:B------:R-:W-:Y:S01]  /*4710*/  PLOP3.LUT P0, PT, PT, PT, UP0, 0x80, 0x0 ;  /* 0x000000000000781c */ /* 0x000fe20003f0f008 */
[----:B------:R-:W-:Y:S01]  /*4720*/  UISETP.GT.AND UP0, UPT, UR7, UR20, UPT ;  /* 0x000000140700728c */ /* 0x000fe2000bf04270 */
        /* <DEDUP_REMOVED lines=18> */
[----:B------:R-:W-:Y:S05]  /*4850*/  LDSM.16.M88.4 R160, [R172+0xb400] ;  /* 0x00b40000aca0783b */ /* 0x000fea0000000200 */
        /* <DEDUP_REMOVED lines=9> */
[----:B------:R-:W-:Y:S05]  /*48f0*/  LDSM.16.M88.4 R140, [R173+0xb400] ;  /* 0x00b40000ad8c783b */ /* 0x000fea0000000200 */
        /* <DEDUP_REMOVED lines=11> */
[----:B------:R-:W-:Y:S05]  /*49b0*/  LDSM.16.M88.4 R156, [R0+0x2000] ;  /* 0x00200000009c783b */ /* 0x000fea0000000200 */
[-C--:B------:R-:W-:Y:S06]  /*49c0*/  HMMA.16816.F32.BF16 R20, R152, R160.reuse, R20 ;  /* 0x000000a09814723c */ /* 0x080fec0000041814 */
[C---:B------:R-:W-:Y:S06]  /*49d0*/  HMMA.16816.F32.BF16 R24, R132.reuse, R160, R24 ;  /* 0x000000a08418723c */ /* 0x040fec0000041818 */
[-C--:B------:R-:W-:Y:S01]  /*49e0*/  HMMA.16816.F32.BF16 R28, R132, R162.reuse, R28 ;  /* 0x000000a2841c723c */ /* 0x080fe2000004181c */
[----:B------:R-:W2:Y:S05]  /*49f0*/  LDSM.16.M88.4 R132, [R174+0x2800] ;  /* 0x00280000ae84783b */ /* 0x000eaa0000000200 */
[----:B------:R-:W-:Y:S03]  /*4a00*/  HMMA.16816.F32.BF16 R32, R152, R162, R32 ;  /* 0x000000a29820723c */ /* 0x000fe60000041820 */
[----:B------:R-:W2:Y:S03]  /*4a10*/  LDSM.16.M88.4 R152, [R172+0xd400] ;  /* 0x00d40000ac98783b */ /* 0x000ea60000000200 */
[-C--:B-1----:R-:W-:Y:S05]  /*4a20*/  HMMA.16816.F32.BF16 R4, R164, R168.reuse, R4 ;  /* 0x000000a8a404723c */ /* 0x082fea0000041804 */
[----:B------:R-:W1:Y:S01]  /*4a30*/  LDSM.16.M88.4 R160, [R173+0xd000] ;  /* 0x00d00000ada0783b */ /* 0x000e620000000200 */
[C---:B----4-:R-:W-:Y:S06]  /*4a40*/  HMMA.16816.F32.BF16 R8, R136.reuse, R168, R8 ;  /* 0x000000a88808723c */ /* 0x050fec0000041808 */
[-C--:B------:R-:W-:Y:S06]  /*4a50*/  HMMA.16816.F32.BF16 R12, R136, R170.reuse, R12 ;  /* 0x000000aa880c723c */ /* 0x080fec000004180c */
[C---:B------:R-:W-:Y:S06]  /*4a60*/  HMMA.16816.F32.BF16 R16, R164.reuse, R170, R16 ;  /* 0x000000aaa410723c */ /* 0x040fec0000041810 */
[-C--:B------:R-:W-:Y:S06]  /*4a70*/  HMMA.16816.F32.BF16 R20, R164, R140.reuse, R20 ;  /* 0x0000008ca414723c */ /* 0x080fec0000041814 */
[C---:B------:R-:W-:Y:S06]  /*4a80*/  HMMA.16816.F32.BF16 R24, R136.reuse, R140, R24 ;  /* 0x0000008c8818723c */ /* 0x040fec0000041818 */
[-C--:B------:R-:W-:Y:S01]  /*4a90*/  HMMA.16816.F32.BF16 R28, R136, R142.reuse, R28 ;  /* 0x0000008e881c723c */ /* 0x080fe2000004181c */
[----:B------:R4:W3:Y:S05]  /*4aa0*/  LDSM.16.M88.4 R136, [R0+0x2800] ;  /* 0x002800000088783b */ /* 0x0008ea0000000200 */
[----:B------:R-:W-:Y:S06]  /*4ab0*/  HMMA.16816.F32.BF16 R32, R164, R142, R32 ;  /* 0x0000008ea420723c */ /* 0x000fec0000041820 */
[-C--:B------:R-:W-:Y:S06]  /*4ac0*/  HMMA.16816.F32.BF16 R4, R144, R148.reuse, R4 ;  /* 0x000000949004723c */ /* 0x080fec0000041804 */
[C---:B--2---:R-:W-:Y:S06]  /*4ad0*/  HMMA.16816.F32.BF16 R8, R132.reuse, R148, R8 ;  /* 0x000000948408723c */ /* 0x044fec0000041808 */
[-C--:B------:R-:W-:Y:S01]  /*4ae0*/  HMMA.16816.F32.BF16 R12, R132, R150.reuse, R12 ;  /* 0x00000096840c723c */ /* 0x080fe2000004180c */
[----:B----4-:R-:W-:Y:S04]  /*4af0*/  MOV R0, UR40 ;  /* 0x0000002800007c02 */ /* 0x010fe80008000f00 */
[----:B------:R-:W-:Y:S01]  /*4b00*/  LEA R0, R0, R187, 0x7 ;  /* 0x000000bb00007211 */ /* 0x000fe200078e38ff */
[C---:B------:R-:W-:Y:S06]  /*4b10*/  HMMA.16816.F32.BF16 R16, R144.reuse, R150, R16 ;  /* 0x000000969010723c */ /* 0x040fec0000041810 */
[-C--:B------:R-:W-:Y:S06]  /*4b20*/  HMMA.16816.F32.BF16 R20, R144, R152.reuse, R20 ;  /* 0x000000989014723c */ /* 0x080fec0000041814 */
[C---:B------:R-:W-:Y:S06]  /*4b30*/  HMMA.16816.F32.BF16 R24, R132.reuse, R152, R24 ;  /* 0x000000988418723c */ /* 0x040fec0000041818 */
[-C--:B------:R-:W-:Y:S06]  /*4b40*/  HMMA.16816.F32.BF16 R28, R132, R154.reuse, R28 ;  /* 0x0000009a841c723c */ /* 0x080fec000004181c */
[----:B------:R-:W-:Y:S01]  /*4b50*/  HMMA.16816.F32.BF16 R32, R144, R154, R32 ;  /* 0x0000009a9020723c */ /* 0x000fe20000041820 */
[----:B------:R-:W2:Y:S04]  /*4b60*/  LDL R146, [R1+0xc] ;  /* 0x00000c0001927983 */ /* 0x000ea80000100800 */
[----:B------:R-:W4:Y:S01]  /*4b70*/  LDL R144, [R1+0x8] ;  /* 0x0000080001907983 */ /* 0x000f220000100800 */
[-C--:B-1----:R-:W-:Y:S06]  /*4b80*/  HMMA.16816.F32.BF16 R4, R156, R160.reuse, R4 ;  /* 0x000000a09c04723c */ /* 0x082fec0000041804 */
[C---:B---3--:R-:W-:Y:S06]  /*4b90*/  HMMA.16816.F32.BF16 R8, R136.reuse, R160, R8 ;  /* 0x000000a08808723c */ /* 0x048fec0000041808 */
[-C--:B------:R-:W-:Y:S06]  /*4ba0*/  HMMA.16816.F32.BF16 R12, R136, R162.reuse, R12 ;  /* 0x000000a2880c723c */ /* 0x080fec000004180c */
[C---:B------:R-:W-:Y:S06]  /*4bb0*/  HMMA.16816.F32.BF16 R16, R156.reuse, R162, R16 ;  /* 0x000000a29c10723c */ /* 0x040fec0000041810 */
[----:B------:R-:W-:Y:S01]  /*4bc0*/  FMUL.FTZ R4, R4, UR6 ;  /* 0x0000000604047c20 */ /* 0x000fe20008410000 */
[----:B------:R-:W-:Y:S01]  /*4bd0*/  FMUL.FTZ R5, R5, UR6 ;  /* 0x0000000605057c20 */ /* 0x000fe20008410000 */
[----:B------:R-:W-:Y:S02]  /*4be0*/  FMUL.FTZ R6, R6, UR6 ;  /* 0x0000000606067c20 */ /* 0x000fe40008410000 */
[----:B------:R-:W1:Y:S01]  /*4bf0*/  MUFU.TANH R218, R4 ;  /* 0x0000000400da7308 */ /* 0x000e620000002400 */
        /* <DEDUP_REMOVED lines=15> */
[----:B------:R1:W-:Y:S01]  /*4cf0*/  MUFU.TANH R190, R14 ;  /* 0x0000000e00be7308 */ /* 0x0003e20000002400 */
[----:B---3--:R-:W-:Y:S02]  /*4d00*/  @!P0 IADD3 R8, R185, UR10, RZ ;  /* 0x0000000ab9088c10 */ /* 0x008fe4000fffe0ff */
[----:B------:R-:W-:Y:S07]  /*4d10*/  MOV R185, 0x8 ;  /* 0x0000000800b97802 */ /* 0x000fee0000000f00 */
[----:B------:R-:W3:Y:S10]  /*4d20*/  MUFU.TANH R227, R6 ;  /* 0x0000000600e37308 */ /* 0x000ef40000002400 */
[----:B------:R3:W3:Y:S01]  /*4d30*/  MUFU.TANH R171, R13 ;  /* 0x0000000d00ab7308 */ /* 0x0006e20000002400 */
[----:B-1----:R-:W-:Y:S09]  /*4d40*/  I2FP.F32.S32 R14, R0 ;  /* 0x00000000000e7245 */ /* 0x002ff20000201400 */
[----:B------:R1:W1:Y:S10]  /*4d50*/  MUFU.TANH R225, R7 ;  /* 0x0000000700e17308 */ /* 0x0002740000002400 */
[----:B------:R1:W-:Y:S01]  /*4d60*/  MUFU.TANH R191, R11 ;  /* 0x0000000b00bf7308 */ /* 0x0003e20000002400 */
[----:B---3--:R-:W-:Y:S04]  /*4d70*/  @!P0 VIMNMX R13, R8, UR11, PT ;  /* 0x0000000b080d8c48 */ /* 0x008fe8000bfe0100 */
[----:B------:R-:W-:Y:S05]  /*4d80*/  @!P0 ISETP.GE.AND P3, PT, R0, R13, PT ;  /* 0x0000000d0000820c */ /* 0x000fea0003f66270 */
[----:B------:R3:W-:Y:S01]  /*4d90*/  MUFU.TANH R211, R17 ;  /* 0x0000001100d37308 */ /* 0x0007e20000002400 */
[----:B-1----:R-:W1:Y:S09]  /*4da0*/  LDSM.16.M88.4 R4, [R173+0xd400] ;  /* 0x00d40000ad04783b */ /* 0x002e720000000200 */
[----:B------:R3:W-:Y:S01]  /*4db0*/  MUFU.TANH R192, R10 ;  /* 0x0000000a00c07308 */ /* 0x0007e20000002400 */
[----:B------:R-:W-:Y:S05]  /*4dc0*/  FMUL.FTZ R11, R245, 1.4426950216293334961 ;  /* 0x3fb8aa3bf50b7820 */ /* 0x000fea0000410000 */
[----:B------:R-:W-:Y:S04]  /*4dd0*/  FSEL R11, R11, RZ, P2 ;  /* 0x000000ff0b0b7208 */ /* 0x000fe80001000000 */
[----:B------:R-:W-:Y:S01]  /*4de0*/  MUFU.TANH R224, R18 ;  /* 0x0000001200e07308 */ /* 0x000fe20000002400 */
[----:B---3--:R-:W-:Y:S09]  /*4df0*/  MOV R17, 0x20 ;  /* 0x0000002000117802 */ /* 0x008ff20000000f00 */
[----:B------:R3:W-:Y:S01]  /*4e00*/  MUFU.TANH R184, R12 ;  /* 0x0000000c00b87308 */ /* 0x0007e20000002400 */
[----:B------:R-:W-:Y:S05]  /*4e10*/  FMUL.FTZ R10, R246, 1.4426950216293334961 ;  /* 0x3fb8aa3bf60a7820 */ /* 0x000fea0000410000 */
[----:B------:R-:W-:Y:S04]  /*4e20*/  FSEL R10, R10, RZ, P1 ;  /* 0x000000ff0a0a7208 */ /* 0x000fe80000800000 */
[----:B------:R-:W-:Y:S10]  /*4e30*/  MUFU.TANH R223, R19 ;  /* 0x0000001300df7308 */ /* 0x000ff40000002400 */
[----:B------:R3:W-:Y:S01]  /*4e40*/  MUFU.TANH R189, R15 ;  /* 0x0000000f00bd7308 */ /* 0x0007e20000002400 */
[-C--:B-1----:R-:W-:Y:S03]  /*4e50*/  HMMA.16816.F32.BF16 R20, R156, R4.reuse, R20 ;  /* 0x000000049c14723c */ /* 0x082fe60000041814 */
[----:B---3--:R-:W-:Y:S03]  /*4e60*/  @!P0 VIADDMNMX R12, R8, R185, UR11, PT ;  /* 0x0000000b080c8e46 */ /* 0x008fe6000b8001b9 */
[C---:B------:R-:W-:Y:S03]  /*4e70*/  HMMA.16816.F32.BF16 R24, R136.reuse, R4, R24 ;  /* 0x000000048818723c */ /* 0x040fe60000041818 */
[----:B------:R1:W3:Y:S01]  /*4e80*/  MUFU.TANH R186, R9 ;  /* 0x0000000900ba7308 */ /* 0x0002e20000002400 */
[-C--:B------:R-:W-:Y:S02]  /*4e90*/  @!P0 ISETP.GE.AND P2, PT, R0, R12.reuse, PT ;  /* 0x0000000c0000820c */ /* 0x080fe40003f46270 */
[-C--:B------:R-:W-:Y:S07]  /*4ea0*/  HMMA.16816.F32.BF16 R28, R136, R6.reuse, R28 ;  /* 0x00000006881c723c */ /* 0x080fee000004181c */
[----:B------:R3:W2:Y:S01]  /*4eb0*/  MUFU.TANH R212, R16 ;  /* 0x0000001000d47308 */ /* 0x0006a20000002400 */
[----:B------:R-:W-:Y:S03]  /*4ec0*/  FFMA.FTZ R5, R14, UR5, R218 ;  /* 0x000000050e057c23 */ /* 0x000fe600080100da */
[----:B------:R-:W-:Y:S01]  /*4ed0*/  @!P0 IADD3 R4, R0, 0x1, RZ ;  /* 0x0000000100048810 */ /* 0x000fe20007ffe0ff */
[----:B------:R-:W-:Y:S01]  /*4ee0*/  FFMA.FTZ R15, R232, UR5, R217 ;  /* 0x00000005e80f7c23 */ /* 0x000fe200080100d9 */
[----:B------:R-:W-:Y:S04]  /*4ef0*/  HMMA.16816.F32.BF16 R32, R156, R6, R32 ;  /* 0x000000069c20723c */ /* 0x000fe80000041820 */
[----:B------:R-:W-:Y:S01]  /*4f00*/  @!P0 FSEL R5, R5, -INF , !P3 ;  /* 0xff80000005058808 */ /* 0x000fe20005800000 */
[----:B-1----:R-:W-:Y:S01]  /*4f10*/  FFMA.FTZ R9, R14, UR5, R227 ;  /* 0x000000050e097c23 */ /* 0x002fe200080100e3 */
[----:B------:R-:W-:Y:S01]  /*4f20*/  @!P0 ISETP.GE.AND P1, PT, R4, R13, PT ;  /* 0x0000000d0400820c */ /* 0x000fe20003f26270 */
[----:B------:R-:W-:Y:S01]  /*4f30*/  FFMA.FTZ R7, R234, UR5, R171 ;  /* 0x00000005ea077c23 */ /* 0x000fe200080100ab */
[----:B------:R-:W-:Y:S03]  /*4f40*/  FMUL.FTZ R20, R20, UR6 ;  /* 0x0000000614147c20 */ /* 0x000fe60008410000 */
[--C-:B------:R-:W-:Y:S01]  /*4f50*/  FFMA.FTZ R5, R5, UR12, -R11.reuse ;  /* 0x0000000c05057c23 */ /* 0x100fe2000801080b */
[----:B------:R-:W1:Y:S01]  /*4f60*/  MUFU.TANH R210, R20 ;  /* 0x0000001400d27308 */ /* 0x000e620000002400 */
[----:B------:R-:W-:Y:S01]  /*4f70*/  FMUL.FTZ R21, R21, UR6 ;  /* 0x0000000615157c20 */ /* 0x000fe20008410000 */
[----:B------:R-:W-:Y:S01]  /*4f80*/  @!P0 FSEL R15, R15, -INF , !P1 ;  /* 0xff8000000f0f8808 */ /* 0x000fe20004800000 */
[----:B------:R-:W-:Y:S01]  /*4f90*/  FMUL.FTZ R22, R22, UR6 ;  /* 0x0000000616167c20 */ /* 0x000fe20008410000 */
[----:B------:R-:W-:Y:S01]  /*4fa0*/  FMUL.FTZ R28, R28, UR6 ;  /* 0x000000061c1c7c20 */ /* 0x000fe20008410000 */
[----:B------:R-:W-:Y:S01]  /*4fb0*/  FMUL.FTZ R29, R29, UR6 ;  /* 0x000000061d1d7c20 */ /* 0x000fe20008410000 */
[----:B------:R-:W-:Y:S01]  /*4fc0*/  FMUL.FTZ R30, R30, UR6 ;  /* 0x000000061e1e7c20 */ /* 0x000fe20008410000 */
[----:B------:R-:W-:Y:S03]  /*4fd0*/  FMUL.FTZ R31, R31, UR6 ;  /* 0x000000061f1f7c20 */ /* 0x000fe60008410000 */
[----:B------:R1:W-:Y:S01]  /*4fe0*/  MUFU.EX2 R148, R5 ;  /* 0x0000000500947308 */ /* 0x0003e20000000800 */
[----:B------:R-:W-:Y:S01]  /*4ff0*/  @!P0 ISETP.GE.AND P1, PT, R4, R12, PT ;  /* 0x0000000c0400820c */ /* 0x000fe20003f26270 */
[----:B------:R-:W-:Y:S01]  /*5000*/  FFMA.FTZ R15, R15, UR12, -R11 ;  /* 0x0000000c0f0f7c23 */ /* 0x000fe2000801080b */
[----:B------:R-:W-:Y:S01]  /*5010*/  @!P0 FSEL R9, R9, -INF , !P2 ;  /* 0xff80000009098808 */ /* 0x000fe20005000000 */
[----:B------:R-:W-:Y:S01]  /*5020*/  FMUL.FTZ R32, R32, UR6 ;  /* 0x0000000620207c20 */ /* 0x000fe20008410000 */
[----:B------:R-:W-:Y:S01]  /*5030*/  FMUL.FTZ R33, R33, UR6 ;  /* 0x0000000621217c20 */ /* 0x000fe20008410000 */
[----:B------:R-:W-:Y:S01]  /*5040*/  FMUL.FTZ R34, R34, UR6 ;  /* 0x0000000622227c20 */ /* 0x000fe20008410000 */
[----:B------:R-:W-:Y:S03]  /*5050*/  FMUL.FTZ R35, R35, UR6 ;  /* 0x0000000623237c20 */ /* 0x000fe60008410000 */
[----:B------:R-:W4:Y:S01]  /*5060*/  MUFU.TANH R209, R21 ;  /* 0x0000001500d17308 */ /* 0x000f220000002400 */
[--C-:B------:R-:W-:Y:S01]  /*5070*/  FFMA.FTZ R9, R9, UR12, -R10.reuse ;  /* 0x0000000c09097c23 */ /* 0x100fe2000801080a */
[----:B------:R-:W-:Y:S01]  /*5080*/  FMUL.FTZ R23, R23, UR6 ;  /* 0x0000000617177c20 */ /* 0x000fe20008410000 */
[----:B------:R-:W-:Y:S01]  /*5090*/  FMUL.FTZ R24, R24, UR6 ;  /* 0x0000000618187c20 */ /* 0x000fe20008410000 */
[----:B------:R-:W-:Y:S01]  /*50a0*/  FMUL.FTZ R25, R25, UR6 ;  /* 0x0000000619197c20 */ /* 0x000fe20008410000 */
[----:B------:R-:W-:Y:S01]  /*50b0*/  FMUL.FTZ R26, R26, UR6 ;  /* 0x000000061a1a7c20 */ /* 0x000fe20008410000 */
[----:B------:R-:W-:Y:S01]  /*50c0*/  FMUL.FTZ R27, R27, UR6 ;  /* 0x000000061b1b7c20 */ /* 0x000fe20008410000 */
[----:B---3--:R-:W-:Y:S03]  /*50d0*/  MOV R16, 0x28 ;  /* 0x0000002800107802 */ /* 0x008fe60000000f00 */
[----:B------:R3:W-:Y:S01]  /*50e0*/  MUFU.EX2 R239, R9 ;  /* 0x0000000900ef7308 */ /* 0x0007e20000000800 */
[----:B-1----:R-:W-:Y:S05]  /*50f0*/  FFMA.FTZ R5, R232, UR5, R225 ;  /* 0x00000005e8057c23 */ /* 0x002fea00080100e1 */
[----:B------:R-:W-:Y:S04]  /*5100*/  @!P0 FSEL R5, R5, -INF , !P1 ;  /* 0xff80000005058808 */ /* 0x000fe80004800000 */
[----:B------:R-:W1:Y:S01]  /*5110*/  MUFU.TANH R222, R22 ;  /* 0x0000001600de7308 */ /* 0x000e620000002400 */
[----:B------:R-:W-:Y:S01]  /*5120*/  FSETP.NEU.FTZ.AND P1, PT, R243, -INF , PT ;  /* 0xff800000f300780b */ /* 0x000fe20003f3d000 */
[----:B------:R-:W-:Y:S08]  /*5130*/  FFMA.FTZ R5, R5, UR12, -R10 ;  /* 0x0000000c05057c23 */ /* 0x000ff0000801080a */
[----:B------:R1:W-:Y:S01]  /*5140*/  MUFU.EX2 R145, R15 ;  /* 0x0000000f00917308 */ /* 0x0003e20000000800 */
[C---:B---3--:R-:W-:Y:S02]  /*5150*/  @!P0 VIADDMNMX R9, R8.reuse, R17, UR11, PT ;  /* 0x0000000b08098e46 */ /* 0x048fe4000b800111 */
[----:B------:R-:W-:Y:S01]  /*5160*/  @!P0 VIADDMNMX R8, R8, R16, UR11, PT ;  /* 0x0000000b08088e46 */ /* 0x000fe2000b800110 */
[----:B------:R-:W-:Y:S01]  /*5170*/  FFMA.FTZ R16, R232, UR5, R186 ;  /* 0x00000005e8107c23 */ /* 0x000fe200080100ba */
[-C--:B------:R-:W-:Y:S02]  /*5180*/  @!P0 ISETP.GE.AND P4, PT, R0, R9.reuse, PT ;  /* 0x000000090000820c */ /* 0x080fe40003f86270 */
[CC--:B------:R-:W-:Y:S03]  /*5190*/  @!P0 ISETP.GE.AND P3, PT, R4.reuse, R9.reuse, PT ;  /* 0x000000090400820c */ /* 0x0c0fe60003f66270 */
[----:B------:R3:W-:Y:S01]  /*51a0*/  MUFU.EX2 R242, R5 ;  /* 0x0000000500f27308 */ /* 0x0007e20000000800 */
[-C--:B------:R-:W-:Y:S01]  /*51b0*/  @!P0 ISETP.GE.AND P2, PT, R4, R8.reuse, PT ;  /* 0x000000080400820c */ /* 0x080fe20003f46270 */
[----:B------:R-:W-:Y:S01]  /*51c0*/  FMUL.FTZ R4, R244, 1.4426950216293334961 ;  /* 0x3fb8aa3bf4047820 */ /* 0x000fe20000410000 */
[----:B------:R-:W-:Y:S02]  /*51d0*/  @!P0 FSEL R16, R16, -INF , !P3 ;  /* 0xff80000010108808 */ /* 0x000fe40005800000 */
[-C--:B------:R-:W-:Y:S05]  /*51e0*/  @!P0 ISETP.GE.AND P3, PT, R0, R8.reuse, PT ;  /* 0x000000080000820c */ /* 0x080fea0003f66270 */
[----:B------:R-:W4:Y:S01]  /*51f0*/  MUFU.TANH R221, R23 ;  /* 0x0000001700dd7308 */ /* 0x000f220000002400 */
[----:B-1----:R-:W-:Y:S05]  /*5200*/  FFMA.FTZ R15, R14, UR5, R188 ;  /* 0x000000050e0f7c23 */ /* 0x002fea00080100bc */
[----:B------:R-:W-:Y:S04]  /*5210*/  @!P0 FSEL R15, R15, -INF , !P4 ;  /* 0xff8000000f0f8808 */ /* 0x000fe80006000000 */
[----:B------:R-:W1:Y:S01]  /*5220*/  MUFU.TANH R168, R24 ;  /* 0x0000001800a87308 */ /* 0x000e620000002400 */
[----:B---3--:R-:W-:Y:S05]  /*5230*/  FMUL.FTZ R5, R243, 1.4426950216293334961 ;  /* 0x3fb8aa3bf3057820 */ /* 0x008fea0000410000 */
[----:B------:R-:W-:Y:S04]  /*5240*/  FSEL R5, R5, RZ, P1 ;  /* 0x000000ff05057208 */ /* 0x000fe80000800000 */
[----:B------:R-:W3:Y:S01]  /*5250*/  MUFU.TANH R167, R25 ;  /* 0x0000001900a77308 */ /* 0x000ee20000002400 */
[----:B------:R-:W-:Y:S01]  /*5260*/  FSETP.NEU.FTZ.AND P1, PT, R244, -INF , PT ;  /* 0xff800000f400780b */ /* 0x000fe20003f3d000 */
[--C-:B------:R-:W-:Y:S01]  /*5270*/  FFMA.FTZ R17, R15, UR12, -R5.reuse ;  /* 0x0000000c0f117c23 */ /* 0x100fe20008010805 */
[----:B------:R-:W-:Y:S02]  /*5280*/  FFMA.FTZ R15, R14, UR5, R192 ;  /* 0x000000050e0f7c23 */ /* 0x000fe400080100c0 */
[----:B------:R-:W-:Y:S01]  /*5290*/  FSEL R4, R4, RZ, P1 ;  /* 0x000000ff04047208 */ /* 0x000fe20000800000 */
[----:B------:R-:W-:Y:S01]  /*52a0*/  FFMA.FTZ R16, R16, UR12, -R5 ;  /* 0x0000000c10107c23 */ /* 0x000fe20008010805 */
[----:B------:R-:W-:Y:S03]  /*52b0*/  FFMA.FTZ R14, R232, UR5, R191 ;  /* 0x00000005e80e7c23 */ /* 0x000fe600080100bf */
[----:B------:R-:W3:Y:S01]  /*52c0*/  MUFU.TANH R187, R26 ;  /* 0x0000001a00bb7308 */ /* 0x000ee20000002400 */
[----:B------:R-:W-:Y:S02]  /*52d0*/  @!P0 FSEL R15, R15, -INF , !P3 ;  /* 0xff8000000f0f8808 */ /* 0x000fe40005800000 */
[----:B------:R-:W-:Y:S03]  /*52e0*/  @!P0 FSEL R14, R14, -INF , !P2 ;  /* 0xff8000000e0e8808 */ /* 0x000fe60005000000 */
[--C-:B------:R-:W-:Y:S04]  /*52f0*/  FFMA.FTZ R15, R15, UR12, -R4.reuse ;  /* 0x0000000c0f0f7c23 */ /* 0x100fe80008010804 */
[----:B------:R1:W-:Y:S01]  /*5300*/  MUFU.EX2 R160, R16 ;  /* 0x0000001000a07308 */ /* 0x0003e20000000800 */
[----:B------:R-:W-:Y:S09]  /*5310*/  FFMA.FTZ R14, R14, UR12, -R4 ;  /* 0x0000000c0e0e7c23 */ /* 0x000ff20008010804 */
[----:B------:R2:W-:Y:S10]  /*5320*/  MUFU.EX2 R166, R15 ;  /* 0x0000000f00a67308 */ /* 0x0005f40000000800 */
[----:B------:R4:W-:Y:S01]  /*5330*/  MUFU.EX2 R165, R14 ;  /* 0x0000000e00a57308 */ /* 0x0009e20000000800 */
[----:B-1----:R-:W-:Y:S09]  /*5340*/  FFMA.FTZ R16, R233, UR5, R184 ;  /* 0x00000005e9107c23 */ /* 0x002ff200080100b8 */
[----:B------:R-:W1:Y:S01]  /*5350*/  MUFU.TANH R185, R27 ;  /* 0x0000001b00b97308 */ /* 0x000e620000002400 */
[----:B--2---:R-:W-:Y:S04]  /*5360*/  @!P0 IADD3 R15, R0, 0x8, RZ ;  /* 0x00000008000f8810 */ /* 0x004fe80007ffe0ff */
[CC--:B------:R-:W-:Y:S02]  /*5370*/  @!P0 ISETP.GE.AND P1, PT, R15.reuse, R9.reuse, PT ;  /* 0x000000090f00820c */ /* 0x0c0fe40003f26270 */
[-C--:B------:R-:W-:Y:S03]  /*5380*/  @!P0 ISETP.GE.AND P2, PT, R15, R8.reuse, PT ;  /* 0x000000080f00820c */ /* 0x080fe60003f46270 */
[----:B------:R-:W-:Y:S01]  /*5390*/  MUFU.TANH R164, R28 ;  /* 0x0000001c00a47308 */ /* 0x000fe20000002400 */
[----:B------:R-:W-:Y:S02]  /*53a0*/  @!P0 FSEL R16, R16, -INF , !P1 ;  /* 0xff80000010108808 */ /* 0x000fe40004800000 */
[----:B----4-:R-:W-:Y:S03]  /*53b0*/  @!P0 IADD3 R14, R0, 0x9, RZ ;  /* 0x00000009000e8810 */ /* 0x010fe60007ffe0ff */
[--C-:B------:R-:W-:Y:S01]  /*53c0*/  FFMA.FTZ R6, R16, UR12, -R5.reuse ;  /* 0x0000000c10067c23 */ /* 0x100fe20008010805 */
[C---:B------:R-:W-:Y:S01]  /*53d0*/  @!P0 ISETP.GE.AND P1, PT, R14.reuse, R9, PT ;  /* 0x000000090e00820c */ /* 0x040fe20003f26270 */
[----:B------:R-:W-:Y:S02]  /*53e0*/  FFMA.FTZ R16, R233, UR5, R190 ;  /* 0x00000005e9107c23 */ /* 0x000fe400080100be */
[----:B------:R-:W2:Y:S01]  /*53f0*/  MUFU.TANH R163, R29 ;  /* 0x0000001d00a37308 */ /* 0x000ea20000002400 */
[----:B------:R-:W-:Y:S02]  /*5400*/  @!P0 FSEL R7, R7, -INF , !P1 ;  /* 0xff80000007078808 */ /* 0x000fe40004800000 */
[----:B------:R-:W-:Y:S02]  /*5410*/  @!P0 ISETP.GE.AND P1, PT, R14, R8, PT ;  /* 0x000000080e00820c */ /* 0x000fe40003f26270 */
[----:B------:R-:W-:Y:S01]  /*5420*/  @!P0 FSEL R16, R16, -INF , !P2 ;  /* 0xff80000010108808 */ /* 0x000fe20005000000 */
[----:B------:R-:W-:Y:S04]  /*5430*/  FFMA.FTZ R7, R7, UR12, -R5 ;  /* 0x0000000c07077c23 */ /* 0x000fe80008010805 */
[----:B------:R4:W-:Y:S01]  /*5440*/  MUFU.EX2 R155, R6 ;  /* 0x00000006009b7308 */ /* 0x0009e20000000800 */
[----:B------:R-:W-:Y:S09]  /*5450*/  FFMA.FTZ R16, R16, UR12, -R4 ;  /* 0x0000000c10107c23 */ /* 0x000ff20008010804 */
[----:B------:R3:W-:Y:S10]  /*5460*/  MUFU.EX2 R154, R7 ;  /* 0x00000007009a7308 */ /* 0x0007f40000000800 */
[----:B------:R1:W-:Y:S01]  /*5470*/  MUFU.EX2 R162, R16 ;  /* 0x0000001000a27308 */ /* 0x0003e20000000800 */
[----:B----4-:R-:W-:Y:S05]  /*5480*/  FFMA.FTZ R6, R234, UR5, R189 ;  /* 0x00000005ea067c23 */ /* 0x010fea00080100bd */
[----:B------:R-:W-:Y:S02]  /*5490*/  @!P0 FSEL R6, R6, -INF , !P1 ;  /* 0xff80000006068808 */ /* 0x000fe40004800000 */
[-C--:B------:R-:W-:Y:S01]  /*54a0*/  @!P0 ISETP.GE.AND P1, PT, R15, R13.reuse, PT ;  /* 0x0000000d0f00820c */ /* 0x080fe20003f26270 */
[----:B---3--:R-:W-:Y:S01]  /*54b0*/  FFMA.FTZ R7, R233, UR5, R212 ;  /* 0x00000005e9077c23 */ /* 0x008fe200080100d4 */
[----:B------:R-:W3:Y:S01]  /*54c0*/  MUFU.TANH R170, R30 ;  /* 0x0000001e00aa7308 */ /* 0x000ee20000002400 */
[----:B------:R-:W-:Y:S03]  /*54d0*/  FFMA.FTZ R6, R6, UR12, -R4 ;  /* 0x0000000c06067c23 */ /* 0x000fe60008010804 */
[----:B------:R-:W-:Y:S02]  /*54e0*/  @!P0 FSEL R7, R7, -INF , !P1 ;  /* 0xff80000007078808 */ /* 0x000fe40004800000 */
[-C--:B------:R-:W-:Y:S01]  /*54f0*/  @!P0 ISETP.GE.AND P1, PT, R14, R13.reuse, PT ;  /* 0x0000000d0e00820c */ /* 0x080fe20003f26270 */
[----:B-1----:R-:W-:Y:S03]  /*5500*/  FFMA.FTZ R16, R233, UR5, R224 ;  /* 0x00000005e9107c23 */ /* 0x002fe600080100e0 */
[----:B------:R1:W-:Y:S01]  /*5510*/  MUFU.EX2 R159, R6 ;  /* 0x00000006009f7308 */ /* 0x0003e20000000800 */
[----:B------:R-:W-:Y:S09]  /*5520*/  FFMA.FTZ R7, R7, UR12, -R11 ;  /* 0x0000000c07077c23 */ /* 0x000ff2000801080b */
[----:B------:R4:W-:Y:S10]  /*5530*/  MUFU.EX2 R216, R7 ;  /* 0x0000000700d87308 */ /* 0x0009f40000000800 */
[----:B------:R-:W-:Y:S01]  /*5540*/  MUFU.TANH R197, R32 ;  /* 0x0000002000c57308 */ /* 0x000fe20000002400 */
[----:B-1----:R-:W-:Y:S05]  /*5550*/  FFMA.FTZ R6, R234, UR5, R211 ;  /* 0x00000005ea067c23 */ /* 0x002fea00080100d3 */
[----:B------:R-:W-:Y:S02]  /*5560*/  @!P0 FSEL R6, R6, -INF , !P1 ;  /* 0xff80000006068808 */ /* 0x000fe40004800000 */
[-C--:B------:R-:W-:Y:S01]  /*5570*/  @!P0 ISETP.GE.AND P1, PT, R15, R12.reuse, PT ;  /* 0x0000000c0f00820c */ /* 0x080fe20003f26270 */
[----:B----4-:R-:W-:Y:S01]  /*5580*/  FFMA.FTZ R7, R234, UR5, R223 ;  /* 0x00000005ea077c23 */ /* 0x010fe200080100df */
[----:B------:R-:W-:Y:S01]  /*5590*/  FFMA.FTZ R15, R235, UR5, R210 ;  /* 0x00000005eb0f7c23 */ /* 0x000fe200080100d2 */
[----:B------:R-:W-:Y:S01]  /*55a0*/  FFMA.FTZ R6, R6, UR12, -R11 ;  /* 0x0000000c06067c23 */ /* 0x000fe2000801080b */
[----:B------:R-:W-:Y:S01]  /*55b0*/  @!P0 FSEL R16, R16, -INF , !P1 ;  /* 0xff80000010108808 */ /* 0x000fe20004800000 */
[----:B------:R-:W-:Y:S01]  /*55c0*/  MUFU.TANH R198, R33 ;  /* 0x0000002100c67308 */ /* 0x000fe20000002400 */
[-C--:B------:R-:W-:Y:S03]  /*55d0*/  @!P0 ISETP.GE.AND P1, PT, R14, R12.reuse, PT ;  /* 0x0000000c0e00820c */ /* 0x080fe60003f26270 */
[--C-:B------:R-:W-:Y:S01]  /*55e0*/  FFMA.FTZ R16, R16, UR12, -R10.reuse ;  /* 0x0000000c10107c23 */ /* 0x100fe2000801080a */
[----:B------:R-:W-:Y:S05]  /*55f0*/  @!P0 FSEL R7, R7, -INF , !P1 ;  /* 0xff80000007078808 */ /* 0x000fea0004800000 */
[----:B------:R1:W-:Y:S01]  /*5600*/  MUFU.EX2 R215, R6 ;  /* 0x0000000600d77308 */ /* 0x0003e20000000800 */
[----:B------:R-:W-:Y:S01]  /*5610*/  FFMA.FTZ R14, R7, UR12, -R10 ;  /* 0x0000000c070e7c23 */ /* 0x000fe2000801080a */
[C---:B------:R-:W-:Y:S08]  /*5620*/  @!P0 IADD3 R7, R0.reuse, 0x11, RZ ;  /* 0x0000001100078810 */ /* 0x040ff00007ffe0ff */
[----:B------:R4:W-:Y:S10]  /*5630*/  MUFU.EX2 R229, R14 ;  /* 0x0000000e00e57308 */ /* 0x0009f40000000800 */
[----:B------:R-:W3:Y:S01]  /*5640*/  MUFU.TANH R204, R34 ;  /* 0x0000002200cc7308 */ /* 0x000ee20000002400 */
[----:B-1----:R-:W-:Y:S04]  /*5650*/  @!P0 IADD3 R6, R0, 0x10, RZ ;  /* 0x0000001000068810 */ /* 0x002fe80007ffe0ff */
[-C--:B------:R-:W-:Y:S05]  /*5660*/  @!P0 ISETP.GE.AND P1, PT, R6, R13.reuse, PT ;  /* 0x0000000d0600820c */ /* 0x080fea0003f26270 */
[----:B------:R-:W-:Y:S01]  /*5670*/  MUFU.TANH R203, R35 ;  /* 0x0000002300cb7308 */ /* 0x000fe20000002400 */
[----:B------:R-:W-:Y:S01]  /*5680*/  @!P0 FSEL R15, R15, -INF , !P1 ;  /* 0xff8000000f0f8808 */ /* 0x000fe20004800000 */
[----:B----4-:R-:W-:Y:S01]  /*5690*/  FFMA.FTZ R14, R236, UR5, R209 ;  /* 0x00000005ec0e7c23 */ /* 0x010fe200080100d1 */
[----:B------:R-:W-:Y:S03]  /*56a0*/  @!P0 ISETP.GE.AND P1, PT, R7, R13, PT ;  /* 0x0000000d0700820c */ /* 0x000fe60003f26270 */
[--C-:B------:R-:W-:Y:S01]  /*56b0*/  FFMA.FTZ R15, R15, UR12, -R11.reuse ;  /* 0x0000000c0f0f7c23 */ /* 0x100fe2000801080b */
[----:B------:R-:W-:Y:S03]  /*56c0*/  @!P0 FSEL R14, R14, -INF , !P1 ;  /* 0xff8000000e0e8808 */ /* 0x000fe60004800000 */
[----:B------:R-:W-:Y:S01]  /*56d0*/  MUFU.EX2 R230, R16 ;  /* 0x0000001000e67308 */ /* 0x000fe20000000800 */
[-C--:B------:R-:W-:Y:S01]  /*56e0*/  @!P0 ISETP.GE.AND P1, PT, R6, R12.reuse, PT ;  /* 0x0000000c0600820c */ /* 0x080fe20003f26270 */
[----:B------:R-:W-:Y:S08]  /*56f0*/  FFMA.FTZ R14, R14, UR12, -R11 ;  /* 0x0000000c0e0e7c23 */ /* 0x000ff0000801080b */
[----:B------:R1:W-:Y:S10]  /*5700*/  MUFU.EX2 R213, R15 ;  /* 0x0000000f00d57308 */ /* 0x0003f40000000800 */
[----:B------:R4:W-:Y:S10]  /*5710*/  MUFU.EX2 R214, R14 ;  /* 0x0000000e00d67308 */ /* 0x0009f40000000800 */
[----:B------:R-:W3:Y:S01]  /*5720*/  MUFU.TANH R169, R31 ;  /* 0x0000001f00a97308 */ /* 0x000ee20000002400 */
[----:B-1----:R-:W-:Y:S05]  /*5730*/  FFMA.FTZ R15, R235, UR5, R222 ;  /* 0x00000005eb0f7c23 */ /* 0x002fea00080100de */
[----:B------:R-:W-:Y:S02]  /*5740*/  @!P0 FSEL R15, R15, -INF , !P1 ;  /* 0xff8000000f0f8808 */ /* 0x000fe40004800000 */
[----:B------:R-:W-:Y:S01]  /*5750*/  @!P0 ISETP.GE.AND P1, PT, R7, R12, PT ;  /* 0x0000000c0700820c */ /* 0x000fe20003f26270 */
[----:B----4-:R-:W-:Y:S01]  /*5760*/  FFMA.FTZ R14, R236, UR5, R221 ;  /* 0x00000005ec0e7c23 */ /* 0x010fe200080100dd */
[----:B------:R-:W1:Y:S01]  /*5770*/  MUFU.EX2 R161, R17 ;  /* 0x0000001100a17308 */ /* 0x000e620000000800 */
[--C-:B------:R-:W-:Y:S03]  /*5780*/  FFMA.FTZ R15, R15, UR12, -R10.reuse ;  /* 0x0000000c0f0f7c23 */ /* 0x100fe6000801080a */
[----:B------:R-:W-:Y:S02]  /*5790*/  @!P0 FSEL R14, R14, -INF , !P1 ;  /* 0xff8000000e0e8808 */ /* 0x000fe40004800000 */
[-C--:B------:R-:W-:Y:S04]  /*57a0*/  @!P0 ISETP.GE.AND P1, PT, R6, R9.reuse, PT ;  /* 0x000000090600820c */ /* 0x080fe80003f26270 */
[----:B------:R4:W-:Y:S01]  /*57b0*/  MUFU.EX2 R226, R15 ;  /* 0x0000000f00e27308 */ /* 0x0009e20000000800 */
[----:B------:R-:W-:Y:S09]  /*57c0*/  FFMA.FTZ R14, R14, UR12, -R10 ;  /* 0x0000000c0e0e7c23 */ /* 0x000ff2000801080a */
[----:B------:R2:W1:Y:S01]  /*57d0*/  MUFU.EX2 R228, R14 ;  /* 0x0000000e00e47308 */ /* 0x0004620000000800 */
[----:B----4-:R-:W-:Y:S05]  /*57e0*/  FFMA.FTZ R15, R235, UR5, R168 ;  /* 0x00000005eb0f7c23 */ /* 0x010fea00080100a8 */
[----:B------:R-:W-:Y:S02]  /*57f0*/  @!P0 FSEL R15, R15, -INF , !P1 ;  /* 0xff8000000f0f8808 */ /* 0x000fe40004800000 */
[-C--:B------:R-:W-:Y:S01]  /*5800*/  @!P0 ISETP.GE.AND P1, PT, R7, R9.reuse, PT ;  /* 0x000000090700820c */ /* 0x080fe20003f26270 */
[----:B--2---:R-:W-:Y:S02]  /*5810*/  FFMA.FTZ R14, R236, UR5, R167 ;  /* 0x00000005ec0e7c23 */ /* 0x004fe400080100a7 */
[--C-:B------:R-:W-:Y:S03]  /*5820*/  FFMA.FTZ R15, R15, UR12, -R5.reuse ;  /* 0x0000000c0f0f7c23 */ /* 0x100fe60008010805 */
[----:B------:R-:W-:Y:S01]  /*5830*/  @!P0 FSEL R14, R14, -INF , !P1 ;  /* 0xff8000000e0e8808 */ /* 0x000fe20004800000 */
[----:B------:R2:W-:Y:S01]  /*5840*/  MUFU.EX2 R152, R15 ;  /* 0x0000000f00987308 */ /* 0x0005e20000000800 */
[----:B------:R-:W-:Y:S02]  /*5850*/  @!P0 ISETP.GE.AND P1, PT, R6, R8, PT ;  /* 0x000000080600820c */ /* 0x000fe40003f26270 */
[----:B------:R-:W-:Y:S01]  /*5860*/  @!P0 IADD3 R6, R0, 0x18, RZ ;  /* 0x0000001800068810 */ /* 0x000fe20007ffe0ff */
[----:B------:R-:W-:Y:S01]  /*5870*/  FFMA.FTZ R14, R14, UR12, -R5 ;  /* 0x0000000c0e0e7c23 */ /* 0x000fe20008010805 */
[----:B------:R-:W-:Y:S05]  /*5880*/  @!P0 IADD3 R0, R0, 0x19, RZ ;  /* 0x0000001900008810 */ /* 0x000fea0007ffe0ff */
[----:B------:R4:W-:Y:S01]  /*5890*/  MUFU.EX2 R151, R14 ;  /* 0x0000000e00977308 */ /* 0x0009e20000000800 */
[----:B------:R-:W-:Y:S01]  /*58a0*/  @!P0 ISETP.GE.AND P2, PT, R0, R12, PT ;  /* 0x0000000c0000820c */ /* 0x000fe20003f46270 */
[----:B--2---:R-:W-:Y:S05]  /*58b0*/  FFMA.FTZ R15, R235, UR5, R187 ;  /* 0x00000005eb0f7c23 */ /* 0x004fea00080100bb */
[----:B------:R-:W-:Y:S02]  /*58c0*/  @!P0 FSEL R15, R15, -INF , !P1 ;  /* 0xff8000000f0f8808 */ /* 0x000fe40004800000 */
[-C--:B------:R-:W-:Y:S01]  /*58d0*/  @!P0 ISETP.GE.AND P1, PT, R7, R8.reuse, PT ;  /* 0x000000080700820c */ /* 0x080fe20003f26270 */
[----:B----4-:R-:W-:Y:S01]  /*58e0*/  FFMA.FTZ R14, R236, UR5, R185 ;  /* 0x00000005ec0e7c23 */ /* 0x010fe200080100b9 */
[----:B------:R-:W-:Y:S01]  /*58f0*/  FFMA.FTZ R7, R238, UR5, R163 ;  /* 0x00000005ee077c23 */ /* 0x000fe200080100a3 */
[--C-:B------:R-:W-:Y:S03]  /*5900*/  FFMA.FTZ R15, R15, UR12, -R4.reuse ;  /* 0x0000000c0f0f7c23 */ /* 0x100fe60008010804 */
[----:B------:R-:W-:Y:S01]  /*5910*/  @!P0 FSEL R14, R14, -INF , !P1 ;  /* 0xff8000000e0e8808 */ /* 0x000fe20004800000 */
[----:B------:R2:W-:Y:S01]  /*5920*/  MUFU.EX2 R158, R15 ;  /* 0x0000000f009e7308 */ /* 0x0005e20000000800 */
[-C--:B------:R-:W-:Y:S03]  /*5930*/  @!P0 ISETP.GE.AND P1, PT, R6, R9.reuse, PT ;  /* 0x000000090600820c */ /* 0x080fe60003f26270 */
[----:B------:R-:W-:Y:S06]  /*5940*/  FFMA.FTZ R14, R14, UR12, -R4 ;  /* 0x0000000c0e0e7c23 */ /* 0x000fec0008010804 */
[----:B------:R-:W-:Y:S01]  /*5950*/  MUFU.EX2 R157, R14 ;  /* 0x0000000e009d7308 */ /* 0x000fe20000000800 */
[----:B--2---:R-:W-:Y:S05]  /*5960*/  FFMA.FTZ R15, R237, UR5, R164 ;  /* 0x00000005ed0f7c23 */ /* 0x004fea00080100a4 */
[----:B------:R-:W-:Y:S02]  /*5970*/  @!P0 FSEL R15, R15, -INF , !P1 ;  /* 0xff8000000f0f8808 */ /* 0x000fe40004800000 */
[----:B------:R-:W-:Y:S01]  /*5980*/  @!P0 ISETP.GE.AND P1, PT, R0, R9, PT ;  /* 0x000000090000820c */ /* 0x000fe20003f26270 */
[----:B---3--:R-:W-:Y:S02]  /*5990*/  FFMA.FTZ R9, R237, UR5, R170 ;  /* 0x00000005ed097c23 */ /* 0x008fe400080100aa */
[--C-:B------:R-:W-:Y:S01]  /*59a0*/  FFMA.FTZ R15, R15, UR12, -R5.reuse ;  /* 0x0000000c0f0f7c23 */ /* 0x100fe20008010805 */
[----:B------:R-:W-:Y:S02]  /*59b0*/  @!P0 FSEL R7, R7, -INF , !P1 ;  /* 0xff80000007078808 */ /* 0x000fe40004800000 */
[C---:B------:R-:W-:Y:S01]  /*59c0*/  @!P0 ISETP.GE.AND P1, PT, R6.reuse, R8, PT ;  /* 0x000000080600820c */ /* 0x040fe20003f26270 */
[----:B------:R-:W-:Y:S02]  /*59d0*/  MUFU.EX2 R150, R15 ;  /* 0x0000000f00967308 */ /* 0x000fe40000000800 */
[----:B------:R-:W-:Y:S01]  /*59e0*/  FFMA.FTZ R5, R7, UR12, -R5 ;  /* 0x0000000c07057c23 */ /* 0x000fe20008010805 */
[----:B------:R-:W-:Y:S01]  /*59f0*/  @!P0 FSEL R9, R9, -INF , !P1 ;  /* 0xff80000009098808 */ /* 0x000fe20004800000 */
[----:B------:R-:W-:Y:S01]  /*5a00*/  FFMA.FTZ R7, R237, UR5, R204 ;  /* 0x00000005ed077c23 */ /* 0x000fe200080100cc */
[-C--:B------:R-:W-:Y:S05]  /*5a10*/  @!P0 ISETP.GE.AND P1, PT, R6, R13.reuse, PT ;  /* 0x0000000d0600820c */ /* 0x080fea0003f26270 */
[----:B------:R2:W-:Y:S01]  /*5a20*/  MUFU.EX2 R149, R5 ;  /* 0x0000000500957308 */ /* 0x0005e20000000800 */
[----:B------:R-:W-:Y:S09]  /*5a30*/  FFMA.FTZ R9, R9, UR12, -R4 ;  /* 0x0000000c09097c23 */ /* 0x000ff20008010804 */
[----:B------:R3:W-:Y:S01]  /*5a40*/  MUFU.EX2 R156, R9 ;  /* 0x00000009009c7308 */ /* 0x0007e20000000800 */
[----:B--2---:R-:W-:Y:S05]  /*5a50*/  FFMA.FTZ R5, R237, UR5, R197 ;  /* 0x00000005ed057c23 */ /* 0x004fea00080100c5 */
[----:B------:R-:W-:Y:S02]  /*5a60*/  @!P0 FSEL R5, R5, -INF , !P1 ;  /* 0xff80000005058808 */ /* 0x000fe40004800000 */
[----:B------:R-:W-:Y:S01]  /*5a70*/  @!P0 ISETP.GE.AND P1, PT, R0, R13, PT ;  /* 0x0000000d0000820c */ /* 0x000fe20003f26270 */
[----:B---3--:R-:W-:Y:S02]  /*5a80*/  FFMA.FTZ R9, R238, UR5, R198 ;  /* 0x00000005ee097c23 */ /* 0x008fe400080100c6 */
[--C-:B------:R-:W-:Y:S03]  /*5a90*/  FFMA.FTZ R5, R5, UR12, -R11.reuse ;  /* 0x0000000c05057c23 */ /* 0x100fe6000801080b */
[----:B------:R-:W-:Y:S01]  /*5aa0*/  @!P0 FSEL R9, R9, -INF , !P1 ;  /* 0xff80000009098808 */ /* 0x000fe20004800000 */
[----:B------:R2:W-:Y:S01]  /*5ab0*/  MUFU.EX2 R208, R5 ;  /* 0x0000000500d07308 */ /* 0x0005e20000000800 */
[----:B------:R-:W-:Y:S03]  /*5ac0*/  @!P0 ISETP.GE.AND P1, PT, R6, R12, PT ;  /* 0x0000000c0600820c */ /* 0x000fe60003f26270 */
[----:B------:R-:W-:Y:S01]  /*5ad0*/  FFMA.FTZ R11, R9, UR12, -R11 ;  /* 0x0000000c090b7c23 */ /* 0x000fe2000801080b */
[----:B------:R-:W-:Y:S02]  /*5ae0*/  @!P0 FSEL R7, R7, -INF , !P1 ;  /* 0xff80000007078808 */ /* 0x000fe40004800000 */
[----:B------:R-:W-:Y:S01]  /*5af0*/  @!P0 ISETP.GE.AND P1, PT, R0, R8, PT ;  /* 0x000000080000820c */ /* 0x000fe20003f26270 */
[----:B------:R-:W-:Y:S02]  /*5b00*/  FFMA.FTZ R0, R238, UR5, R169 ;  /* 0x00000005ee007c23 */ /* 0x000fe400080100a9 */
[----:B------:R-:W3:Y:S01]  /*5b10*/  MUFU.EX2 R207, R11 ;  /* 0x0000000b00cf7308 */ /* 0x000ee20000000800 */
[----:B------:R-:W-:Y:S01]  /*5b20*/  FFMA.FTZ R6, R7, UR12, -R10 ;  /* 0x0000000c07067c23 */ /* 0x000fe2000801080a */
[----:B------:R-:W-:Y:S02]  /*5b30*/  F2FP.BF16.F32.PACK_AB R7, R145, R148 ;  /* 0x000000949107723e */ /* 0x000fe400000010ff */
[----:B------:R-:W-:Y:S03]  /*5b40*/  @!P0 FSEL R0, R0, -INF , !P1 ;  /* 0xff80000000008808 */ /* 0x000fe60004800000 */
[----:B------:R4:W-:Y:S03]  /*5b50*/  STS [R196+0x19000], R7 ;  /* 0x01900007c4007388 */ /* 0x0009e60000000800 */
[----:B------:R3:W-:Y:S01]  /*5b60*/  MUFU.EX2 R220, R6 ;  /* 0x0000000600dc7308 */ /* 0x0007e20000000800 */
[----:B--2---:R-:W-:Y:S01]  /*5b70*/  FFMA.FTZ R5, R238, UR5, R203 ;  /* 0x00000005ee057c23 */ /* 0x004fe200080100cb */
[----:B------:R-:W-:Y:S01]  /*5b80*/  FFMA.FTZ R4, R0, UR12, -R4 ;  /* 0x0000000c00047c23 */ /* 0x000fe20008010804 */
[----:B------:R-:W-:Y:S03]  /*5b90*/  F2FP.BF16.F32.PACK_AB R0, R165, R166 ;  /* 0x000000a6a500723e */ /* 0x000fe600000010ff */
[----:B------:R-:W-:Y:S04]  /*5ba0*/  @!P0 FSEL R5, R5, -INF , !P2 ;  /* 0xff80000005058808 */ /* 0x000fe80005000000 */
[----:B------:R2:W-:Y:S01]  /*5bb0*/  MUFU.EX2 R153, R4 ;  /* 0x0000000400997308 */ /* 0x0005e20000000800 */
[----:B------:R-:W-:Y:S01]  /*5bc0*/  IADD3 R146, P0, R146, UR16, RZ ;  /* 0x0000001092927c10 */ /* 0x000fe2000ff1e0ff */
[----:B------:R-:W-:Y:S01]  /*5bd0*/  FFMA.FTZ R10, R5, UR12, -R10 ;  /* 0x0000000c050a7c23 */ /* 0x000fe2000801080a */
[----:B-1----:R-:W-:Y:S02]  /*5be0*/  F2FP.BF16.F32.PACK_AB R5, R160, R161 ;  /* 0x000000a1a005723e */ /* 0x002fe400000010ff */
[----:B------:R-:W-:Y:S05]  /*5bf0*/  IADD3.X R147, R144, UR15, RZ, P0, !PT ;  /* 0x0000000f90937c10 */ /* 0x000fea00087fe4ff */
[----:B------:R-:W1:Y:S01]  /*5c00*/  MUFU.EX2 R219, R10 ;  /* 0x0000000a00db7308 */ /* 0x000e620000000800 */
[----:B---3--:R-:W-:Y:S01]  /*5c10*/  F2FP.BF16.F32.PACK_AB R6, R242, R239 ;  /* 0x000000eff206723e */ /* 0x008fe200000010ff */
[----:B------:R-:W3:Y:S01]  /*5c20*/  LDG.E R144, desc[UR8][R146.64] ;  /* 0x0000000892907981 */ /* 0x000ee2000c1e1900 */
[----:B------:R-:W-:Y:S03]  /*5c30*/  PLOP3.LUT P0, PT, PT, PT, UP0, 0x80, 0x0 ;  /* 0x000000000000781c */ /* 0x000fe60003f0f008 */
[----:B------:R1:W-:Y:S01]  /*5c40*/  STS [R196+0x19400], R6 ;  /* 0x01940006c4007388 */ /* 0x0003e20000000800 */
[----:B----4-:R-:W-:Y:S02]  /*5c50*/  F2FP.BF16.F32.PACK_AB R7, R215, R216 ;  /* 0x000000d8d707723e */ /* 0x010fe400000010ff */
[----:B--2---:R-:W-:Y:S03]  /*5c60*/  F2FP.BF16.F32.PACK_AB R4, R228, R226 ;  /* 0x000000e2e404723e */ /* 0x004fe600000010ff */
[----:B------:R2:W-:Y:S01]  /*5c70*/  STS [R195+0x19000], R7 ;  /* 0x01900007c3007388 */ /* 0x0005e20000000800 */
[----:B-1----:R-:W-:Y:S05]  /*5c80*/  F2FP.BF16.F32.PACK_AB R6, R229, R230 ;  /* 0x000000e6e506723e */ /* 0x002fea00000010ff */
[----:B------:R1:W-:Y:S01]  /*5c90*/  STS [R195+0x19400], R6 ;  /* 0x01940006c3007388 */ /* 0x0003e20000000800 */
[----:B--2---:R-:W-:Y:S03]  /*5ca0*/  F2FP.BF16.F32.PACK_AB R7, R154, R155 ;  /* 0x0000009b9a07723e */ /* 0x004fe600000010ff */
[----:B------:R2:W-:Y:S04]  /*5cb0*/  STS [R196+0x1a000], R5 ;  /* 0x01a00005c4007388 */ /* 0x0005e80000000800 */
        /* <DEDUP_REMOVED lines=9> */
[----:B------:R4:W-:Y:S01]  /*5d50*/  STS [R193+0x19000], R0 ;  /* 0x01900000c1007388 */ /* 0x0009e20000000800 */
[----:B-1----:R-:W-:Y:S02]  /*5d60*/  F2FP.BF16.F32.PACK_AB R6, R157, R158 ;  /* 0x0000009e9d06723e */ /* 0x002fe400000010ff */
[----:B--2---:R-:W-:Y:S02]  /*5d70*/  F2FP.BF16.F32.PACK_AB R5, R219, R220 ;  /* 0x000000dcdb05723e */ /* 0x004fe400000010ff */
[----:B----4-:R-:W-:Y:S03]  /*5d80*/  F2FP.BF16.F32.PACK_AB R4, R149, R150 ;  /* 0x000000969504723e */ /* 0x010fe600000010ff */
[----:B------:R-:W-:Y:S01]  /*5d90*/  STS [R193+0x19400], R5 ;  /* 0x01940005c1007388 */ /* 0x000fe20000000800 */
[----:B------:R-:W-:Y:S03]  /*5da0*/  F2FP.BF16.F32.PACK_AB R0, R153, R156 ;  /* 0x0000009c9900723e */ /* 0x000fe600000010ff */
[----:B------:R-:W-:Y:S04]  /*5db0*/  STS [R194+0x1a000], R7 ;  /* 0x01a00007c2007388 */ /* 0x000fe80000000800 */
[----:B------:R-:W-:Y:S04]  /*5dc0*/  STS [R194+0x1a400], R6 ;  /* 0x01a40006c2007388 */ /* 0x000fe80000000800 */
[----:B------:R-:W-:Y:S04]  /*5dd0*/  STS [R193+0x1a000], R4 ;  /* 0x01a00004c1007388 */ /* 0x000fe80000000800 */
[----:B------:R1:W-:Y:S04]  /*5de0*/  STS [R193+0x1a400], R0 ;  /* 0x01a40000c1007388 */ /* 0x0003e80000000800 */
[----:B------:R-:W-:Y:S08]  /*5df0*/  LDSM.16.M88.4 R32, [R175+UR4+0x6000] ;  /* 0x00600004af20783b */ /* 0x000ff00008000200 */
[----:B------:R-:W2:Y:S08]  /*5e00*/  LDSM.16.M88.4 R16, [R172+0xf000] ;  /* 0x00f00000ac10783b */ /* 0x000eb00000000200 */
[----:B------:R-:W4:Y:S01]  /*5e10*/  LDSM.16.M88.4 R28, [R175+UR4+0x6800] ;  /* 0x00680004af1c783b */ /* 0x000f220008000200 */
[----:B-1----:R-:W-:Y:S07]  /*5e20*/  MOV R0, UR4 ;  /* 0x0000000400007c02 */ /* 0x002fee0008000f00 */
[----:B------:R-:W1:Y:S01]  /*5e30*/  LDSM.16.M88.4 R132, [R172+0xf400] ;  /* 0x00f40000ac84783b */ /* 0x000e620000000200 */
[----:B------:R-:W-:Y:S04]  /*5e40*/  IADD3 R0, R175, 0x6000, R0 ;  /* 0x00006000af007810 */ /* 0x000fe80007ffe000 */
[----:B------:R-:W-:Y:S03]  /*5e50*/  IADD3 R0, R0, R180, RZ ;  /* 0x000000b400007210 */ /* 0x000fe60007ffe0ff */
[----:B------:R-:W-:Y:S08]  /*5e60*/  LDSM.16.M88.4 R140, [R173+0xf000] ;  /* 0x00f00000ad8c783b */ /* 0x000ff00000000200 */
[----:B------:R-:W1:Y:S01]  /*5e70*/  LDSM.16.M88.4 R136, [R0] ;  /* 0x000000000088783b */ /* 0x000e620000000200 */
[-C--:B--2---:R-:W-:Y:S06]  /*5e80*/  HMMA.16816.F32.BF16 R4, R32, R16.reuse, RZ ;  /* 0x000000102004723c */ /* 0x084fec00000418ff */
[C---:B----4-:R-:W-:Y:S06]  /*5e90*/  HMMA.16816.F32.BF16 R8, R28.reuse, R16, RZ ;  /* 0x000000101c08723c */ /* 0x050fec00000418ff */
[-C--:B------:R-:W-:Y:S06]  /*5ea0*/  HMMA.16816.F32.BF16 R12, R28, R18.reuse, RZ ;  /* 0x000000121c0c723c */ /* 0x080fec00000418ff */
[C---:B------:R-:W-:Y:S06]  /*5eb0*/  HMMA.16816.F32.BF16 R16, R32.reuse, R18, RZ ;  /* 0x000000122010723c */ /* 0x040fec00000418ff */
[-C--:B-1----:R-:W-:Y:S06]  /*5ec0*/  HMMA.16816.F32.BF16 R20, R32, R132.reuse, RZ ;  /* 0x000000842014723c */ /* 0x082fec00000418ff */
[C---:B------:R-:W-:Y:S06]  /*5ed0*/  HMMA.16816.F32.BF16 R24, R28.reuse, R132, RZ ;  /* 0x000000841c18723c */ /* 0x040fec00000418ff */
[-C--:B------:R-:W-:Y:S06]  /*5ee0*/  HMMA.16816.F32.BF16 R28, R28, R134.reuse, RZ ;  /* 0x000000861c1c723c */ /* 0x080fec00000418ff */
[----:B------:R-:W-:Y:S01]  /*5ef0*/  HMMA.16816.F32.BF16 R32, R32, R134, RZ ;  /* 0x000000862020723c */ /* 0x000fe200000418ff */
[----:B------:R-:W1:Y:S05]  /*5f00*/  LDSM.16.M88.4 R132, [R0+0x800] ;  /* 0x000800000084783b */ /* 0x000e6a0000000200 */
[-C--:B------:R-:W-:Y:S06]  /*5f10*/  HMMA.16816.F32.BF16 R4, R136, R140.reuse, R4 ;  /* 0x0000008c8804723c */ /* 0x080fec0000041804 */
        /* <DEDUP_REMOVED lines=46> */
[----:B------:R2:W4:Y:S08]  /*6200*/  LDSM.16.M88.4 R136, [R0+0x2800] ;  /* 0x002800000088783b */ /* 0x0005300000000200 */
[----:B--2---:R2:W5:Y:S01]  /*6210*/  LDG.E R0, desc[UR8][R146.64+0xa0] ;  /* 0x0000a00892007981 */ /* 0x004562000c1e1900 */
[-C--:B-1----:R-:W-:Y:S06]  /*6220*/  HMMA.16816.F32.BF16 R4, R140, R132.reuse, R4 ;  /* 0x000000848c04723c */ /* 0x082fec0000041804 */
[C---:B----4-:R-:W-:Y:S06]  /*6230*/  HMMA.16816.F32.BF16 R8, R136.reuse, R132, R8 ;  /* 0x000000848808723c */ /* 0x050fec0000041808 */
[-C--:B------:R-:W-:Y:S06]  /*6240*/  HMMA.16816.F32.BF16 R12, R136, R134.reuse, R12 ;  /* 0x00000086880c723c */ /* 0x080fec000004180c */
[C---:B------:R-:W-:Y:S01]  /*6250*/  HMMA.16816.F32.BF16 R16, R140.reuse, R134, R16 ;  /* 0x000000868c10723c */ /* 0x040fe20000041810 */
[----:B------:R-:W1:Y:S05]  /*6260*/  LDSM.16.M88.4 R132, [R173+0x13400] ;  /* 0x01340000ad84783b */ /* 0x000e6a0000000200 */
[C---:B---3--:R-:W-:Y:S01]  /*6270*/  FADD.FTZ R5, -R144.reuse, R5 ;  /* 0x0000000590057221 */ /* 0x048fe20000010100 */
[----:B------:R-:W-:Y:S04]  /*6280*/  FADD.FTZ R4, -R144, R4 ;  /* 0x0000000490047221 */ /* 0x000fe80000010100 */
[----:B------:R-:W-:Y:S01]  /*6290*/  FMUL.FTZ R145, R145, R5 ;  /* 0x0000000591917220 */ /* 0x000fe20000410000 */
[----:B------:R-:W-:Y:S01]  /*62a0*/  FMUL.FTZ R148, R148, R4 ;  /* 0x0000000494947220 */ /* 0x000fe20000410000 */
[----:B------:R-:W3:Y:S04]  /*62b0*/  LDG.E R5, desc[UR8][R146.64+0x20] ;  /* 0x0000200892057981 */ /* 0x000ee8000c1e1900 */
[----:B------:R2:W5:Y:S07]  /*62c0*/  LDG.E R4, desc[UR8][R146.64+0x80] ;  /* 0x0000800892047981 */ /* 0x00056e000c1e1900 */
[----:B------:R-:W-:Y:S01]  /*62d0*/  FADD.FTZ R17, -R144, R17 ;  /* 0x0000001190117221 */ /* 0x000fe20000010100 */
[-C--:B-1----:R-:W-:Y:S06]  /*62e0*/  HMMA.16816.F32.BF16 R20, R140, R132.reuse, R20 ;  /* 0x000000848c14723c */ /* 0x082fec0000041814 */
[C---:B------:R-:W-:Y:S06]  /*62f0*/  HMMA.16816.F32.BF16 R24, R136.reuse, R132, R24 ;  /* 0x000000848818723c */ /* 0x040fec0000041818 */
[-C--:B------:R-:W-:Y:S05]  /*6300*/  HMMA.16816.F32.BF16 R28, R136, R134.reuse, R28 ;  /* 0x00000086881c723c */ /* 0x080fea000004181c */
[----:B------:R-:W-:Y:S01]  /*6310*/  FFMA.FTZ R133, -R218, R218, 1 ;  /* 0x3f800000da857423 */ /* 0x000fe200000101da */
[----:B------:R-:W-:Y:S01]  /*6320*/  FFMA.FTZ R132, -R217, R217, 1 ;  /* 0x3f800000d9847423 */ /* 0x000fe200000101d9 */
[----:B------:R-:W-:Y:S04]  /*6330*/  HMMA.16816.F32.BF16 R32, R140, R134, R32 ;  /* 0x000000868c20723c */ /* 0x000fe80000041820 */
[----:B------:R-:W-:Y:S01]  /*6340*/  FMUL.FTZ R133, R133, UR6 ;  /* 0x0000000685857c20 */ /* 0x000fe20008410000 */
[----:B------:R-:W-:Y:S01]  /*6350*/  FMUL.FTZ R132, R132, UR6 ;  /* 0x0000000684847c20 */ /* 0x000fe20008410000 */
[C---:B------:R-:W-:Y:S01]  /*6360*/  FADD.FTZ R20, -R144.reuse, R20 ;  /* 0x0000001490147221 */ /* 0x040fe20000010100 */
[----:B------:R-:W-:Y:S01]  /*6370*/  FADD.FTZ R134, -R144, R16 ;  /* 0x0000001090867221 */ /* 0x000fe20000010100 */
[----:B------:R-:W-:Y:S03]  /*6380*/  FMUL.FTZ R133, R133, R148 ;  /* 0x0000009485857220 */ /* 0x000fe60000410000 */
[----:B------:R-:W-:Y:S01]  /*6390*/  FMUL.FTZ R132, R132, R145 ;  /* 0x0000009184847220 */ /* 0x000fe20000410000 */
[----:B------:R-:W-:Y:S01]  /*63a0*/  FMUL.FTZ R135, R213, R20 ;  /* 0x00000014d5877220 */ /* 0x000fe20000410000 */
[----:B------:R-:W-:Y:S01]  /*63b0*/  FFMA.FTZ R20, -R211, R211, 1 ;  /* 0x3f800000d3147423 */ /* 0x000fe200000101d3 */
[----:B------:R-:W-:Y:S02]  /*63c0*/  FADD.FTZ R136, -R144, R21 ;  /* 0x0000001590887221 */ /* 0x000fe40000010100 */
[----:B------:R-:W-:Y:S01]  /*63d0*/  F2FP.BF16.F32.PACK_AB R16, R132, R133 ;  /* 0x000000858410723e */ /* 0x000fe200000010ff */
[----:B------:R-:W-:Y:S01]  /*63e0*/  FMUL.FTZ R133, R216, R134 ;  /* 0x00000086d8857220 */ /* 0x000fe20000410000 */
[----:B------:R-:W-:Y:S01]  /*63f0*/  FMUL.FTZ R134, R215, R17 ;  /* 0x00000011d7867220 */ /* 0x000fe20000410000 */
[----:B------:R-:W-:Y:S01]  /*6400*/  FFMA.FTZ R17, -R212, R212, 1 ;  /* 0x3f800000d4117423 */ /* 0x000fe200000101d4 */
[----:B------:R-:W-:Y:S01]  /*6410*/  FFMA.FTZ R132, -R210, R210, 1 ;  /* 0x3f800000d2847423 */ /* 0x000fe200000101d2 */
[----:B------:R-:W-:Y:S02]  /*6420*/  FMUL.FTZ R136, R214, R136 ;  /* 0x00000088d6887220 */ /* 0x000fe40000410000 */
[----:B------:R-:W-:Y:S01]  /*6430*/  FMUL.FTZ R21, R17, UR6 ;  /* 0x0000000611157c20 */ /* 0x000fe20008410000 */
[----:B------:R-:W-:Y:S01]  /*6440*/  FMUL.FTZ R17, R20, UR6 ;  /* 0x0000000614117c20 */ /* 0x000fe20008410000 */
[----:B------:R-:W-:Y:S01]  /*6450*/  FFMA.FTZ R20, -R197, R197, 1 ;  /* 0x3f800000c5147423 */ /* 0x000fe200000101c5 */
[----:B------:R-:W-:Y:S01]  /*6460*/  FMUL.FTZ R132, R132, UR6 ;  /* 0x0000000684847c20 */ /* 0x000fe20008410000 */
[----:B------:R-:W-:Y:S01]  /*6470*/  FMUL.FTZ R21, R21, R133 ;  /* 0x0000008515157220 */ /* 0x000fe20000410000 */
[----:B------:R-:W-:Y:S01]  /*6480*/  FMUL.FTZ R17, R17, R134 ;  /* 0x0000008611117220 */ /* 0x000fe20000410000 */
[----:B------:R-:W-:Y:S01]  /*6490*/  FFMA.FTZ R133, -R209, R209, 1 ;  /* 0x3f800000d1857423 */ /* 0x000fe200000101d1 */
[----:B------:R-:W-:Y:S01]  /*64a0*/  FADD.FTZ R134, -R144, R32 ;  /* 0x0000002090867221 */ /* 0x000fe20000010100 */
[----:B------:R-:W-:Y:S01]  /*64b0*/  FMUL.FTZ R20, R20, UR6 ;  /* 0x0000000614147c20 */ /* 0x000fe20008410000 */
[----:B------:R-:W-:Y:S01]  /*64c0*/  FMUL.FTZ R132, R132, R135 ;  /* 0x0000008784847220 */ /* 0x000fe20000410000 */
[----:B------:R-:W-:Y:S01]  /*64d0*/  FMUL.FTZ R32, R133, UR6 ;  /* 0x0000000685207c20 */ /* 0x000fe20008410000 */
[----:B------:R-:W-:Y:S01]  /*64e0*/  FMUL.FTZ R133, R208, R134 ;  /* 0x00000086d0857220 */ /* 0x000fe20000410000 */
[----:B------:R-:W-:Y:S02]  /*64f0*/  FADD.FTZ R144, -R144, R33 ;  /* 0x0000002190907221 */ /* 0x000fe40000010100 */
[----:B------:R-:W-:Y:S01]  /*6500*/  FMUL.FTZ R33, R32, R136 ;  /* 0x0000008820217220 */ /* 0x000fe20000410000 */
[----:B------:R-:W-:Y:S01]  /*6510*/  FMUL.FTZ R20, R20, R133 ;  /* 0x0000008514147220 */ /* 0x000fe20000410000 */
[----:B------:R-:W-:Y:S01]  /*6520*/  FFMA.FTZ R133, -R225, R225, 1 ;  /* 0x3f800000e1857423 */ /* 0x000fe200000101e1 */
[----:B------:R-:W-:Y:S01]  /*6530*/  FFMA.FTZ R32, -R198, R198, 1 ;  /* 0x3f800000c6207423 */ /* 0x000fe200000101c6 */
[----:B------:R-:W-:Y:S01]  /*6540*/  FMUL.FTZ R136, R207, R144 ;  /* 0x00000090cf887220 */ /* 0x000fe20000410000 */
[----:B------:R-:W-:Y:S01]  /*6550*/  F2FP.BF16.F32.PACK_AB R33, R33, R132 ;  /* 0x000000842121723e */ /* 0x000fe200000010ff */
[----:B------:R-:W-:Y:S01]  /*6560*/  FMUL.FTZ R133, R133, UR6 ;  /* 0x0000000685857c20 */ /* 0x000fe20008410000 */
[----:B------:R-:W-:Y:S01]  /*6570*/  FMUL.FTZ R32, R32, UR6 ;  /* 0x0000000620207c20 */ /* 0x000fe20008410000 */
[----:B------:R-:W-:Y:S03]  /*6580*/  FFMA.FTZ R132, -R222, R222, 1 ;  /* 0x3f800000de847423 */ /* 0x000fe600000101de */
[----:B------:R-:W-:Y:S01]  /*6590*/  FMUL.FTZ R32, R32, R136 ;  /* 0x0000008820207220 */ /* 0x000fe20000410000 */
[----:B------:R-:W-:Y:S04]  /*65a0*/  FMUL.FTZ R132, R132, UR6 ;  /* 0x0000000684847c20 */ /* 0x000fe80008410000 */
[----:B------:R-:W-:Y:S01]  /*65b0*/  F2FP.BF16.F32.PACK_AB R32, R32, R20 ;  /* 0x000000142020723e */ /* 0x000fe200000010ff */
[C---:B---3--:R-:W-:Y:S01]  /*65c0*/  FADD.FTZ R6, -R5.reuse, R6 ;  /* 0x0000000605067221 */ /* 0x048fe20000010100 */
[C---:B------:R-:W-:Y:S01]  /*65d0*/  FADD.FTZ R7, -R5.reuse, R7 ;  /* 0x0000000705077221 */ /* 0x040fe20000010100 */
[C---:B------:R-:W-:Y:S01]  /*65e0*/  FADD.FTZ R18, -R5.reuse, R18 ;  /* 0x0000001205127221 */ /* 0x040fe20000010100 */
[----:B------:R-:W-:Y:S01]  /*65f0*/  FADD.FTZ R35, -R5, R35 ;  /* 0x0000002305237221 */ /* 0x000fe20000010100 */
[----:B------:R-:W-:Y:S01]  /*6600*/  FMUL.FTZ R135, R239, R6 ;  /* 0x00000006ef877220 */ /* 0x000fe20000410000 */
[----:B------:R-:W-:Y:S01]  /*6610*/  FFMA.FTZ R6, -R227, R227, 1 ;  /* 0x3f800000e3067423 */ /* 0x000fe200000101e3 */
[----:B------:R-:W-:Y:S01]  /*6620*/  FMUL.FTZ R134, R242, R7 ;  /* 0x00000007f2867220 */ /* 0x000fe20000410000 */
[----:B------:R-:W-:Y:S01]  /*6630*/  F2FP.BF16.F32.PACK_AB R7, R17, R21 ;  /* 0x000000151107723e */ /* 0x000fe200000010ff */
[----:B------:R-:W-:Y:S01]  /*6640*/  FMUL.FTZ R18, R230, R18 ;  /* 0x00000012e6127220 */ /* 0x000fe20000410000 */
[----:B------:R-:W-:Y:S01]  /*6650*/  FMUL.FTZ R6, R6, UR6 ;  /* 0x0000000606067c20 */ /* 0x000fe20008410000 */
[C---:B------:R-:W-:Y:S01]  /*6660*/  FADD.FTZ R20, -R5.reuse, R22 ;  /* 0x0000001605147221 */ /* 0x040fe20000010100 */
[C---:B------:R-:W-:Y:S01]  /*6670*/  FADD.FTZ R22, -R5.reuse, R34 ;  /* 0x0000002205167221 */ /* 0x040fe20000010100 */
[----:B------:R-:W-:Y:S01]  /*6680*/  FADD.FTZ R21, -R5, R23 ;  /* 0x0000001705157221 */ /* 0x000fe20000010100 */
[----:B------:R-:W-:Y:S01]  /*6690*/  FMUL.FTZ R17, R6, R135 ;  /* 0x0000008706117220 */ /* 0x000fe20000410000 */
[----:B------:R-:W-:Y:S01]  /*66a0*/  FMUL.FTZ R6, R133, R134 ;  /* 0x0000008685067220 */ /* 0x000fe20000410000 */
[----:B------:R-:W-:Y:S01]  /*66b0*/  FADD.FTZ R19, -R5, R19 ;  /* 0x0000001305137221 */ /* 0x000fe20000010100 */
[----:B------:R-:W-:Y:S01]  /*66c0*/  FFMA.FTZ R23, -R223, R223, 1 ;  /* 0x3f800000df177423 */ /* 0x000fe200000101df */
[----:B------:R-:W-:Y:S01]  /*66d0*/  FFMA.FTZ R134, -R204, R204, 1 ;  /* 0x3f800000cc867423 */ /* 0x000fe200000101cc */
[----:B------:R-:W-:Y:S01]  /*66e0*/  FFMA.FTZ R133, -R203, R203, 1 ;  /* 0x3f800000cb857423 */ /* 0x000fe200000101cb */
[----:B------:R-:W-:Y:S01]  /*66f0*/  F2FP.BF16.F32.PACK_AB R6, R6, R17 ;  /* 0x000000110606723e */ /* 0x000fe200000010ff */
[----:B------:R-:W-:Y:S01]  /*6700*/  FFMA.FTZ R17, -R224, R224, 1 ;  /* 0x3f800000e0117423 */ /* 0x000fe200000101e0 */
[----:B------:R-:W-:Y:S01]  /*6710*/  FMUL.FTZ R19, R229, R19 ;  /* 0x00000013e5137220 */ /* 0x000fe20000410000 */
[----:B------:R-:W-:Y:S01]  /*6720*/  FMUL.FTZ R20, R226, R20 ;  /* 0x00000014e2147220 */ /* 0x000fe20000410000 */
[----:B------:R-:W-:Y:S01]  /*6730*/  FMUL.FTZ R21, R228, R21 ;  /* 0x00000015e4157220 */ /* 0x000fe20000410000 */
[----:B------:R-:W-:Y:S01]  /*6740*/  FMUL.FTZ R17, R17, UR6 ;  /* 0x0000000611117c20 */ /* 0x000fe20008410000 */
[----:B------:R-:W-:Y:S01]  /*6750*/  FMUL.FTZ R23, R23, UR6 ;  /* 0x0000000617177c20 */ /* 0x000fe20008410000 */
[----:B------:R-:W-:Y:S01]  /*6760*/  FMUL.FTZ R5, R220, R22 ;  /* 0x00000016dc057220 */ /* 0x000fe20000410000 */
[----:B------:R-:W-:Y:S01]  /*6770*/  FMUL.FTZ R134, R134, UR6 ;  /* 0x0000000686867c20 */ /* 0x000fe20008410000 */
[----:B------:R-:W-:Y:S01]  /*6780*/  FMUL.FTZ R34, R17, R18 ;  /* 0x0000001211227220 */ /* 0x000fe20000410000 */
[----:B------:R-:W-:Y:S01]  /*6790*/  FMUL.FTZ R17, R219, R35 ;  /* 0x00000023db117220 */ /* 0x000fe20000410000 */
[----:B------:R-:W-:Y:S01]  /*67a0*/  FFMA.FTZ R35, -R221, R221, 1 ;  /* 0x3f800000dd237423 */ /* 0x000fe200000101dd */
[----:B------:R-:W-:Y:S01]  /*67b0*/  FMUL.FTZ R133, R133, UR6 ;  /* 0x0000000685857c20 */ /* 0x000fe20008410000 */
[----:B------:R-:W-:Y:S01]  /*67c0*/  FMUL.FTZ R23, R23, R19 ;  /* 0x0000001317177220 */ /* 0x000fe20000410000 */
[----:B------:R-:W-:Y:S01]  /*67d0*/  FMUL.FTZ R132, R132, R20 ;  /* 0x0000001484847220 */ /* 0x000fe20000410000 */
[----:B------:R-:W-:Y:S01]  /*67e0*/  FMUL.FTZ R35, R35, UR6 ;  /* 0x0000000623237c20 */ /* 0x000fe20008410000 */
[----:B------:R-:W-:Y:S01]  /*67f0*/  FMUL.FTZ R134, R134, R5 ;  /* 0x0000000586867220 */ /* 0x000fe20000410000 */
[----:B------:R-:W-:Y:S02]  /*6800*/  FMUL.FTZ R133, R133, R17 ;  /* 0x0000001185857220 */ /* 0x000fe40000410000 */
[----:B------:R-:W-:Y:S01]  /*6810*/  FMUL.FTZ R35, R35, R21 ;  /* 0x0000001523237220 */ /* 0x000fe20000410000 */
[----:B--2---:R-:W-:Y:S06]  /*6820*/  @!P0 BRA `(.L_x_639) ;  /* 0x0000000000c08947 */ /* 0x004fec0003800000 */
        /* <DEDUP_REMOVED lines=48> */
.L_x_639:
[----:B------:R1:W-:Y:S01]  /*6b30*/  STS [R196+0x15400], R6 ;  /* 0x01540006c4007388 */ /* 0x0003e20000000800 */
[C---:B-----5:R-:W-:Y:S01]  /*6b40*/  FADD.FTZ R12, -R4.reuse, R12 ;  /* 0x0000000c040c7221 */ /* 0x060fe20000010100 */
[C---:B------:R-:W-:Y:S01]  /*6b50*/  FADD.FTZ R9, -R4.reuse, R9 ;  /* 0x0000000904097221 */ /* 0x040fe20000010100 */
[----:B------:R-:W-:Y:S01]  /*6b60*/  FADD.FTZ R8, -R4, R8 ;  /* 0x0000000804087221 */ /* 0x000fe20000010100 */
[----:B------:R-:W-:Y:S01]  /*6b70*/  STS [R196+0x15000], R16 ;  /* 0x01500010c4007388 */ /* 0x000fe20000000800 */
[----:B------:R-:W-:Y:S01]  /*6b80*/  F2FP.BF16.F32.PACK_AB R5, R23, R34 ;  /* 0x000000221705723e */ /* 0x000fe200000010ff */
[----:B--2---:R-:W-:Y:S01]  /*6b90*/  FMUL.FTZ R18, R160, R9 ;  /* 0x00000009a0127220 */ /* 0x004fe20000410000 */
        /* <DEDUP_REMOVED lines=10> */
[----:B------:R-:W-:Y:S01]  /*6c40*/  FADD.FTZ R10, -R0, R10 ;  /* 0x0000000a000a7221 */ /* 0x000fe20000010100 */
[----:B------:R-:W-:Y:S01]  /*6c50*/  FMUL.FTZ R24, R152, R24 ;  /* 0x0000001898187220 */ /* 0x000fe20000410000 */
[----:B------:R-:W-:Y:S01]  /*6c60*/  FMUL.FTZ R25, R151, R25 ;  /* 0x0000001997197220 */ /* 0x000fe20000410000 */
[----:B------:R-:W-:Y:S01]  /*6c70*/  FMUL.FTZ R28, R150, R28 ;  /* 0x0000001c961c7220 */ /* 0x000fe20000410000 */
[C---:B------:R-:W-:Y:S01]  /*6c80*/  FADD.FTZ R11, -R0.reuse, R11 ;  /* 0x0000000b000b7221 */ /* 0x040fe20000010100 */
[C---:B------:R-:W-:Y:S01]  /*6c90*/  FADD.FTZ R14, -R0.reuse, R14 ;  /* 0x0000000e000e7221 */ /* 0x040fe20000010100 */
[C---:B------:R-:W-:Y:S01]  /*6ca0*/  FADD.FTZ R26, -R0.reuse, R26 ;  /* 0x0000001a001a7221 */ /* 0x040fe20000010100 */
[----:B------:R-:W-:Y:S01]  /*6cb0*/  FADD.FTZ R27, -R0, R27 ;  /* 0x0000001b001b7221 */ /* 0x000fe20000010100 */
[----:B-1----:R-:W-:Y:S01]  /*6cc0*/  FADD.FTZ R6, -R4, R13 ;  /* 0x0000000d04067221 */ /* 0x002fe20000010100 */
[----:B------:R-:W-:Y:S01]  /*6cd0*/  FMUL.FTZ R13, R155, R12 ;  /* 0x0000000c9b0d7220 */ /* 0x000fe20000410000 */
[----:B------:R-:W-:Y:S01]  /*6ce0*/  FFMA.FTZ R12, -R188, R188, 1 ;  /* 0x3f800000bc0c7423 */ /* 0x000fe200000101bc */
[----:B------:R-:W-:Y:S01]  /*6cf0*/  FADD.FTZ R4, -R4, R29 ;  /* 0x0000001d04047221 */ /* 0x000fe20000010100 */
[----:B------:R-:W-:Y:S01]  /*6d00*/  FMUL.FTZ R6, R154, R6 ;  /* 0x000000069a067220 */ /* 0x000fe20000410000 */
[----:B------:R-:W-:Y:S01]  /*6d10*/  FADD.FTZ R30, -R0, R30 ;  /* 0x0000001e001e7221 */ /* 0x000fe20000010100 */
[----:B------:R-:W-:Y:S01]  /*6d20*/  FMUL.FTZ R12, R12, UR6 ;  /* 0x000000060c0c7c20 */ /* 0x000fe20008410000 */
[----:B------:R-:W-:Y:S01]  /*6d30*/  FMUL.FTZ R4, R149, R4 ;  /* 0x0000000495047220 */ /* 0x000fe20000410000 */
[----:B--2---:R-:W-:Y:S01]  /*6d40*/  FFMA.FTZ R7, -R171, R171, 1 ;  /* 0x3f800000ab077423 */ /* 0x004fe200000101ab */
[----:B------:R-:W-:Y:S01]  /*6d50*/  FMUL.FTZ R30, R156, R30 ;  /* 0x0000001e9c1e7220 */ /* 0x000fe20000410000 */
[----:B------:R-:W-:Y:S01]  /*6d60*/  FMUL.FTZ R20, R12, R19 ;  /* 0x000000130c147220 */ /* 0x000fe20000410000 */
[----:B------:R-:W-:Y:S01]  /*6d70*/  FMUL.FTZ R19, R9, R18 ;  /* 0x0000001209137220 */ /* 0x000fe20000410000 */
[----:B------:R-:W-:Y:S01]  /*6d80*/  FMUL.FTZ R7, R7, UR6 ;  /* 0x0000000607077c20 */ /* 0x000fe20008410000 */
[----:B------:R-:W-:Y:S01]  /*6d90*/  FMUL.FTZ R18, R8, R13 ;  /* 0x0000000d08127220 */ /* 0x000fe20000410000 */
[----:B------:R-:W-:Y:S01]  /*6da0*/  FFMA.FTZ R9, -R168, R168, 1 ;  /* 0x3f800000a8097423 */ /* 0x000fe200000101a8 */
[----:B------:R-:W-:Y:S01]  /*6db0*/  FFMA.FTZ R8, -R167, R167, 1 ;  /* 0x3f800000a7087423 */ /* 0x000fe200000101a7 */
[----:B------:R-:W-:Y:S01]  /*6dc0*/  FMUL.FTZ R12, R7, R6 ;  /* 0x00000006070c7220 */ /* 0x000fe20000410000 */
[----:B------:R-:W-:Y:S01]  /*6dd0*/  FFMA.FTZ R6, -R163, R163, 1 ;  /* 0x3f800000a3067423 */ /* 0x000fe200000101a3 */
[----:B------:R-:W-:Y:S01]  /*6de0*/  FFMA.FTZ R7, -R164, R164, 1 ;  /* 0x3f800000a4077423 */ /* 0x000fe200000101a4 */
[----:B------:R-:W-:Y:S01]  /*6df0*/  FMUL.FTZ R13, R9, UR6 ;  /* 0x00000006090d7c20 */ /* 0x000fe20008410000 */
[----:B------:R-:W-:Y:S01]  /*6e00*/  FMUL.FTZ R9, R8, UR6 ;  /* 0x0000000608097c20 */ /* 0x000fe20008410000 */
[----:B------:R-:W-:Y:S01]  /*6e10*/  FMUL.FTZ R6, R6, UR6 ;  /* 0x0000000606067c20 */ /* 0x000fe20008410000 */
[----:B------:R-:W-:Y:S01]  /*6e20*/  FMUL.FTZ R8, R7, UR6 ;  /* 0x0000000607087c20 */ /* 0x000fe20008410000 */
[----:B---3--:R-:W-:Y:S01]  /*6e30*/  FADD.FTZ R5, -R0, R15 ;  /* 0x0000000f00057221 */ /* 0x008fe20000010100 */
        /* <DEDUP_REMOVED lines=22> */
[----:B------:R-:W-:Y:S01]  /*6fa0*/  FMUL.FTZ R6, R6, UR6 ;  /* 0x0000000606067c20 */ /* 0x000fe20008410000 */
[----:B------:R-:W-:Y:S01]  /*6fb0*/  FMUL.FTZ R13, R11, R13 ;  /* 0x0000000d0b0d7220 */ /* 0x000fe20000410000 */
        /* <DEDUP_REMOVED lines=16> */
[----:B------:R-:W-:Y:S01]  /*70c0*/  F2FP.BF16.F32.PACK_AB R17, R35, R132 ;  /* 0x000000842311723e */ /* 0x000fe200000010ff */
[----:B------:R-:W-:Y:S01]  /*70d0*/  STS [R195+0x16000], R8 ;  /* 0x01600008c3007388 */ /* 0x000fe20000000800 */
[----:B------:R-:W-:Y:S01]  /*70e0*/  FMUL.FTZ R26, R11, R26 ;  /* 0x0000001a0b1a7220 */ /* 0x000fe20000410000 */
[----:B------:R-:W-:Y:S01]  /*70f0*/  FMUL.FTZ R27, R10, R27 ;  /* 0x0000001b0a1b7220 */ /* 0x000fe20000410000 */
        /* <DEDUP_REMOVED lines=8> */
[----:B------:R-:W-:Y:S02]  /*7180*/  MOV R160, R206 ;  /* 0x000000ce00a07202 */ /* 0x000fe40000000f00 */
[----:B------:R-:W-:Y:S01]  /*7190*/  MOV R161, R205 ;  /* 0x000000cd00a17202 */ /* 0x000fe20000000f00 */
        /* <DEDUP_REMOVED lines=113> */
.L_x_640:
        /* <DEDUP_REMOVED lines=9> */
[----:B------:R-:W3:Y:S04]  /*7940*/  LDL R163, [R1+0x4] ;  /* 0x0000040001a37983 */ /* 0x000ee80000100800 */
[----:B------:R-:W4:Y:S04]  /*7950*/  LDL R162, [R1+0x18] ;  /* 0x0000180001a27983 */ /* 0x000f280000100800 */
[----:B------:R-:W2:Y:S04]  /*7960*/  LDSM.16.MT88.4 R28, [R0+0xd000] ;  /* 0x00d00000001c783b */ /* 0x000ea80000004200 */
[----:B------:R-:W-:Y:S04]  /*7970*/  LDSM.16.M88.4 R32, [R177] ;  /* 0x00000000b120783b */ /* 0x000fe80000000200 */
[----:B------:R-:W2:Y:S04]  /*7980*/  LDSM.16.MT88.4 R132, [R0+0x9400] ;  /* 0x009400000084783b */ /* 0x000ea80000004200 */
[----:B------:R-:W2:Y:S04]  /*7990*/  LDSM.16.MT88.4 R136, [R0+0xb400] ;  /* 0x00b400000088783b */ /* 0x000ea80000004200 */
[----:B------:R-:W2:Y:S04]  /*79a0*/  LDSM.16.MT88.4 R140, [R0+0xd400] ;  /* 0x00d40000008c783b */ /* 0x000ea80000004200 */
[----:B------:R-:W-:Y:S01]  /*79b0*/  LDSM.16.M88.4 R144, [R179] ;  /* 0x00000000b390783b */ /* 0x000fe20000000200 */
[C---:B-1----:R-:W-:Y:S03]  /*79c0*/  HMMA.16816.F32.BF16 R4, R24.reuse, R8, RZ ;  /* 0x000000081804723c */ /* 0x042fe600000418ff */
[----:B------:R-:W1:Y:S04]  /*79d0*/  LDSM.16.MT88.4 R148, [R0+0x9800] ;  /* 0x009800000094783b */ /* 0x000e680000004200 */
[----:B------:R-:W1:Y:S01]  /*79e0*/  LDSM.16.MT88.4 R152, [R0+0xb800] ;  /* 0x00b800000098783b */ /* 0x000e620000004200 */
[C---:B------:R-:W-:Y:S03]  /*79f0*/  HMMA.16816.F32.BF16 R8, R24.reuse, R10, RZ ;  /* 0x0000000a1808723c */ /* 0x040fe600000418ff */
[----:B------:R-:W-:Y:S03]  /*7a00*/  LDSM.16.MT88.4 R156, [R0+0xbc00] ;  /* 0x00bc0000009c783b */ /* 0x000fe60000004200 */
[C---:B--2---:R-:W-:Y:S06]  /*7a10*/  HMMA.16816.F32.BF16 R12, R24.reuse, R16, RZ ;  /* 0x00000010180c723c */ /* 0x044fec00000418ff */
[C---:B------:R-:W-:Y:S06]  /*7a20*/  HMMA.16816.F32.BF16 R16, R24.reuse, R18, RZ ;  /* 0x000000121810723c */ /* 0x040fec00000418ff */
[C---:B------:R-:W-:Y:S06]  /*7a30*/  HMMA.16816.F32.BF16 R20, R24.reuse, R28, RZ ;  /* 0x0000001c1814723c */ /* 0x040fec00000418ff */
[----:B------:R-:W-:Y:S01]  /*7a40*/  HMMA.16816.F32.BF16 R24, R24, R30, RZ ;  /* 0x0000001e1818723c */ /* 0x000fe200000418ff */
[----:B------:R-:W2:Y:S05]  /*7a50*/  LDSM.16.MT88.4 R28, [R0+0xd800] ;  /* 0x00d80000001c783b */ /* 0x000eaa0000004200 */
        /* <DEDUP_REMOVED lines=20> */
[C---:B------:R-:W-:Y:S06]  /*7ba0*/  HMMA.16816.F32.BF16 R4, R132.reuse, R136, R4 ;  /* 0x000000888404723c */ /* 0x040fec0000041804 */
[C---:B------:R-:W-:Y:S01]  /*7bb0*/  HMMA.16816.F32.BF16 R8, R132.reuse, R138, R8 ;  /* 0x0000008a8408723c */ /* 0x040fe20000041808 */
[----:B------:R-:W2:Y:S05]  /*7bc0*/  LDSM.16.M88.4 R136, [R177+0x2000] ;  /* 0x00200000b188783b */ /* 0x000eaa0000000200 */
        /* <DEDUP_REMOVED lines=22> */
[----:B------:R-:W2:Y:S05]  /*7d30*/  LDSM.16.MT88.4 R156, [R0+0xcc00] ;  /* 0x00cc0000009c783b */ /* 0x000eaa0000004200 */
[C---:B------:R-:W-:Y:S06]  /*7d40*/  HMMA.16816.F32.BF16 R20, R136.reuse, R32, R20 ;  /* 0x000000208814723c */ /* 0x040fec0000041814 */
[----:B------:R-:W-:Y:S01]  /*7d50*/  HMMA.16816.F32.BF16 R24, R136, R34, R24 ;  /* 0x000000228818723c */ /* 0x000fe20000041818 */
[----:B------:R2:W4:Y:S04]  /*7d60*/  LDSM.16.MT88.4 R32, [R0+0xec00] ;  /* 0x00ec00000020783b */ /* 0x0005280000004200 */
        /* <DEDUP_REMOVED lines=8> */
[----:B------:R-:W-:Y:S01]  /*7df0*/  IMAD.MOV.U32 R28, RZ, RZ, R206 ;  /* 0x000000ffff1c7224 */ /* 0x000fe200078e00ce */
[C---:B------:R-:W-:Y:S01]  /*7e00*/  HMMA.16816.F32.BF16 R4, R140.reuse, R144, R4 ;  /* 0x000000908c04723c */ /* 0x040fe20000041804 */
[----:B------:R-:W-:Y:S04]  /*7e10*/  IMAD.U32 R132, RZ, RZ, UR18 ;  /* 0x00000012ff847e24 */ /* 0x000fe8000f8e00ff */
[----:B------:R-:W-:Y:S01]  /*7e20*/  IMAD.MOV.U32 R29, RZ, RZ, R205 ;  /* 0x000000ffff1d7224 */ /* 0x000fe200078e00cd */
[C---:B------:R-:W-:Y:S01]  /*7e30*/  HMMA.16816.F32.BF16 R8, R140.reuse, R146, R8 ;  /* 0x000000928c08723c */ /* 0x040fe20000041808 */
[----:B------:R-:W-:Y:S05]  /*7e40*/  LDSM.16.MT88.4 R144, [R3+0x1c00] ;  /* 0x001c00000390783b */ /* 0x000fea0000004200 */
[C---:B------:R-:W-:Y:S05]  /*7e50*/  HMMA.16816.F32.BF16 R12, R140.reuse, R156, R12 ;  /* 0x0000009c8c0c723c */ /* 0x040fea000004180c */
[----:B---3--:R-:W-:Y:S01]  /*7e60*/  @P0 IADD3 R30, P2, R163, UR14, RZ ;  /* 0x0000000ea31e0c10 */ /* 0x008fe2000ff5e0ff */
[C---:B------:R-:W-:Y:S01]  /*7e70*/  HMMA.16816.F32.BF16 R16, R140.reuse, R158, R16 ;  /* 0x0000009e8c10723c */ /* 0x040fe20000041810 */
[----:B------:R-:W-:Y:S04]  /*7e80*/  @UP0 UIADD3 UR14, UP2, UR14, -0x100, URZ ;  /* 0xffffff000e0e0890 */ /* 0x000fe8000ff5e03f */
[----:B----4-:R-:W-:Y:S01]  /*7e90*/  @P0 IADD3.X R31, R162, UR13, RZ, P2, !PT ;  /* 0x0000000da21f0c10 */ /* 0x010fe200097fe4ff */
        /* <DEDUP_REMOVED lines=13> */
[----:B------:R-:W-:Y:S02]  /*7f70*/  IMAD.U32 R0, RZ, RZ, UR19 ;  /* 0x00000013ff007e24 */ /* 0x000fe4000f8e00ff */
[-C--:B------:R-:W-:Y:S01]  /*7f80*/  LEA R34, P2, R34, R28.reuse, 0x2 ;  /* 0x0000001c22227211 */ /* 0x080fe200078410ff */
[----:B------:R3:W-:Y:S02]  /*7f90*/  REDG.E.ADD.F32.FTZ.RN.STRONG.GPU desc[UR8][R32.64], R5 ;  /* 0x00000005200079a6 */ /* 0x0007e4000c10f388 */
[-C--:B------:R-:W-:Y:S01]  /*7fa0*/  LEA.HI.X.SX32 R133, R0, R29.reuse, 0x2, P0 ;  /* 0x0000001d00857211 */ /* 0x080fe200000f16ff */
[----:B------:R-:W-:Y:S01]  /*7fb0*/  IMAD.U32 R0, RZ, RZ, UR35 ;  /* 0x00000023ff007e24 */ /* 0x000fe2000f8e00ff */
[----:B------:R-:W-:Y:S04]  /*7fc0*/  LDSM.16.MT88.4 R140, [R3+0x1800] ;  /* 0x00180000038c783b */ /* 0x000fe80000004200 */
[----:B------:R4:W-:Y:S04]  /*7fd0*/  REDG.E.ADD.F32.FTZ.RN.STRONG.GPU desc[UR8][R132.64], R6 ;  /* 0x00000006840079a6 */ /* 0x0009e8000c10f388 */
[----:B------:R-:W-:Y:S01]  /*7fe0*/  LDSM.16.MT88.4 R132, [R2+0x17800] ;  /* 0x017800000284783b */ /* 0x000fe20000004200 */
[----:B-1----:R-:W-:Y:S02]  /*7ff0*/  IMAD.U32 R30, RZ, RZ, UR36 ;  /* 0x00000024ff1e7e24 */ /* 0x002fe4000f8e00ff */
[----:B------:R-:W-:Y:S03]  /*8000*/  IMAD.U32 R31, RZ, RZ, UR37 ;  /* 0x00000025ff1f7e24 */ /* 0x000fe6000f8e00ff */
[-C--:B------:R-:W-:Y:S01]  /*8010*/  LEA R30, P1, R30, R28.reuse, 0x2 ;  /* 0x0000001c1e1e7211 */ /* 0x080fe200078210ff */
[----:B--2---:R-:W-:Y:S01]  /*8020*/  IMAD.U32 R4, RZ, RZ, UR35 ;  /* 0x00000023ff047e24 */ /* 0x004fe2000f8e00ff */
[-C--:B------:R-:W-:Y:S01]  /*8030*/  LEA.HI.X.SX32 R35, R31, R29.reuse, 0x2, P2 ;  /* 0x0000001d1f237211 */ /* 0x080fe200010f16ff */
[----:B---3--:R-:W-:Y:S03]  /*8040*/  IMAD.U32 R5, RZ, RZ, UR36 ;  /* 0x00000024ff057e24 */ /* 0x008fe6000f8e00ff */
[-C--:B------:R-:W-:Y:S01]  /*8050*/  LEA R4, P0, R4, R28.reuse, 0x2 ;  /* 0x0000001c04047211 */ /* 0x080fe200078010ff */
[----:B------:R1:W-:Y:S01]  /*8060*/  REDG.E.ADD.F32.FTZ.RN.STRONG.GPU desc[UR8][R34.64], R7 ;  /* 0x00000007220079a6 */ /* 0x0003e2000c10f388 */
[-C--:B------:R-:W-:Y:S02]  /*8070*/  LEA.HI.X.SX32 R31, R5, R29.reuse, 0x2, P1 ;  /* 0x0000001d051f7211 */ /* 0x080fe400008f16ff */
[-C--:B------:R-:W-:Y:S01]  /*8080*/  LEA.HI.X.SX32 R5, R0, R29.reuse, 0x2, P0 ;  /* 0x0000001d00057211 */ /* 0x080fe200000f16ff */
[----:B------:R-:W-:Y:S02]  /*8090*/  IMAD.U32 R0, RZ, RZ, UR34 ;  /* 0x00000022ff007e24 */ /* 0x000fe4000f8e00ff */
[----:B------:R2:W-:Y:S01]  /*80a0*/  REDG.E.ADD.F32.FTZ.RN.STRONG.GPU desc[UR8][R30.64], R8 ;  /* 0x000000081e0079a6 */ /* 0x0005e2000c10f388 */
[----:B----4-:R-:W-:Y:S03]  /*80b0*/  IMAD.U32 R6, RZ, RZ, UR25 ;  /* 0x00000019ff067e24 */ /* 0x010fe6000f8e00ff */
        /* <DEDUP_REMOVED lines=191> */
[----:B------:R1:W-:Y:S01]  /*8cb0*/  STS [R252], R25 ;  /* 0x00000019fc007388 */ /* 0x0003e20000000800 */
[----:B------:R-:W-:Y:S01]  /*8cc0*/  F2FP.BF16.F32.PACK_AB R17, R17, R100 ;  /* 0x000000641111723e */ /* 0x000fe200000010ff */
[----:B------:R-:W-:Y:S01]  /*8cd0*/  FMUL.FTZ R116, R116, UR5 ;  /* 0x0000000574747c20 */ /* 0x000fe20008410000 */
[----:B------:R-:W-:Y:S01]  /*8ce0*/  F2FP.BF16.F32.PACK_AB R16, R16, R102 ;  /* 0x000000661010723e */ /* 0x000fe200000010ff */
[----:B------:R1:W-:Y:S01]  /*8cf0*/  STS [R252+0x200], R24 ;  /* 0x00020018fc007388 */ /* 0x0003e20000000800 */
        /* <DEDUP_REMOVED lines=59> */
[----:B------:R-:W-:Y:S01]  /*90b0*/  PLOP3.LUT P0, PT, PT, PT, UP0, 0x80, 0x0 ;  /* 0x000000000000781c */ /* 0x000fe20003f0f008 */
[----:B--2---:R1:W-:Y:S04]  /*90c0*/  STS [R148], R21 ;  /* 0x0000001594007388 */ /* 0x0043e80000000800 */
        /* <DEDUP_REMOVED lines=59> */
.L_x_642:
        /* <DEDUP_REMOVED lines=20> */
.L_x_643:
[----:B------:R-:W-:Y:S01]  /*95c0*/  BAR.SYNC.DEFER_BLOCKING 0x0 ;  /* 0x0000000000007b1d */ /* 0x000fe20000010000 */
[----:B------:R-:W-:Y:S01]  /*95d0*/  USHF.R.S32.HI UR10, URZ, 0x1f, UR5 ;  /* 0x0000001f3f0a7899 */ /* 0x000fe20008011405 */
[--C-:B------:R-:W-:Y:S01]  /*95e0*/  SHF.R.S32.HI R7, RZ, 0x1f, R240.reuse ;  /* 0x0000001fff077819 */ /* 0x100fe200000114f0 */
[----:B------:R-:W-:Y:S01]  /*95f0*/  IMAD.U32 R3, RZ, RZ, UR6 ;  /* 0x00000006ff037e24 */ /* 0x000fe2000f8e00ff */
[----:B------:R-:W-:Y:S01]  /*9600*/  UIMAD UR11, UR40, -0x80, UR11 ;  /* 0xffffff80280b78a4 */ /* 0x000fe2000f8e020b */
[----:B------:R-:W-:Y:S01]  /*9610*/  IMAD.MOV.U32 R6, RZ, RZ, R240 ;  /* 0x000000ffff067224 */ /* 0x000fe200078e00f0 */
[----:B------:R-:W-:Y:S01]  /*9620*/  UIMAD UR15, UR10, UR6, URZ ;  /* 0x000000060a0f72a4 */ /* 0x000fe2000f8e023f */
[C---:B------:R-:W-:Y:S01]  /*9630*/  IADD3 R8, R250.reuse, 0x40, RZ ;  /* 0x00000040fa087810 */ /* 0x040fe20007ffe0ff */
        /* <DEDUP_REMOVED lines=31> */
[----:B------:R-:W-:Y:S01]  /*9830*/  IMAD R3, R250, UR7, R3 ;  /* 0x00000007fa037c24 */ /* 0x000fe2000f8e0203 */
        /* <DEDUP_REMOVED lines=10> */
.L_x_645:
[----:B------:R-:W-:Y:S05]  /*98e0*/  BSYNC B0 ;  /* 0x0000000000007941 */ /* 0x000fea0003800000 */
.L_x_644:
        /* <DEDUP_REMOVED lines=20> */
.L_x_647:
[----:B------:R-:W-:Y:S05]  /*9a30*/  BSYNC B0 ;  /* 0x0000000000007941 */ /* 0x000fea0003800000 */
.L_x_646:
        /* <DEDUP_REMOVED lines=35> */
.L_x_649:
[----:B------:R-:W-:Y:S05]  /*9c70*/  BSYNC B0 ;  /* 0x0000000000007941 */ /* 0x000fea0003800000 */
.L_x_648:
        /* <DEDUP_REMOVED lines=18> */
.L_x_625:
[----:B------:R-:W-:Y:S05]  /*9da0*/  BSYNC B1 ;  /* 0x0000000000017941 */ /* 0x000fea0003800000 */
.L_x_611:
        /* <DEDUP_REMOVED lines=8> */
.L_x_650:
[----:B------:R-:W-:Y:S05]  /*9e30*/  EXIT ;  /* 0x000000000000794d */ /* 0x000fea0003800000 */
.L_x_652:
        /* <DEDUP_REMOVED lines=12> */
.L_x_691:


//--------------------- .text._ZN5flash25flash_bwd_dot_do_o_kernelILb0E23Flash_bwd_kernel_traitsILi96ELi64ELi128ELi8ELi2ELi4ELi4ELb0ELb0EN7cutlass10bfloat16_tE19Flash_kernel_traitsILi96ELi64ELi128ELi8ES3_EEEEvNS_16Flash_bwd_paramsE --------------------------
	.section	.text._ZN5flash25flash_bwd_dot_do_o_kernelILb0E23Flash_bwd_kernel_traitsILi96ELi64ELi128ELi8ELi2ELi4ELi4ELb0ELb0EN7cutlass10bfloat16_tE19Flash_kernel_traitsILi96ELi64ELi128ELi8ES3_EEEEvNS_16Flash_bwd_paramsE,"ax",@progbits
	.align	128
        .global         _ZN5flash25flash_bwd_dot_do_o_kernelILb0E23Flash_bwd_kernel_traitsILi96ELi64ELi128ELi8ELi2ELi4ELi4ELb0ELb0EN7cutlass10bfloat16_tE19Flash_kernel_traitsILi96ELi64ELi128ELi8ES3_EEEEvNS_16Flash_bwd_paramsE
        .type           _ZN5flash25flash_bwd_dot_do_o_kernelILb0E23Flash_bwd_kernel_traitsILi96ELi64ELi128ELi8ELi2ELi4ELi4ELb0ELb0EN7cutlass10bfloat16_tE19Flash_kernel_traitsILi96ELi64ELi128ELi8ES3_EEEEvNS_16Flash_bwd_paramsE,@function
        .size           _ZN5flash25flash_bwd_dot_do_o_kernelILb0E23Flash_bwd_kernel_traitsILi96ELi64ELi128ELi8ELi2ELi4ELi4ELb0ELb0EN7cutlass10bfloat16_tE19Flash_kernel_traitsILi96ELi64ELi128ELi8ES3_EEEEvNS_16Flash_bwd_paramsE,(.L_x_692 - _ZN5flash25flash_bwd_dot_do_o_kernelILb0E23Flash_bwd_kernel_traitsILi96ELi64ELi128ELi8ELi2ELi4ELi4ELb0ELb0EN7cutlass10bfloat16_tE19Flash_kernel_traitsILi96ELi64ELi128ELi8ES3_EEEEvNS_16Flash_bwd_paramsE)
        .other          _ZN5flash25flash_bwd_dot_do_o_kernelILb0E23Flash_bwd_kernel_traitsILi96ELi64ELi128ELi8ELi2ELi4ELi4ELb0ELb0EN7cutlass10bfloat16_tE19Flash_kernel_traitsILi96ELi64ELi128ELi8ES3_EEEEvNS_16Flash_bwd_paramsE,@"STO_CUDA_ENTRY STV_DEFAULT"
_ZN5flash25flash_bwd_dot_do_o_kernelILb0E23Flash_bwd_kernel_traitsILi96ELi64ELi128ELi8ELi2ELi4ELi4ELb0ELb0EN7cutlass10bfloat16_tE19Flash_kernel_traitsILi96ELi64ELi128ELi8ES3_EEEEvNS_16Flash_bwd_paramsE:
.text._ZN5flash25flash_bwd_dot_do_o_kernelILb0E23Flash_bwd_kernel_traitsILi96ELi64ELi128ELi8ELi2ELi4ELi4ELb0ELb0EN7cutlass10bfloat16_tE19Flash_kernel_traitsILi96ELi64ELi128ELi8ES3_EEEEvNS_16Flash_bwd_paramsE:
        /* <DEDUP_REMOVED lines=54> */
.L_x_653:
[----:B------:R-:W0:Y:S08]  /*0360*/  LDC R5, c[0x0][0x270] ;  /* 0x00009c00ff057b82 */ /* 0x000e300000000800 */
[----:B------:R-:W1:Y:S01]  /*0370*/  LDC R37, c[0x0][0x2d4] ;  /* 0x0000b500ff257b82 */ /* 0x000e620000000800 */
[----:B0-----:R-:W-:-:S04]  /*0380*/  IMAD R2, R2, R5, UR5 ;  /* 0x0000000502027e24 */ /* 0x001fc8000f8e0205 */
[----:B-1----:R-:W-:-:S07]  /*0390*/  IMAD R37, R2, R37, RZ ;  /* 0x0000002502257224 */ /* 0x002fce00078e02ff */
.L_x_654:
        /* <DEDUP_REMOVED lines=50> */
.L_x_656:
[----:B------:R-:W-:Y:S05]  /*06c0*/  BSYNC B0 ;  /* 0x0000000000007941 */ /* 0x000fea0003800000 */
.L_x_655:
        /* <DEDUP_REMOVED lines=35> */
.L_x_658:
[----:B------:R-:W-:Y:S05]  /*0900*/  BSYNC B0 ;  /* 0x0000000000007941 */ /* 0x000fea0003800000 */
.L_x_657:
        /* <DEDUP_REMOVED lines=88> */
.L_x_659:
        /* <DEDUP_REMOVED lines=15> */
.L_x_692:


//--------------------- .text._ZN5flash25flash_bwd_dot_do_o_kernelILb1E23Flash_bwd_kernel_traitsILi96ELi64ELi128ELi8ELi2ELi4ELi4ELb0ELb0EN7cutlass10bfloat16_tE19Flash_kernel_traitsILi96ELi64ELi128ELi8ES3_EEEEvNS_16Flash_bwd_paramsE --------------------------
	.section	.text._ZN5flash25flash_bwd_dot_do_o_kernelILb1E23Flash_bwd_kernel_traitsILi96ELi64ELi128ELi8ELi2ELi4ELi4ELb0ELb0EN7cutlass10bfloat16_tE19Flash_kernel_traitsILi96ELi64ELi128ELi8ES3_EEEEvNS_16Flash_bwd_paramsE,"ax",@progbits
	.align	128
        .global         _ZN5flash25flash_bwd_dot_do_o_kernelILb1E23Flash_bwd_kernel_traitsILi96ELi64ELi128ELi8ELi2ELi4ELi4ELb0ELb0EN7cutlass10bfloat16_tE19Flash_kernel_traitsILi96ELi64ELi128ELi8ES3_EEEEvNS_16Flash_bwd_paramsE
        .type           _ZN5flash25flash_bwd_dot_do_o_kernelILb1E23Flash_bwd_kernel_traitsILi96ELi64ELi128ELi8ELi2ELi4ELi4ELb0ELb0EN7cutlass10bfloat16_tE19Flash_kernel_traitsILi96ELi64ELi128ELi8ES3_EEEEvNS_16Flash_bwd_paramsE,@function
        .size           _ZN5flash25flash_bwd_dot_do_o_kernelILb1E23Flash_bwd_kernel_traitsILi96ELi64ELi128ELi8ELi2ELi4ELi4ELb0ELb0EN7cutlass10bfloat16_tE19Flash_kernel_traitsILi96ELi64ELi128ELi8ES3_EEEEvNS_16Flash_bwd_paramsE,(.L_x_693 - _ZN5flash25flash_bwd_dot_do_o_kernelILb1E23Flash_bwd_kernel_traitsILi96ELi64ELi128ELi8ELi2ELi4ELi4ELb0ELb0EN7cutlass10bfloat16_tE19Flash_kernel_traitsILi96ELi64ELi128ELi8ES3_EEEEvNS_16Flash_bwd_paramsE)
        .other          _ZN5flash25flash_bwd_dot_do_o_kernelILb1E23Flash_bwd_kernel_traitsILi96ELi64ELi128ELi8ELi2ELi4ELi4ELb0ELb0EN7cutlass10bfloat16_tE19Flash_kernel_traitsILi96ELi64ELi128ELi8ES3_EEEEvNS_16Flash_bwd_paramsE,@"STO_CUDA_ENTRY STV_DEFAULT"
_ZN5flash25flash_bwd_dot_do_o_kernelILb1E23Flash_bwd_kernel_traitsILi96ELi64ELi128ELi8ELi2ELi4ELi4ELb0ELb0EN7cutlass10bfloat16_tE19Flash_kernel_traitsILi96ELi64ELi128ELi8ES3_EEEEvNS_16Flash_bwd_paramsE:
.text._ZN5flash25flash_bwd_dot_do_o_kernelILb1E23Flash_bwd_kernel_traitsILi96ELi64ELi128ELi8ELi2ELi4ELi4ELb0ELb0EN7cutlass10bfloat16_tE19Flash_kernel_traitsILi96ELi64ELi128ELi8ES3_EEEEvNS_16Flash_bwd_paramsE:
        /* <DEDUP_REMOVED lines=64> */
.L_x_660:
        /* <DEDUP_REMOVED lines=27> */
.L_x_661:
[----:B------:R-:W-:-:S04]  /*05b0*/  IMAD R10, R10, R32, R33 ;  /* 0x000000200a0a7224 */ /* 0x000fc800078e0221 */
[----:B------:R-:W-:-:S07]  /*05c0*/  IMAD R36, R10, R13, RZ ;  /* 0x0000000d0a247224 */ /* 0x000fce00078e02ff */
.L_x_662:
        /* <DEDUP_REMOVED lines=62> */
.L_x_664:
[----:B------:R-:W-:Y:S05]  /*09b0*/  BSYNC B0 ;  /* 0x0000000000007941 */ /* 0x000fea0003800000 */
.L_x_663:
        /* <DEDUP_REMOVED lines=35> */
.L_x_666:
[----:B------:R-:W-:Y:S05]  /*0bf0*/  BSYNC B0 ;  /* 0x0000000000007941 */ /* 0x000fea0003800000 */
.L_x_665:
        /* <DEDUP_REMOVED lines=95> */
.L_x_667:
        /* <DEDUP_REMOVED lines=9> */
.L_x_693:


//--------------------- .nv.shared._ZN5flash44flash_bwd_dq_dk_dv_loop_seqk_parallel_kernelI23Flash_bwd_kernel_traitsILi96ELi64ELi128ELi8ELi2ELi4ELi4ELb1ELb0EN7cutlass10bfloat16_tE19Flash_kernel_traitsILi96ELi64ELi128ELi8ES3_EELb0ELb1ELb0ELb0ELb0ELb0ELb0EEEvNS_16Flash_bwd_paramsE --------------------------
	.section	.nv.shared._ZN5flash44flash_bwd_dq_dk_dv_loop_seqk_parallel_kernelI23Flash_bwd_kernel_traitsILi96ELi64ELi128ELi8ELi2ELi4ELi4ELb1ELb0EN7cutlass10bfloat16_tE19Flash_kernel_traitsILi96ELi64ELi128ELi8ES3_EELb0ELb1ELb0ELb0ELb0ELb0ELb0EEEvNS_16Flash_bwd_paramsE,"aw",@nobits
	.sectionflags	@""
	.align	16
	.zero		1024


//--------------------- .nv.shared.reserved.0     --------------------------
	.section	.nv.shared.reserved.0,"aw",@nobits
	.weak		__nv_reservedSMEM_offset_0_alias
	.size		__nv_reservedSMEM_offset_0_alias, 0, 0
	.other		__nv_reservedSMEM_offset_0_alias,@"STO_CUDA_RESERVED_SHARED STV_DEFAULT"
__nv_reservedSMEM_offset_0_alias:
	.zero		0


//--------------------- .nv.global                --------------------------
	.section	.nv.global,"aw",@nobits
.nv.global:
	.type		_ZN72_INTERNAL_aa30c436_36_flash_bwd_hdim96_bf16_causal_sm80_cu_4022bc09_31774cute1_E,@object
	.size		_ZN72_INTERNAL_aa30c436_36_flash_bwd_hdim96_bf16_causal_sm80_cu_4022bc09_31774cute1_E,(_ZN72_INTERNAL_aa30c436_36_flash_bwd_hdim96_bf16_causal_sm80_cu_4022bc09_31774cuda3std3__45__cpo6cbeginE - _ZN72_INTERNAL_aa30c436_36_flash_bwd_hdim96_bf16_causal_sm80_cu_4022bc09_31774cute1_E)
_ZN72_INTERNAL_aa30c436_36_flash_bwd_hdim96_bf16_causal_sm80_cu_4022bc09_31774cute1_E:
	.zero		1
	.type		_ZN72_INTERNAL_aa30c436_36_flash_bwd_hdim96_bf16_causal_sm80_cu_4022bc09_31774cuda3std3__45__cpo6cbeginE,@object
	.size		_ZN72_INTERNAL_aa30c436_36_flash_bwd_hdim96_bf16_causal_sm80_cu_4022bc09_31774cuda3std3__45__cpo6cbeginE,(_ZN72_INTERNAL_aa30c436_36_flash_bwd_hdim96_bf16_causal_sm80_cu_4022bc09_31774cuda3std3__48in_placeE - _ZN72_INTERNAL_aa30c436_36_flash_bwd_hdim96_bf16_causal_sm80_cu_4022bc09_31774cuda3std3__45__cpo6cbeginE)
_ZN72_INTERNAL_aa30c436_36_flash_bwd_hdim96_bf16_causal_sm80_cu_4022bc09_31774cuda3std3__45__cpo6cbeginE:
	.zero		1
	.type		_ZN72_INTERNAL_aa30c436_36_flash_bwd_hdim96_bf16_causal_sm80_cu_4022bc09_31774cuda3std3__48in_placeE,@object
	.size		_ZN72_INTERNAL_aa30c436_36_flash_bwd_hdim96_bf16_causal_sm80_cu_4022bc09_31774cuda3std3__48in_placeE,(_ZN72_INTERNAL_aa30c436_36_flash_bwd_hdim96_bf16_causal_sm80_cu_4022bc09_31774cuda3std6ranges3__45__cpo9iter_moveE - _ZN72_INTERNAL_aa30c436_36_flash_bwd_hdim96_bf16_causal_sm80_cu_4022bc09_31774cuda3std3__48in_placeE)
_ZN72_INTERNAL_aa30c436_36_flash_bwd_hdim96_bf16_causal_sm80_cu_4022bc09_31774cuda3std3__48in_placeE:
	.zero		1
	.type		_ZN72_INTERNAL_aa30c436_36_flash_bwd_hdim96_bf16_causal_sm80_cu_4022bc09_31774cuda3std6ranges3__45__cpo9iter_moveE,@object
	.size		_ZN72_INTERNAL_aa30c436_36_flash_bwd_hdim96_bf16_causal_sm80_cu_4022bc09_31774cuda3std6ranges3__45__cpo9iter_moveE,(_ZN72_INTERNAL_aa30c436_36_flash_bwd_hdim96_bf16_causal_sm80_cu_4022bc09_31774cuda3std3__45__cpo5beginE - _ZN72_INTERNAL_aa30c436_36_flash_bwd_hdim96_bf16_causal_sm80_cu_4022bc09_31774cuda3std6ranges3__45__cpo9iter_moveE)
_ZN72_INTERNAL_aa30c436_36_flash_bwd_hdim96_bf16_causal_sm80_cu_4022bc09_31774cuda3std6ranges3__45__cpo9iter_moveE:
	.zero		1
	.type		_ZN72_INTERNAL_aa30c436_36_flash_bwd_hdim96_bf16_causal_sm80_cu_4022bc09_31774cuda3std3__45__cpo5beginE,@object
	.size		_ZN72_INTERNAL_aa30c436_36_flash_bwd_hdim96_bf16_causal_sm80_cu_4022bc09_31774cuda3std3__45__cpo5beginE,(_ZN72_INTERNAL_aa30c436_36_flash_bwd_hdim96_bf16_causal_sm80_cu_4022bc09_31774cuda3std3__474_GLOBAL__N__aa30c436_36_flash_bwd_hdim96_bf16_causal_sm80_cu_4022bc09_31776ignoreE - _ZN72_INTERNAL_aa30c436_36_flash_bwd_hdim96_bf16_causal_sm80_cu_4022bc09_31774cuda3std3__45__cpo5beginE)
_ZN72_INTERNAL_aa30c436_36_flash_bwd_hdim96_bf16_causal_sm80_cu_4022bc09_31774cuda3std3__45__cpo5beginE:
	.zero		1
	.type		_ZN72_INTERNAL_aa30c436_36_flash_bwd_hdim96_bf16_causal_sm80_cu_4022bc09_31774cuda3std3__474_GLOBAL__N__aa30c436_36_flash_bwd_hdim96_bf16_causal_sm80_cu_4022bc09_31776ignoreE,@object
	.size		_ZN72_INTERNAL_aa30c436_36_flash_bwd_hdim96_bf16_causal_sm80_cu_4022bc09_31774cuda3std3__474_GLOBAL__N__aa30c436_36_flash_bwd_hdim96_bf16_causal_sm80_cu_4022bc09_31776ignoreE,(_ZN72_INTERNAL_aa30c436_36_flash_bwd_hdim96_bf16_causal_sm80_cu_4022bc09_31774cute7productE - _ZN72_INTERNAL_aa30c436_36_flash_bwd_hdim96_bf16_causal_sm80_cu_4022bc09_31774cuda3std3__474_GLOBAL__N__aa30c436_36_flash_bwd_hdim96_bf16_causal_sm80_cu_4022bc09_31776ignoreE)
_ZN72_INTERNAL_aa30c436_36_flash_bwd_hdim96_bf16_causal_sm80_cu_4022bc09_31774cuda3std3__474_GLOBAL__N__aa30c436_36_flash_bwd_hdim96_bf16_causal_sm80_cu_4022bc09_31776ignoreE:
	.zero		1
	.type		_ZN72_INTERNAL_aa30c436_36_flash_bwd_hdim96_bf16_causal_sm80_cu_4022bc09_31774cute7productE,@object
	.size		_ZN72_INTERNAL_aa30c436_36_flash_bwd_hdim96_bf16_causal_sm80_cu_4022bc09_31774cute7productE,(_ZN72_INTERNAL_aa30c436_36_flash_bwd_hdim96_bf16_causal_sm80_cu_4022bc09_31774cuda3std3__45__cpo3endE - _ZN72_INTERNAL_aa30c436_36_flash_bwd_hdim96_bf16_causal_sm80_cu_4022bc09_31774cute7productE)
_ZN72_INTERNAL_aa30c436_36_flash_bwd_hdim96_bf16_causal_sm80_cu_4022bc09_31774cute7productE:
	.zero		1
	.type		_ZN72_INTERNAL_aa30c436_36_flash_bwd_hdim96_bf16_causal_sm80_cu_4022bc09_31774cuda3std3__45__cpo3endE,@object
	.size		_ZN72_INTERNAL_aa30c436_36_flash_bwd_hdim96_bf16_causal_sm80_cu_4022bc09_31774cuda3std3__45__cpo3endE,(_ZN72_INTERNAL_aa30c436_36_flash_bwd_hdim96_bf16_causal_sm80_cu_4022bc09_31774cuda3std3__419piecewise_constructE - _ZN72_INTERNAL_aa30c436_36_flash_bwd_hdim96_bf16_causal_sm80_cu_4022bc09_31774cuda3std3__45__cpo3endE)
_ZN72_INTERNAL_aa30c436_36_flash_bwd_hdim96_bf16_causal_sm80_cu_4022bc09_31774cuda3std3__45__cpo3endE:
	.zero		1
	.type		_ZN72_INTERNAL_aa30c436_36_flash_bwd_hdim96_bf16_causal_sm80_cu_4022bc09_31774cuda3std3__419piecewise_constructE,@object
	.size		_ZN72_INTERNAL_aa30c436_36_flash_bwd_hdim96_bf16_causal_sm80_cu_4022bc09_31774cuda3std3__419piecewise_constructE,(_ZN72_INTERNAL_aa30c436_36_flash_bwd_hdim96_bf16_causal_sm80_cu_4022bc09_31774cuda3std3__45__cpo4cendE - _ZN72_INTERNAL_aa30c436_36_flash_bwd_hdim96_bf16_causal_sm80_cu_4022bc09_31774cuda3std3__419piecewise_constructE)
_ZN72_INTERNAL_aa30c436_36_flash_bwd_hdim96_bf16_causal_sm80_cu_4022bc09_31774cuda3std3__419piecewise_constructE:
	.zero		1
	.type		_ZN72_INTERNAL_aa30c436_36_flash_bwd_hdim96_bf16_causal_sm80_cu_4022bc09_31774cuda3std3__45__cpo4cendE,@object
	.size		_ZN72_INTERNAL_aa30c436_36_flash_bwd_hdim96_bf16_causal_sm80_cu_4022bc09_31774cuda3std3__45__cpo4cendE,(_ZN72_INTERNAL_aa30c436_36_flash_bwd_hdim96_bf16_causal_sm80_cu_4022bc09_31774cuda3std6ranges3__45__cpo4swapE - _ZN72_INTERNAL_aa30c436_36_flash_bwd_hdim96_bf16_causal_sm80_cu_4022bc09_31774cuda3std3__45__cpo4cendE)
_ZN72_INTERNAL_aa30c436_36_flash_bwd_hdim96_bf16_causal_sm80_cu_4022bc09_31774cuda3std3__45__cpo4cendE:
	.zero		1
	.type		_ZN72_INTERNAL_aa30c436_36_flash_bwd_hdim96_bf16_causal_sm80_cu_4022bc09_31774cuda3std6ranges3__45__cpo4swapE,@object
	.size		_ZN72_INTERNAL_aa30c436_36_flash_bwd_hdim96_bf16_causal_sm80_cu_4022bc09_31774cuda3std6ranges3__45__cpo4swapE,(.L_7 - _ZN72_INTERNAL_aa30c436_36_flash_bwd_hdim96_bf16_causal_sm80_cu_4022bc09_31774cuda3std6ranges3__45__cpo4swapE)
_ZN72_INTERNAL_aa30c436_36_flash_bwd_hdim96_bf16_causal_sm80_cu_4022bc09_31774cuda3std6ranges3__45__cpo4swapE:
	.zero		1
.L_7:


//--------------------- .nv.shared._ZN5flash44flash_bwd_dq_dk_dv_loop_seqk_parallel_kernelI23Flash_bwd_kernel_traitsILi96ELi64ELi128ELi8ELi2ELi4ELi4ELb1ELb0EN7cutlass10bfloat16_tE19Flash_kernel_traitsILi96ELi64ELi128ELi8ES3_EELb0ELb1ELb0ELb0ELb1ELb1ELb0EEEvNS_16Flash_bwd_paramsE --------------------------
	.section	.nv.shared._ZN5flash44flash_bwd_dq_dk_dv_loop_seqk_parallel_kernelI23Flash_bwd_kernel_traitsILi96ELi64ELi128ELi8ELi2ELi4ELi4ELb1ELb0EN7cutlass10bfloat16_tE19Flash_kernel_traitsILi96ELi64ELi128ELi8ES3_EELb0ELb1ELb0ELb0ELb1ELb1ELb0EEEvNS_16Flash_bwd_paramsE,"aw",@nobits
	.sectionflags	@""
	.align	16
	.zero		1024


//--------------------- .nv.shared._ZN5flash44flash_bwd_dq_dk_dv_loop_seqk_parallel_kernelI23Flash_bwd_kernel_traitsILi96ELi64ELi128ELi8ELi2ELi4ELi4ELb1ELb0EN7cutlass10bfloat16_tE19Flash_kernel_traitsILi96ELi64ELi128ELi8ES3_EELb0ELb1ELb0ELb0ELb0ELb1ELb0EEEvNS_16Flash_bwd_paramsE --------------------------
	.section	.nv.shared._ZN5flash44flash_bwd_dq_dk_dv_loop_seqk_parallel_kernelI23Flash_bwd_kernel_traitsILi96ELi64ELi128ELi8ELi2ELi4ELi4ELb1ELb0EN7cutlass10bfloat16_tE19Flash_kernel_traitsILi96ELi64ELi128ELi8ES3_EELb0ELb1ELb0ELb0ELb0ELb1ELb0EEEvNS_16Flash_bwd_paramsE,"aw",@nobits
	.sectionflags	@""
	.align	16
	.zero		1024


//--------------------- .nv.shared._ZN5flash44flash_bwd_dq_dk_dv_loop_seqk_parallel_kernelI23Flash_bwd_kernel_traitsILi96ELi64ELi128ELi8ELi2ELi4ELi4ELb1ELb0EN7cutlass10bfloat16_tE19Flash_kernel_traitsILi96ELi64ELi128ELi8ES3_EELb0ELb1ELb0ELb1ELb0ELb0ELb0EEEvNS_16Flash_bwd_paramsE --------------------------
	.section	.nv.shared._ZN5flash44flash_bwd_dq_dk_dv_loop_seqk_parallel_kernelI23Flash_bwd_kernel_traitsILi96ELi64ELi128ELi8ELi2ELi4ELi4ELb1ELb0EN7cutlass10bfloat16_tE19Flash_kernel_traitsILi96ELi64ELi128ELi8ES3_EELb0ELb1ELb0ELb1ELb0ELb0ELb0EEEvNS_16Flash_bwd_paramsE,"aw",@nobits
	.sectionflags	@""
	.align	16
	.zero		1024


//--------------------- .nv.shared._ZN5flash27flash_bwd_convert_dq_kernelI23Flash_bwd_kernel_traitsILi96ELi64ELi128ELi8ELi2ELi4ELi4ELb1ELb0EN7cutlass10bfloat16_tE19Flash_kernel_traitsILi96ELi64ELi128ELi8ES3_EEEEvNS_16Flash_bwd_paramsEi --------------------------
	.section	.nv.shared._ZN5flash27flash_bwd_convert_dq_kernelI23Flash_bwd_kernel_traitsILi96ELi64ELi128ELi8ELi2ELi4ELi4ELb1ELb0EN7cutlass10bfloat16_tE19Flash_kernel_traitsILi96ELi64ELi128ELi8ES3_EEEEvNS_16Flash_bwd_paramsEi,"aw",@nobits
	.sectionflags	@""
	.align	16
	.zero		1024


//--------------------- .nv.shared._ZN5flash44flash_bwd_dq_dk_dv_loop_seqk_parallel_kernelI23Flash_bwd_kernel_traitsILi96ELi64ELi128ELi8ELi2ELi4ELi4ELb1ELb0EN7cutlass10bfloat16_tE19Flash_kernel_traitsILi96ELi64ELi128ELi8ES3_EELb1ELb1ELb0ELb0ELb0ELb0ELb0EEEvNS_16Flash_bwd_paramsE --------------------------
	.section	.nv.shared._ZN5flash44flash_bwd_dq_dk_dv_loop_seqk_parallel_kernelI23Flash_bwd_kernel_traitsILi96ELi64ELi128ELi8ELi2ELi4ELi4ELb1ELb0EN7cutlass10bfloat16_tE19Flash_kernel_traitsILi96ELi64ELi128ELi8ES3_EELb1ELb1ELb0ELb0ELb0ELb0ELb0EEEvNS_16Flash_bwd_paramsE,"aw",@nobits
	.sectionflags	@""
	.align	16
	.zero		1024


//--------------------- .nv.shared._ZN5flash44flash_bwd_dq_dk_dv_loop_seqk_parallel_kernelI23Flash_bwd_kernel_traitsILi96ELi64ELi128ELi8ELi2ELi4ELi4ELb1ELb0EN7cutlass10bfloat16_tE19Flash_kernel_traitsILi96ELi64ELi128ELi8ES3_EELb0ELb1ELb0ELb0ELb0ELb0ELb1EEEvNS_16Flash_bwd_paramsE --------------------------
	.section	.nv.shared._ZN5flash44flash_bwd_dq_dk_dv_loop_seqk_parallel_kernelI23Flash_bwd_kernel_traitsILi96ELi64ELi128ELi8ELi2ELi4ELi4ELb1ELb0EN7cutlass10bfloat16_tE19Flash_kernel_traitsILi96ELi64ELi128ELi8ES3_EELb0ELb1ELb0ELb0ELb0ELb0ELb1EEEvNS_16Flash_bwd_paramsE,"aw",@nobits
	.sectionflags	@""
	.align	16
	.zero		1024


//--------------------- .nv.shared._ZN5flash44flash_bwd_dq_dk_dv_loop_seqk_parallel_kernelI23Flash_bwd_kernel_traitsILi96ELi64ELi128ELi8ELi2ELi4ELi4ELb1ELb0EN7cutlass10bfloat16_tE19Flash_kernel_traitsILi96ELi64ELi128ELi8ES3_EELb1ELb1ELb0ELb0ELb1ELb1ELb0EEEvNS_16Flash_bwd_paramsE --------------------------
	.section	.nv.shared._ZN5flash44flash_bwd_dq_dk_dv_loop_seqk_parallel_kernelI23Flash_bwd_kernel_traitsILi96ELi64ELi128ELi8ELi2ELi4ELi4ELb1ELb0EN7cutlass10bfloat16_tE19Flash_kernel_traitsILi96ELi64ELi128ELi8ES3_EELb1ELb1ELb0ELb0ELb1ELb1ELb0EEEvNS_16Flash_bwd_paramsE,"aw",@nobits
	.sectionflags	@""
	.align	16
	.zero		1024


//--------------------- .nv.shared._ZN5flash44flash_bwd_dq_dk_dv_loop_seqk_parallel_kernelI23Flash_bwd_kernel_traitsILi96ELi64ELi128ELi8ELi2ELi4ELi4ELb1ELb0EN7cutlass10bfloat16_tE19Flash_kernel_traitsILi96ELi64ELi128ELi8ES3_EELb0ELb1ELb0ELb0ELb1ELb1ELb1EEEvNS_16Flash_bwd_paramsE --------------------------
	.section	.nv.shared._ZN5flash44flash_bwd_dq_dk_dv_loop_seqk_parallel_kernelI23Flash_bwd_kernel_traitsILi96ELi64ELi128ELi8ELi2ELi4ELi4ELb1ELb0EN7cutlass10bfloat16_tE19Flash_kernel_traitsILi96ELi64ELi128ELi8ES3_EELb0ELb1ELb0ELb0ELb1ELb1ELb1EEEvNS_16Flash_bwd_paramsE,"aw",@nobits
	.sectionflags	@""
	.align	16
	.zero		1024


//--------------------- .nv.shared._ZN5flash44flash_bwd_dq_dk_dv_loop_seqk_parallel_kernelI23Flash_bwd_kernel_traitsILi96ELi64ELi128ELi8ELi2ELi4ELi4ELb1ELb0EN7cutlass10bfloat16_tE19Flash_kernel_traitsILi96ELi64ELi128ELi8ES3_EELb1ELb1ELb0ELb0ELb0ELb1ELb0EEEvNS_16Flash_bwd_paramsE --------------------------
	.section	.nv.shared._ZN5flash44flash_bwd_dq_dk_dv_loop_seqk_parallel_kernelI23Flash_bwd_kernel_traitsILi96ELi64ELi128ELi8ELi2ELi4ELi4ELb1ELb0EN7cutlass10bfloat16_tE19Flash_kernel_traitsILi96ELi64ELi128ELi8ES3_EELb1ELb1ELb0ELb0ELb0ELb1ELb0EEEvNS_16Flash_bwd_paramsE,"aw",@nobits
	.sectionflags	@""
	.align	16
	.zero		1024


//--------------------- .nv.shared._ZN5flash44flash_bwd_dq_dk_dv_loop_seqk_parallel_kernelI23Flash_bwd_kernel_traitsILi96ELi64ELi128ELi8ELi2ELi4ELi4ELb1ELb0EN7cutlass10bfloat16_tE19Flash_kernel_traitsILi96ELi64ELi128ELi8ES3_EELb0ELb1ELb0ELb0ELb0ELb1ELb1EEEvNS_16Flash_bwd_paramsE --------------------------
	.section	.nv.shared._ZN5flash44flash_bwd_dq_dk_dv_loop_seqk_parallel_kernelI23Flash_bwd_kernel_traitsILi96ELi64ELi128ELi8ELi2ELi4ELi4ELb1ELb0EN7cutlass10bfloat16_tE19Flash_kernel_traitsILi96ELi64ELi128ELi8ES3_EELb0ELb1ELb0ELb0ELb0ELb1ELb1EEEvNS_16Flash_bwd_paramsE,"aw",@nobits
	.sectionflags	@""
	.align	16
	.zero		1024


//--------------------- .nv.shared._ZN5flash44flash_bwd_dq_dk_dv_loop_seqk_parallel_kernelI23Flash_bwd_kernel_traitsILi96ELi64ELi128ELi8ELi2ELi4ELi4ELb1ELb0EN7cutlass10bfloat16_tE19Flash_kernel_traitsILi96ELi64ELi128ELi8ES3_EELb1ELb1ELb0ELb1ELb0ELb0ELb0EEEvNS_16Flash_bwd_paramsE --------------------------
	.section	.nv.shared._ZN5flash44flash_bwd_dq_dk_dv_loop_seqk_parallel_kernelI23Flash_bwd_kernel_traitsILi96ELi64ELi128ELi8ELi2ELi4ELi4ELb1ELb0EN7cutlass10bfloat16_tE19Flash_kernel_traitsILi96ELi64ELi128ELi8ES3_EELb1ELb1ELb0ELb1ELb0ELb0ELb0EEEvNS_16Flash_bwd_paramsE,"aw",@nobits
	.sectionflags	@""
	.align	16
	.zero		1024


//--------------------- .nv.shared._ZN5flash44flash_bwd_dq_dk_dv_loop_seqk_parallel_kernelI23Flash_bwd_kernel_traitsILi96ELi64ELi128ELi8ELi2ELi4ELi4ELb1ELb0EN7cutlass10bfloat16_tE19Flash_kernel_traitsILi96ELi64ELi128ELi8ES3_EELb0ELb1ELb0ELb1ELb0ELb0ELb1EEEvNS_16Flash_bwd_paramsE --------------------------
	.section	.nv.shared._ZN5flash44flash_bwd_dq_dk_dv_loop_seqk_parallel_kernelI23Flash_bwd_kernel_traitsILi96ELi64ELi128ELi8ELi2ELi4ELi4ELb1ELb0EN7cutlass10bfloat16_tE19Flash_kernel_traitsILi96ELi64ELi128ELi8ES3_EELb0ELb1ELb0ELb1ELb0ELb0ELb1EEEvNS_16Flash_bwd_paramsE,"aw",@nobits
	.sectionflags	@""
	.align	16
	.zero		1024


//--------------------- .nv.shared._ZN5flash25flash_bwd_dot_do_o_kernelILb0E23Flash_bwd_kernel_traitsILi96ELi64ELi128ELi8ELi2ELi4ELi4ELb1ELb0EN7cutlass10bfloat16_tE19Flash_kernel_traitsILi96ELi64ELi128ELi8ES3_EEEEvNS_16Flash_bwd_paramsE --------------------------
	.section	.nv.shared._ZN5flash25flash_bwd_dot_do_o_kernelILb0E23Flash_bwd_kernel_traitsILi96ELi64ELi128ELi8ELi2ELi4ELi4ELb1ELb0EN7cutlass10bfloat16_tE19Flash_kernel_traitsILi96ELi64ELi128ELi8ES3_EEEEvNS_16Flash_bwd_paramsE,"aw",@nobits
	.sectionflags	@""
	.align	16
	.zero		1024


//--------------------- .nv.shared._ZN5flash25flash_bwd_dot_do_o_kernelILb1E23Flash_bwd_kernel_traitsILi96ELi64ELi128ELi8ELi2ELi4ELi4ELb1ELb0EN7cutlass10bfloat16_tE19Flash_kernel_traitsILi96ELi64ELi128ELi8ES3_EEEEvNS_16Flash_bwd_paramsE --------------------------
	.section	.nv.shared._ZN5flash25flash_bwd_dot_do_o_kernelILb1E23Flash_bwd_kernel_traitsILi96ELi64ELi128ELi8ELi2ELi4ELi4ELb1ELb0EN7cutlass10bfloat16_tE19Flash_kernel_traitsILi96ELi64ELi128ELi8ES3_EEEEvNS_16Flash_bwd_paramsE,"aw",@nobits
	.sectionflags	@""
	.align	16
	.zero		1024


//--------------------- .nv.shared._ZN5flash27flash_bwd_convert_dq_kernelI23Flash_bwd_kernel_traitsILi96ELi64ELi128ELi8ELi2ELi4ELi4ELb0ELb0EN7cutlass10bfloat16_tE19Flash_kernel_traitsILi96ELi64ELi128ELi8ES3_EEEEvNS_16Flash_bwd_paramsEi --------------------------
	.section	.nv.shared._ZN5flash27flash_bwd_convert_dq_kernelI23Flash_bwd_kernel_traitsILi96ELi64ELi128ELi8ELi2ELi4ELi4ELb0ELb0EN7cutlass10bfloat16_tE19Flash_kernel_traitsILi96ELi64ELi128ELi8ES3_EEEEvNS_16Flash_bwd_paramsEi,"aw",@nobits
	.sectionflags	@""
	.align	16
	.zero		1024


//--------------------- .nv.shared._ZN5flash44flash_bwd_dq_dk_dv_loop_seqk_parallel_kernelI23Flash_bwd_kernel_traitsILi96ELi64ELi128ELi8ELi2ELi4ELi4ELb0ELb0EN7cutlass10bfloat16_tE19Flash_kernel_traitsILi96ELi64ELi128ELi8ES3_EELb1ELb1ELb0ELb0ELb0ELb0ELb0EEEvNS_16Flash_bwd_paramsE --------------------------
	.section	.nv.shared._ZN5flash44flash_bwd_dq_dk_dv_loop_seqk_parallel_kernelI23Flash_bwd_kernel_traitsILi96ELi64ELi128ELi8ELi2ELi4ELi4ELb0ELb0EN7cutlass10bfloat16_tE19Flash_kernel_traitsILi96ELi64ELi128ELi8ES3_EELb1ELb1ELb0ELb0ELb0ELb0ELb0EEEvNS_16Flash_bwd_paramsE,"aw",@nobits
	.sectionflags	@""
	.align	16
	.zero		1024


//--------------------- .nv.shared._ZN5flash44flash_bwd_dq_dk_dv_loop_seqk_parallel_kernelI23Flash_bwd_kernel_traitsILi96ELi64ELi128ELi8ELi2ELi4ELi4ELb0ELb0EN7cutlass10bfloat16_tE19Flash_kernel_traitsILi96ELi64ELi128ELi8ES3_EELb0ELb1ELb0ELb0ELb0ELb0ELb1EEEvNS_16Flash_bwd_paramsE --------------------------
	.section	.nv.shared._ZN5flash44flash_bwd_dq_dk_dv_loop_seqk_parallel_kernelI23Flash_bwd_kernel_traitsILi96ELi64ELi128ELi8ELi2ELi4ELi4ELb0ELb0EN7cutlass10bfloat16_tE19Flash_kernel_traitsILi96ELi64ELi128ELi8ES3_EELb0ELb1ELb0ELb0ELb0ELb0ELb1EEEvNS_16Flash_bwd_paramsE,"aw",@nobits
	.sectionflags	@""
	.align	16
	.zero		1024


//--------------------- .nv.shared._ZN5flash44flash_bwd_dq_dk_dv_loop_seqk_parallel_kernelI23Flash_bwd_kernel_traitsILi96ELi64ELi128ELi8ELi2ELi4ELi4ELb0ELb0EN7cutlass10bfloat16_tE19Flash_kernel_traitsILi96ELi64ELi128ELi8ES3_EELb1ELb1ELb0ELb0ELb1ELb1ELb0EEEvNS_16Flash_bwd_paramsE --------------------------
	.section	.nv.shared._ZN5flash44flash_bwd_dq_dk_dv_loop_seqk_parallel_kernelI23Flash_bwd_kernel_traitsILi96ELi64ELi128ELi8ELi2ELi4ELi4ELb0ELb0EN7cutlass10bfloat16_tE19Flash_kernel_traitsILi96ELi64ELi128ELi8ES3_EELb1ELb1ELb0ELb0ELb1ELb1ELb0EEEvNS_16Flash_bwd_paramsE,"aw",@nobits
	.sectionflags	@""
	.align	16
	.zero		1024


//--------------------- .nv.shared._ZN5flash44flash_bwd_dq_dk_dv_loop_seqk_parallel_kernelI23Flash_bwd_kernel_traitsILi96ELi64ELi128ELi8ELi2ELi4ELi4ELb0ELb0EN7cutlass10bfloat16_tE19Flash_kernel_traitsILi96ELi64ELi128ELi8ES3_EELb0ELb1ELb0ELb0ELb1ELb1ELb1EEEvNS_16Flash_bwd_paramsE --------------------------
	.section	.nv.shared._ZN5flash44flash_bwd_dq_dk_dv_loop_seqk_parallel_kernelI23Flash_bwd_kernel_traitsILi96ELi64ELi128ELi8ELi2ELi4ELi4ELb0ELb0EN7cutlass10bfloat16_tE19Flash_kernel_traitsILi96ELi64ELi128ELi8ES3_EELb0ELb1ELb0ELb0ELb1ELb1ELb1EEEvNS_16Flash_bwd_paramsE,"aw",@nobits
	.sectionflags	@""
	.align	16
	.zero		1024


//--------------------- .nv.shared._ZN5flash44flash_bwd_dq_dk_dv_loop_seqk_parallel_kernelI23Flash_bwd_kernel_traitsILi96ELi64ELi128ELi8ELi2ELi4ELi4ELb0ELb0EN7cutlass10bfloat16_tE19Flash_kernel_traitsILi96ELi64ELi128ELi8ES3_EELb1ELb1ELb0ELb0ELb0ELb1ELb0EEEvNS_16Flash_bwd_paramsE --------------------------
	.section	.nv.shared._ZN5flash44flash_bwd_dq_dk_dv_loop_seqk_parallel_kernelI23Flash_bwd_kernel_traitsILi96ELi64ELi128ELi8ELi2ELi4ELi4ELb0ELb0EN7cutlass10bfloat16_tE19Flash_kernel_traitsILi96ELi64ELi128ELi8ES3_EELb1ELb1ELb0ELb0ELb0ELb1ELb0EEEvNS_16Flash_bwd_paramsE,"aw",@nobits
	.sectionflags	@""
	.align	16
	.zero		1024


//--------------------- .nv.shared._ZN5flash44flash_bwd_dq_dk_dv_loop_seqk_parallel_kernelI23Flash_bwd_kernel_traitsILi96ELi64ELi128ELi8ELi2ELi4ELi4ELb0ELb0EN7cutlass10bfloat16_tE19Flash_kernel_traitsILi96ELi64ELi128ELi8ES3_EELb0ELb1ELb0ELb0ELb0ELb1ELb1EEEvNS_16Flash_bwd_paramsE --------------------------
	.section	.nv.shared._ZN5flash44flash_bwd_dq_dk_dv_loop_seqk_parallel_kernelI23Flash_bwd_kernel_traitsILi96ELi64ELi128ELi8ELi2ELi4ELi4ELb0ELb0EN7cutlass10bfloat16_tE19Flash_kernel_traitsILi96ELi64ELi128ELi8ES3_EELb0ELb1ELb0ELb0ELb0ELb1ELb1EEEvNS_16Flash_bwd_paramsE,"aw",@nobits
	.sectionflags	@""
	.align	16
	.zero		1024


//--------------------- .nv.shared._ZN5flash44flash_bwd_dq_dk_dv_loop_seqk_parallel_kernelI23Flash_bwd_kernel_traitsILi96ELi64ELi128ELi8ELi2ELi4ELi4ELb0ELb0EN7cutlass10bfloat16_tE19Flash_kernel_traitsILi96ELi64ELi128ELi8ES3_EELb1ELb1ELb0ELb1ELb0ELb0ELb0EEEvNS_16Flash_bwd_paramsE --------------------------
	.section	.nv.shared._ZN5flash44flash_bwd_dq_dk_dv_loop_seqk_parallel_kernelI23Flash_bwd_kernel_traitsILi96ELi64ELi128ELi8ELi2ELi4ELi4ELb0ELb0EN7cutlass10bfloat16_tE19Flash_kernel_traitsILi96ELi64ELi128ELi8ES3_EELb1ELb1ELb0ELb1ELb0ELb0ELb0EEEvNS_16Flash_bwd_paramsE,"aw",@nobits
	.sectionflags	@""
	.align	16
	.zero		1024


//--------------------- .nv.shared._ZN5flash44flash_bwd_dq_dk_dv_loop_seqk_parallel_kernelI23Flash_bwd_kernel_traitsILi96ELi64ELi128ELi8ELi2ELi4ELi4ELb0ELb0EN7cutlass10bfloat16_tE19Flash_kernel_traitsILi96ELi64ELi128ELi8ES3_EELb0ELb1ELb0ELb1ELb0ELb0ELb1EEEvNS_16Flash_bwd_paramsE --------------------------
	.section	.nv.shared._ZN5flash44flash_bwd_dq_dk_dv_loop_seqk_parallel_kernelI23Flash_bwd_kernel_traitsILi96ELi64ELi128ELi8ELi2ELi4ELi4ELb0ELb0EN7cutlass10bfloat16_tE19Flash_kernel_traitsILi96ELi64ELi128ELi8ES3_EELb0ELb1ELb0ELb1ELb0ELb0ELb1EEEvNS_16Flash_bwd_paramsE,"aw",@nobits
	.sectionflags	@""
	.align	16
	.zero		1024


//--------------------- .nv.shared._ZN5flash25flash_bwd_dot_do_o_kernelILb0E23Flash_bwd_kernel_traitsILi96ELi64ELi128ELi8ELi2ELi4ELi4ELb0ELb0EN7cutlass10bfloat16_tE19Flash_kernel_traitsILi96ELi64ELi128ELi8ES3_EEEEvNS_16Flash_bwd_paramsE --------------------------
	.section	.nv.shared._ZN5flash25flash_bwd_dot_do_o_kernelILb0E23Flash_bwd_kernel_traitsILi96ELi64ELi128ELi8ELi2ELi4ELi4ELb0ELb0EN7cutlass10bfloat16_tE19Flash_kernel_traitsILi96ELi64ELi128ELi8ES3_EEEEvNS_16Flash_bwd_paramsE,"aw",@nobits
	.sectionflags	@""
	.align	16
	.zero		1024


//--------------------- .nv.shared._ZN5flash25flash_bwd_dot_do_o_kernelILb1E23Flash_bwd_kernel_traitsILi96ELi64ELi128ELi8ELi2ELi4ELi4ELb0ELb0EN7cutlass10bfloat16_tE19Flash_kernel_traitsILi96ELi64ELi128ELi8ES3_EEEEvNS_16Flash_bwd_paramsE --------------------------
	.section	.nv.shared._ZN5flash25flash_bwd_dot_do_o_kernelILb1E23Flash_bwd_kernel_traitsILi96ELi64ELi128ELi8ELi2ELi4ELi4ELb0ELb0EN7cutlass10bfloat16_tE19Flash_kernel_traitsILi96ELi64ELi128ELi8ES3_EEEEvNS_16Flash_bwd_paramsE,"aw",@nobits
	.sectionflags	@""
	.align	16
	.zero		1024


//--------------------- .nv.constant0._ZN5flash44flash_bwd_dq_dk_dv_loop_seqk_parallel_kernelI23Flash_bwd_kernel_traitsILi96ELi64ELi128ELi8ELi2ELi4ELi4ELb1ELb0EN7cutlass10bfloat16_tE19Flash_kernel_traitsILi96ELi64ELi128ELi8ES3_EELb0ELb1ELb0ELb0ELb0ELb0ELb0EEEvNS_16Flash_bwd_paramsE --------------------------
	.section	.nv.constant0._ZN5flash44flash_bwd_dq_dk_dv_loop_seqk_parallel_kernelI23Flash_bwd_kernel_traitsILi96ELi64ELi128ELi8ELi2ELi4ELi4ELb1ELb0EN7cutlass10bfloat16_tE19Flash_kernel_traitsILi96ELi64ELi128ELi8ES3_EELb0ELb1ELb0ELb0ELb0ELb0ELb0EEEvNS_16Flash_bwd_paramsE,"a",@progbits
	.sectionflags	@""
	.align	4
.nv.constant0._ZN5flash44flash_bwd_dq_dk_dv_loop_seqk_parallel_kernelI23Flash_bwd_kernel_traitsILi96ELi64ELi128ELi8ELi2ELi4ELi4ELb1ELb0EN7cutlass10bfloat16_tE19Flash_kernel_traitsILi96ELi64ELi128ELi8ES3_EELb0ELb1ELb0ELb0ELb0ELb0ELb0EEEvNS_16Flash_bwd_paramsE:
	.zero		1168


//--------------------- .nv.constant0._ZN5flash44flash_bwd_dq_dk_dv_loop_seqk_parallel_kernelI23Flash_bwd_kernel_traitsILi96ELi64ELi128ELi8ELi2ELi4ELi4ELb1ELb0EN7cutlass10bfloat16_tE19Flash_kernel_traitsILi96ELi64ELi128ELi8ES3_EELb0ELb1ELb0ELb0ELb1ELb1ELb0EEEvNS_16Flash_bwd_paramsE --------------------------
	.section	.nv.constant0._ZN5flash44flash_bwd_dq_dk_dv_loop_seqk_parallel_kernelI23Flash_bwd_kernel_traitsILi96ELi64ELi128ELi8ELi2ELi4ELi4ELb1ELb0EN7cutlass10bfloat16_tE19Flash_kernel_traitsILi96ELi64ELi128ELi8ES3_EELb0ELb1ELb0ELb0ELb1ELb1ELb0EEEvNS_16Flash_bwd_paramsE,"a",@progbits
	.sectionflags	@""
	.align	4
.nv.constant0._ZN5flash44flash_bwd_dq_dk_dv_loop_seqk_parallel_kernelI23Flash_bwd_kernel_traitsILi96ELi64ELi128ELi8ELi2ELi4ELi4ELb1ELb0EN7cutlass10bfloat16_tE19Flash_kernel_traitsILi96ELi64ELi128ELi8ES3_EELb0ELb1ELb0ELb0ELb1ELb1ELb0EEEvNS_16Flash_bwd_paramsE:
	.zero		1168


//--------------------- .nv.constant0._ZN5flash44flash_bwd_dq_dk_dv_loop_seqk_parallel_kernelI23Flash_bwd_kernel_traitsILi96ELi64ELi128ELi8ELi2ELi4ELi4ELb1ELb0EN7cutlass10bfloat16_tE19Flash_kernel_traitsILi96ELi64ELi128ELi8ES3_EELb0ELb1ELb0ELb0ELb0ELb1ELb0EEEvNS_16Flash_bwd_paramsE --------------------------
	.section	.nv.constant0._ZN5flash44flash_bwd_dq_dk_dv_loop_seqk_parallel_kernelI23Flash_bwd_kernel_traitsILi96ELi64ELi128ELi8ELi2ELi4ELi4ELb1ELb0EN7cutlass10bfloat16_tE19Flash_kernel_traitsILi96ELi64ELi128ELi8ES3_EELb0ELb1ELb0ELb0ELb0ELb1ELb0EEEvNS_16Flash_bwd_paramsE,"a",@progbits
	.sectionflags	@""
	.align	4
.nv.constant0._ZN5flash44flash_bwd_dq_dk_dv_loop_seqk_parallel_kernelI23Flash_bwd_kernel_traitsILi96ELi64ELi128ELi8ELi2ELi4ELi4ELb1ELb0EN7cutlass10bfloat16_tE19Flash_kernel_traitsILi96ELi64ELi128ELi8ES3_EELb0ELb1ELb0ELb0ELb0ELb1ELb0EEEvNS_16Flash_bwd_paramsE:
	.zero		1168


//--------------------- .nv.constant0._ZN5flash44flash_bwd_dq_dk_dv_loop_seqk_parallel_kernelI23Flash_bwd_kernel_traitsILi96ELi64ELi128ELi8ELi2ELi4ELi4ELb1ELb0EN7cutlass10bfloat16_tE19Flash_kernel_traitsILi96ELi64ELi128ELi8ES3_EELb0ELb1ELb0ELb1ELb0ELb0ELb0EEEvNS_16Flash_bwd_paramsE --------------------------
	.section	.nv.constant0._ZN5flash44flash_bwd_dq_dk_dv_loop_seqk_parallel_kernelI23Flash_bwd_kernel_traitsILi96ELi64ELi128ELi8ELi2ELi4ELi4ELb1ELb0EN7cutlass10bfloat16_tE19Flash_kernel_traitsILi96ELi64ELi128ELi8ES3_EELb0ELb1ELb0ELb1ELb0ELb0ELb0EEEvNS_16Flash_bwd_paramsE,"a",@progbits
	.sectionflags	@""
	.align	4
.nv.constant0._ZN5flash44flash_bwd_dq_dk_dv_loop_seqk_parallel_kernelI23Flash_bwd_kernel_traitsILi96ELi64ELi128ELi8ELi2ELi4ELi4ELb1ELb0EN7cutlass10bfloat16_tE19Flash_kernel_traitsILi96ELi64ELi128ELi8ES3_EELb0ELb1ELb0ELb1ELb0ELb0ELb0EEEvNS_16Flash_bwd_paramsE:
	.zero		1168


//--------------------- .nv.constant0._ZN5flash27flash_bwd_convert_dq_kernelI23Flash_bwd_kernel_traitsILi96ELi64ELi128ELi8ELi2ELi4ELi4ELb1ELb0EN7cutlass10bfloat16_tE19Flash_kernel_traitsILi96ELi64ELi128ELi8ES3_EEEEvNS_16Flash_bwd_paramsEi --------------------------
	.section	.nv.constant0._ZN5flash27flash_bwd_convert_dq_kernelI23Flash_bwd_kernel_traitsILi96ELi64ELi128ELi8ELi2ELi4ELi4ELb1ELb0EN7cutlass10bfloat16_tE19Flash_kernel_traitsILi96ELi64ELi128ELi8ES3_EEEEvNS_16Flash_bwd_paramsEi,"a",@progbits
	.sectionflags	@""
	.align	4
.nv.constant0._ZN5flash27flash_bwd_convert_dq_kernelI23Flash_bwd_kernel_traitsILi96ELi64ELi128ELi8ELi2ELi4ELi4ELb1ELb0EN7cutlass10bfloat16_tE19Flash_kernel_traitsILi96ELi64ELi128ELi8ES3_EEEEvNS_16Flash_bwd_paramsEi:
	.zero		1172


//--------------------- .nv.constant0._ZN5flash44flash_bwd_dq_dk_dv_loop_seqk_parallel_kernelI23Flash_bwd_kernel_traitsILi96ELi64ELi128ELi8ELi2ELi4ELi4ELb1ELb0EN7cutlass10bfloat16_tE19Flash_kernel_traitsILi96ELi64ELi128ELi8ES3_EELb1ELb1ELb0ELb0ELb0ELb0ELb0EEEvNS_16Flash_bwd_paramsE --------------------------
	.section	.nv.constant0._ZN5flash44flash_bwd_dq_dk_dv_loop_seqk_parallel_kernelI23Flash_bwd_kernel_traitsILi96ELi64ELi128ELi8ELi2ELi4ELi4ELb1ELb0EN7cutlass10bfloat16_tE19Flash_kernel_traitsILi96ELi64ELi128ELi8ES3_EELb1ELb1ELb0ELb0ELb0ELb0ELb0EEEvNS_16Flash_bwd_paramsE,"a",@progbits
	.sectionflags	@""
	.align	4
.nv.constant0._ZN5flash44flash_bwd_dq_dk_dv_loop_seqk_parallel_kernelI23Flash_bwd_kernel_traitsILi96ELi64ELi128ELi8ELi2ELi4ELi4ELb1ELb0EN7cutlass10bfloat16_tE19Flash_kernel_traitsILi96ELi64ELi128ELi8ES3_EELb1ELb1ELb0ELb0ELb0ELb0ELb0EEEvNS_16Flash_bwd_paramsE:
	.zero		1168


//--------------------- .nv.constant0._ZN5flash44flash_bwd_dq_dk_dv_loop_seqk_parallel_kernelI23Flash_bwd_kernel_traitsILi96ELi64ELi128ELi8ELi2ELi4ELi4ELb1ELb0EN7cutlass10bfloat16_tE19Flash_kernel_traitsILi96ELi64ELi128ELi8ES3_EELb0ELb1ELb0ELb0ELb0ELb0ELb1EEEvNS_16Flash_bwd_paramsE --------------------------
	.section	.nv.constant0._ZN5flash44flash_bwd_dq_dk_dv_loop_seqk_parallel_kernelI23Flash_bwd_kernel_traitsILi96ELi64ELi128ELi8ELi2ELi4ELi4ELb1ELb0EN7cutlass10bfloat16_tE19Flash_kernel_traitsILi96ELi64ELi128ELi8ES3_EELb0ELb1ELb0ELb0ELb0ELb0ELb1EEEvNS_16Flash_bwd_paramsE,"a",@progbits
	.sectionflags	@""
	.align	4
.nv.constant0._ZN5flash44flash_bwd_dq_dk_dv_loop_seqk_parallel_kernelI23Flash_bwd_kernel_traitsILi96ELi64ELi128ELi8ELi2ELi4ELi4ELb1ELb0EN7cutlass10bfloat16_tE19Flash_kernel_traitsILi96ELi64ELi128ELi8ES3_EELb0ELb1ELb0ELb0ELb0ELb0ELb1EEEvNS_16Flash_bwd_paramsE:
	.zero		1168


//--------------------- .nv.constant0._ZN5flash44flash_bwd_dq_dk_dv_loop_seqk_parallel_kernelI23Flash_bwd_kernel_traitsILi96ELi64ELi128ELi8ELi2ELi4ELi4ELb1ELb0EN7cutlass10bfloat16_tE19Flash_kernel_traitsILi96ELi64ELi128ELi8ES3_EELb1ELb1ELb0ELb0ELb1ELb1ELb0EEEvNS_16Flash_bwd_paramsE --------------------------
	.section	.nv.constant0._ZN5flash44flash_bwd_dq_dk_dv_loop_seqk_parallel_kernelI23Flash_bwd_kernel_traitsILi96ELi64ELi128ELi8ELi2ELi4ELi4ELb1ELb0EN7cutlass10bfloat16_tE19Flash_kernel_traitsILi96ELi64ELi128ELi8ES3_EELb1ELb1ELb0ELb0ELb1ELb1ELb0EEEvNS_16Flash_bwd_paramsE,"a",@progbits
	.sectionflags	@""
	.align	4
.nv.constant0._ZN5flash44flash_bwd_dq_dk_dv_loop_seqk_parallel_kernelI23Flash_bwd_kernel_traitsILi96ELi64ELi128ELi8ELi2ELi4ELi4ELb1ELb0EN7cutlass10bfloat16_tE19Flash_kernel_traitsILi96ELi64ELi128ELi8ES3_EELb1ELb1ELb0ELb0ELb1ELb1ELb0EEEvNS_16Flash_bwd_paramsE:
	.zero		1168


//--------------------- .nv.constant0._ZN5flash44flash_bwd_dq_dk_dv_loop_seqk_parallel_kernelI23Flash_bwd_kernel_traitsILi96ELi64ELi128ELi8ELi2ELi4ELi4ELb1ELb0EN7cutlass10bfloat16_tE19Flash_kernel_traitsILi96ELi64ELi128ELi8ES3_EELb0ELb1ELb0ELb0ELb1ELb1ELb1EEEvNS_16Flash_bwd_paramsE --------------------------
	.section	.nv.constant0._ZN5flash44flash_bwd_dq_dk_dv_loop_seqk_parallel_kernelI23Flash_bwd_kernel_traitsILi96ELi64ELi128ELi8ELi2ELi4ELi4ELb1ELb0EN7cutlass10bfloat16_tE19Flash_kernel_traitsILi96ELi64ELi128ELi8ES3_EELb0ELb1ELb0ELb0ELb1ELb1ELb1EEEvNS_16Flash_bwd_paramsE,"a",@progbits
	.sectionflags	@""
	.align	4
.nv.constant0._ZN5flash44flash_bwd_dq_dk_dv_loop_seqk_parallel_kernelI23Flash_bwd_kernel_traitsILi96ELi64ELi128ELi8ELi2ELi4ELi4ELb1ELb0EN7cutlass10bfloat16_tE19Flash_kernel_traitsILi96ELi64ELi128ELi8ES3_EELb0ELb1ELb0ELb0ELb1ELb1ELb1EEEvNS_16Flash_bwd_paramsE:
	.zero		1168


//--------------------- .nv.constant0._ZN5flash44flash_bwd_dq_dk_dv_loop_seqk_parallel_kernelI23Flash_bwd_kernel_traitsILi96ELi64ELi128ELi8ELi2ELi4ELi4ELb1ELb0EN7cutlass10bfloat16_tE19Flash_kernel_traitsILi96ELi64ELi128ELi8ES3_EELb1ELb1ELb0ELb0ELb0ELb1ELb0EEEvNS_16Flash_bwd_paramsE --------------------------
	.section	.nv.constant0._ZN5flash44flash_bwd_dq_dk_dv_loop_seqk_parallel_kernelI23Flash_bwd_kernel_traitsILi96ELi64ELi128ELi8ELi2ELi4ELi4ELb1ELb0EN7cutlass10bfloat16_tE19Flash_kernel_traitsILi96ELi64ELi128ELi8ES3_EELb1ELb1ELb0ELb0ELb0ELb1ELb0EEEvNS_16Flash_bwd_paramsE,"a",@progbits
	.sectionflags	@""
	.align	4
.nv.constant0._ZN5flash44flash_bwd_dq_dk_dv_loop_seqk_parallel_kernelI23Flash_bwd_kernel_traitsILi96ELi64ELi128ELi8ELi2ELi4ELi4ELb1ELb0EN7cutlass10bfloat16_tE19Flash_kernel_traitsILi96ELi64ELi128ELi8ES3_EELb1ELb1ELb0ELb0ELb0ELb1ELb0EEEvNS_16Flash_bwd_paramsE:
	.zero		1168


//--------------------- .nv.constant0._ZN5flash44flash_bwd_dq_dk_dv_loop_seqk_parallel_kernelI23Flash_bwd_kernel_traitsILi96ELi64ELi128ELi8ELi2ELi4ELi4ELb1ELb0EN7cutlass10bfloat16_tE19Flash_kernel_traitsILi96ELi64ELi128ELi8ES3_EELb0ELb1ELb0ELb0ELb0ELb1ELb1EEEvNS_16Flash_bwd_paramsE --------------------------
	.section	.nv.constant0._ZN5flash44flash_bwd_dq_dk_dv_loop_seqk_parallel_kernelI23Flash_bwd_kernel_traitsILi96ELi64ELi128ELi8ELi2ELi4ELi4ELb1ELb0EN7cutlass10bfloat16_tE19Flash_kernel_traitsILi96ELi64ELi128ELi8ES3_EELb0ELb1ELb0ELb0ELb0ELb1ELb1EEEvNS_16Flash_bwd_paramsE,"a",@progbits
	.sectionflags	@""
	.align	4
.nv.constant0._ZN5flash44flash_bwd_dq_dk_dv_loop_seqk_parallel_kernelI23Flash_bwd_kernel_traitsILi96ELi64ELi128ELi8ELi2ELi4ELi4ELb1ELb0EN7cutlass10bfloat16_tE19Flash_kernel_traitsILi96ELi64ELi128ELi8ES3_EELb0ELb1ELb0ELb0ELb0ELb1ELb1EEEvNS_16Flash_bwd_paramsE:
	.zero		1168


//--------------------- .nv.constant0._ZN5flash44flash_bwd_dq_dk_dv_loop_seqk_parallel_kernelI23Flash_bwd_kernel_traitsILi96ELi64ELi128ELi8ELi2ELi4ELi4ELb1ELb0EN7cutlass10bfloat16_tE19Flash_kernel_traitsILi96ELi64ELi128ELi8ES3_EELb1ELb1ELb0ELb1ELb0ELb0ELb0EEEvNS_16Flash_bwd_paramsE --------------------------
	.section	.nv.constant0._ZN5flash44flash_bwd_dq_dk_dv_loop_seqk_parallel_kernelI23Flash_bwd_kernel_traitsILi96ELi64ELi128ELi8ELi2ELi4ELi4ELb1ELb0EN7cutlass10bfloat16_tE19Flash_kernel_traitsILi96ELi64ELi128ELi8ES3_EELb1ELb1ELb0ELb1ELb0ELb0ELb0EEEvNS_16Flash_bwd_paramsE,"a",@progbits
	.sectionflags	@""
	.align	4
.nv.constant0._ZN5flash44flash_bwd_dq_dk_dv_loop_seqk_parallel_kernelI23Flash_bwd_kernel_traitsILi96ELi64ELi128ELi8ELi2ELi4ELi4ELb1ELb0EN7cutlass10bfloat16_tE19Flash_kernel_traitsILi96ELi64ELi128ELi8ES3_EELb1ELb1ELb0ELb1ELb0ELb0ELb0EEEvNS_16Flash_bwd_paramsE:
	.zero		1168


//--------------------- .nv.constant0._ZN5flash44flash_bwd_dq_dk_dv_loop_seqk_parallel_kernelI23Flash_bwd_kernel_traitsILi96ELi64ELi128ELi8ELi2ELi4ELi4ELb1ELb0EN7cutlass10bfloat16_tE19Flash_kernel_traitsILi96ELi64ELi128ELi8ES3_EELb0ELb1ELb0ELb1ELb0ELb0ELb1EEEvNS_16Flash_bwd_paramsE --------------------------
	.section	.nv.constant0._ZN5flash44flash_bwd_dq_dk_dv_loop_seqk_parallel_kernelI23Flash_bwd_kernel_traitsILi96ELi64ELi128ELi8ELi2ELi4ELi4ELb1ELb0EN7cutlass10bfloat16_tE19Flash_kernel_traitsILi96ELi64ELi128ELi8ES3_EELb0ELb1ELb0ELb1ELb0ELb0ELb1EEEvNS_16Flash_bwd_paramsE,"a",@progbits
	.sectionflags	@""
	.align	4
.nv.constant0._ZN5flash44flash_bwd_dq_dk_dv_loop_seqk_parallel_kernelI23Flash_bwd_kernel_traitsILi96ELi64ELi128ELi8ELi2ELi4ELi4ELb1ELb0EN7cutlass10bfloat16_tE19Flash_kernel_traitsILi96ELi64ELi128ELi8ES3_EELb0ELb1ELb0ELb1ELb0ELb0ELb1EEEvNS_16Flash_bwd_paramsE:
	.zero		1168


//--------------------- .nv.constant0._ZN5flash25flash_bwd_dot_do_o_kernelILb0E23Flash_bwd_kernel_traitsILi96ELi64ELi128ELi8ELi2ELi4ELi4ELb1ELb0EN7cutlass10bfloat16_tE19Flash_kernel_traitsILi96ELi64ELi128ELi8ES3_EEEEvNS_16Flash_bwd_paramsE --------------------------
	.section	.nv.constant0._ZN5flash25flash_bwd_dot_do_o_kernelILb0E23Flash_bwd_kernel_traitsILi96ELi64ELi128ELi8ELi2ELi4ELi4ELb1ELb0EN7cutlass10bfloat16_tE19Flash_kernel_traitsILi96ELi64ELi128ELi8ES3_EEEEvNS_16Flash_bwd_paramsE,"a",@progbits
	.sectionflags	@""
	.align	4
.nv.constant0._ZN5flash25flash_bwd_dot_do_o_kernelILb0E23Flash_bwd_kernel_traitsILi96ELi64ELi128ELi8ELi2ELi4ELi4ELb1ELb0EN7cutlass10bfloat16_tE19Flash_kernel_traitsILi96ELi64ELi128ELi8ES3_EEEEvNS_16Flash_bwd_paramsE:
	.zero		1168


//--------------------- .nv.constant0._ZN5flash25flash_bwd_dot_do_o_kernelILb1E23Flash_bwd_kernel_traitsILi96ELi64ELi128ELi8ELi2ELi4ELi4ELb1ELb0EN7cutlass10bfloat16_tE19Flash_kernel_traitsILi96ELi64ELi128ELi8ES3_EEEEvNS_16Flash_bwd_paramsE --------------------------
	.section	.nv.constant0._ZN5flash25flash_bwd_dot_do_o_kernelILb1E23Flash_bwd_kernel_traitsILi96ELi64ELi128ELi8ELi2ELi4ELi4ELb1ELb0EN7cutlass10bfloat16_tE19Flash_kernel_traitsILi96ELi64ELi128ELi8ES3_EEEEvNS_16Flash_bwd_paramsE,"a",@progbits
	.sectionflags	@""
	.align	4
.nv.constant0._ZN5flash25flash_bwd_dot_do_o_kernelILb1E23Flash_bwd_kernel_traitsILi96ELi64ELi128ELi8ELi2ELi4ELi4ELb1ELb0EN7cutlass10bfloat16_tE19Flash_kernel_traitsILi96ELi64ELi128ELi8ES3_EEEEvNS_16Flash_bwd_paramsE:
	.zero		1168


//--------------------- .nv.constant0._ZN5flash27flash_bwd_convert_dq_kernelI23Flash_bwd_kernel_traitsILi96ELi64ELi128ELi8ELi2ELi4ELi4ELb0ELb0EN7cutlass10bfloat16_tE19Flash_kernel_traitsILi96ELi64ELi128ELi8ES3_EEEEvNS_16Flash_bwd_paramsEi --------------------------
	.section	.nv.constant0._ZN5flash27flash_bwd_convert_dq_kernelI23Flash_bwd_kernel_traitsILi96ELi64ELi128ELi8ELi2ELi4ELi4ELb0ELb0EN7cutlass10bfloat16_tE19Flash_kernel_traitsILi96ELi64ELi128ELi8ES3_EEEEvNS_16Flash_bwd_paramsEi,"a",@progbits
	.sectionflags	@""
	.align	4
.nv.constant0._ZN5flash27flash_bwd_convert_dq_kernelI23Flash_bwd_kernel_traitsILi96ELi64ELi128ELi8ELi2ELi4ELi4ELb0ELb0EN7cutlass10bfloat16_tE19Flash_kernel_traitsILi96ELi64ELi128ELi8ES3_EEEEvNS_16Flash_bwd_paramsEi:
	.zero		1172


//--------------------- .nv.constant0._ZN5flash44flash_bwd_dq_dk_dv_loop_seqk_parallel_kernelI23Flash_bwd_kernel_traitsILi96ELi64ELi128ELi8ELi2ELi4ELi4ELb0ELb0EN7cutlass10bfloat16_tE19Flash_kernel_traitsILi96ELi64ELi128ELi8ES3_EELb1ELb1ELb0ELb0ELb0ELb0ELb0EEEvNS_16Flash_bwd_paramsE --------------------------
	.section	.nv.constant0._ZN5flash44flash_bwd_dq_dk_dv_loop_seqk_parallel_kernelI23Flash_bwd_kernel_traitsILi96ELi64ELi128ELi8ELi2ELi4ELi4ELb0ELb0EN7cutlass10bfloat16_tE19Flash_kernel_traitsILi96ELi64ELi128ELi8ES3_EELb1ELb1ELb0ELb0ELb0ELb0ELb0EEEvNS_16Flash_bwd_paramsE,"a",@progbits
	.sectionflags	@""
	.align	4
.nv.constant0._ZN5flash44flash_bwd_dq_dk_dv_loop_seqk_parallel_kernelI23Flash_bwd_kernel_traitsILi96ELi64ELi128ELi8ELi2ELi4ELi4ELb0ELb0EN7cutlass10bfloat16_tE19Flash_kernel_traitsILi96ELi64ELi128ELi8ES3_EELb1ELb1ELb0ELb0ELb0ELb0ELb0EEEvNS_16Flash_bwd_paramsE:
	.zero		1168


//--------------------- .nv.constant0._ZN5flash44flash_bwd_dq_dk_dv_loop_seqk_parallel_kernelI23Flash_bwd_kernel_traitsILi96ELi64ELi128ELi8ELi2ELi4ELi4ELb0ELb0EN7cutlass10bfloat16_tE19Flash_kernel_traitsILi96ELi64ELi128ELi8ES3_EELb0ELb1ELb0ELb0ELb0ELb0ELb1EEEvNS_16Flash_bwd_paramsE --------------------------
	.section	.nv.constant0._ZN5flash44flash_bwd_dq_dk_dv_loop_seqk_parallel_kernelI23Flash_bwd_kernel_traitsILi96ELi64ELi128ELi8ELi2ELi4ELi4ELb0ELb0EN7cutlass10bfloat16_tE19Flash_kernel_traitsILi96ELi64ELi128ELi8ES3_EELb0ELb1ELb0ELb0ELb0ELb0ELb1EEEvNS_16Flash_bwd_paramsE,"a",@progbits
	.sectionflags	@""
	.align	4
.nv.constant0._ZN5flash44flash_bwd_dq_dk_dv_loop_seqk_parallel_kernelI23Flash_bwd_kernel_traitsILi96ELi64ELi128ELi8ELi2ELi4ELi4ELb0ELb0EN7cutlass10bfloat16_tE19Flash_kernel_traitsILi96ELi64ELi128ELi8ES3_EELb0ELb1ELb0ELb0ELb0ELb0ELb1EEEvNS_16Flash_bwd_paramsE:
	.zero		1168


//--------------------- .nv.constant0._ZN5flash44flash_bwd_dq_dk_dv_loop_seqk_parallel_kernelI23Flash_bwd_kernel_traitsILi96ELi64ELi128ELi8ELi2ELi4ELi4ELb0ELb0EN7cutlass10bfloat16_tE19Flash_kernel_traitsILi96ELi64ELi128ELi8ES3_EELb1ELb1ELb0ELb0ELb1ELb1ELb0EEEvNS_16Flash_bwd_paramsE --------------------------
	.section	.nv.constant0._ZN5flash44flash_bwd_dq_dk_dv_loop_seqk_parallel_kernelI23Flash_bwd_kernel_traitsILi96ELi64ELi128ELi8ELi2ELi4ELi4ELb0ELb0EN7cutlass10bfloat16_tE19Flash_kernel_traitsILi96ELi64ELi128ELi8ES3_EELb1ELb1ELb0ELb0ELb1ELb1ELb0EEEvNS_16Flash_bwd_paramsE,"a",@progbits
	.sectionflags	@""
	.align	4
.nv.constant0._ZN5flash44flash_bwd_dq_dk_dv_loop_seqk_parallel_kernelI23Flash_bwd_kernel_traitsILi96ELi64ELi128ELi8ELi2ELi4ELi4ELb0ELb0EN7cutlass10bfloat16_tE19Flash_kernel_traitsILi96ELi64ELi128ELi8ES3_EELb1ELb1ELb0ELb0ELb1ELb1ELb0EEEvNS_16Flash_bwd_paramsE:
	.zero		1168


//--------------------- .nv.constant0._ZN5flash44flash_bwd_dq_dk_dv_loop_seqk_parallel_kernelI23Flash_bwd_kernel_traitsILi96ELi64ELi128ELi8ELi2ELi4ELi4ELb0ELb0EN7cutlass10bfloat16_tE19Flash_kernel_traitsILi96ELi64ELi128ELi8ES3_EELb0ELb1ELb0ELb0ELb1ELb1ELb1EEEvNS_16Flash_bwd_paramsE --------------------------
	.section	.nv.constant0._ZN5flash44flash_bwd_dq_dk_dv_loop_seqk_parallel_kernelI23Flash_bwd_kernel_traitsILi96ELi64ELi128ELi8ELi2ELi4ELi4ELb0ELb0EN7cutlass10bfloat16_tE19Flash_kernel_traitsILi96ELi64ELi128ELi8ES3_EELb0ELb1ELb0ELb0ELb1ELb1ELb1EEEvNS_16Flash_bwd_paramsE,"a",@progbits
	.sectionflags	@""
	.align	4
.nv.constant0._ZN5flash44flash_bwd_dq_dk_dv_loop_seqk_parallel_kernelI23Flash_bwd_kernel_traitsILi96ELi64ELi128ELi8ELi2ELi4ELi4ELb0ELb0EN7cutlass10bfloat16_tE19Flash_kernel_traitsILi96ELi64ELi128ELi8ES3_EELb0ELb1ELb0ELb0ELb1ELb1ELb1EEEvNS_16Flash_bwd_paramsE:
	.zero		1168


//--------------------- .nv.constant0._ZN5flash44flash_bwd_dq_dk_dv_loop_seqk_parallel_kernelI23Flash_bwd_kernel_traitsILi96ELi64ELi128ELi8ELi2ELi4ELi4ELb0ELb0EN7cutlass10bfloat16_tE19Flash_kernel_traitsILi96ELi64ELi128ELi8ES3_EELb1ELb1ELb0ELb0ELb0ELb1ELb0EEEvNS_16Flash_bwd_paramsE --------------------------
	.section	.nv.constant0._ZN5flash44flash_bwd_dq_dk_dv_loop_seqk_parallel_kernelI23Flash_bwd_kernel_traitsILi96ELi64ELi128ELi8ELi2ELi4ELi4ELb0ELb0EN7cutlass10bfloat16_tE19Flash_kernel_traitsILi96ELi64ELi128ELi8ES3_EELb1ELb1ELb0ELb0ELb0ELb1ELb0EEEvNS_16Flash_bwd_paramsE,"a",@progbits
	.sectionflags	@""
	.align	4
.nv.constant0._ZN5flash44flash_bwd_dq_dk_dv_loop_seqk_parallel_kernelI23Flash_bwd_kernel_traitsILi96ELi64ELi128ELi8ELi2ELi4ELi4ELb0ELb0EN7cutlass10bfloat16_tE19Flash_kernel_traitsILi96ELi64ELi128ELi8ES3_EELb1ELb1ELb0ELb0ELb0ELb1ELb0EEEvNS_16Flash_bwd_paramsE:
	.zero		1168


//--------------------- .nv.constant0._ZN5flash44flash_bwd_dq_dk_dv_loop_seqk_parallel_kernelI23Flash_bwd_kernel_traitsILi96ELi64ELi128ELi8ELi2ELi4ELi4ELb0ELb0EN7cutlass10bfloat16_tE19Flash_kernel_traitsILi96ELi64ELi128ELi8ES3_EELb0ELb1ELb0ELb0ELb0ELb1ELb1EEEvNS_16Flash_bwd_paramsE --------------------------
	.section	.nv.constant0._ZN5flash44flash_bwd_dq_dk_dv_loop_seqk_parallel_kernelI23Flash_bwd_kernel_traitsILi96ELi64ELi128ELi8ELi2ELi4ELi4ELb0ELb0EN7cutlass10bfloat16_tE19Flash_kernel_traitsILi96ELi64ELi128ELi8ES3_EELb0ELb1ELb0ELb0ELb0ELb1ELb1EEEvNS_16Flash_bwd_paramsE,"a",@progbits
	.sectionflags	@""
	.align	4
.nv.constant0._ZN5flash44flash_bwd_dq_dk_dv_loop_seqk_parallel_kernelI23Flash_bwd_kernel_traitsILi96ELi64ELi128ELi8ELi2ELi4ELi4ELb0ELb0EN7cutlass10bfloat16_tE19Flash_kernel_traitsILi96ELi64ELi128ELi8ES3_EELb0ELb1ELb0ELb0ELb0ELb1ELb1EEEvNS_16Flash_bwd_paramsE:
	.zero		1168


//--------------------- .nv.constant0._ZN5flash44flash_bwd_dq_dk_dv_loop_seqk_parallel_kernelI23Flash_bwd_kernel_traitsILi96ELi64ELi128ELi8ELi2ELi4ELi4ELb0ELb0EN7cutlass10bfloat16_tE19Flash_kernel_traitsILi96ELi64ELi128ELi8ES3_EELb1ELb1ELb0ELb1ELb0ELb0ELb0EEEvNS_16Flash_bwd_paramsE --------------------------
	.section	.nv.constant0._ZN5flash44flash_bwd_dq_dk_dv_loop_seqk_parallel_kernelI23Flash_bwd_kernel_traitsILi96ELi64ELi128ELi8ELi2ELi4ELi4ELb0ELb0EN7cutlass10bfloat16_tE19Flash_kernel_traitsILi96ELi64ELi128ELi8ES3_EELb1ELb1ELb0ELb1ELb0ELb0ELb0EEEvNS_16Flash_bwd_paramsE,"a",@progbits
	.sectionflags	@""
	.align	4
.nv.constant0._ZN5flash44flash_bwd_dq_dk_dv_loop_seqk_parallel_kernelI23Flash_bwd_kernel_traitsILi96ELi64ELi128ELi8ELi2ELi4ELi4ELb0ELb0EN7cutlass10bfloat16_tE19Flash_kernel_traitsILi96ELi64ELi128ELi8ES3_EELb1ELb1ELb0ELb1ELb0ELb0ELb0EEEvNS_16Flash_bwd_paramsE:
	.zero		1168


//--------------------- .nv.constant0._ZN5flash44flash_bwd_dq_dk_dv_loop_seqk_parallel_kernelI23Flash_bwd_kernel_traitsILi96ELi64ELi128ELi8ELi2ELi4ELi4ELb0ELb0EN7cutlass10bfloat16_tE19Flash_kernel_traitsILi96ELi64ELi128ELi8ES3_EELb0ELb1ELb0ELb1ELb0ELb0ELb1EEEvNS_16Flash_bwd_paramsE --------------------------
	.section	.nv.constant0._ZN5flash44flash_bwd_dq_dk_dv_loop_seqk_parallel_kernelI23Flash_bwd_kernel_traitsILi96ELi64ELi128ELi8ELi2ELi4ELi4ELb0ELb0EN7cutlass10bfloat16_tE19Flash_kernel_traitsILi96ELi64ELi128ELi8ES3_EELb0ELb1ELb0ELb1ELb0ELb0ELb1EEEvNS_16Flash_bwd_paramsE,"a",@progbits
	.sectionflags	@""
	.align	4
.nv.constant0._ZN5flash44flash_bwd_dq_dk_dv_loop_seqk_parallel_kernelI23Flash_bwd_kernel_traitsILi96ELi64ELi128ELi8ELi2ELi4ELi4ELb0ELb0EN7cutlass10bfloat16_tE19Flash_kernel_traitsILi96ELi64ELi128ELi8ES3_EELb0ELb1ELb0ELb1ELb0ELb0ELb1EEEvNS_16Flash_bwd_paramsE:
	.zero		1168


//--------------------- .nv.constant0._ZN5flash25flash_bwd_dot_do_o_kernelILb0E23Flash_bwd_kernel_traitsILi96ELi64ELi128ELi8ELi2ELi4ELi4ELb0ELb0EN7cutlass10bfloat16_tE19Flash_kernel_traitsILi96ELi64ELi128ELi8ES3_EEEEvNS_16Flash_bwd_paramsE --------------------------
	.section	.nv.constant0._ZN5flash25flash_bwd_dot_do_o_kernelILb0E23Flash_bwd_kernel_traitsILi96ELi64ELi128ELi8ELi2ELi4ELi4ELb0ELb0EN7cutlass10bfloat16_tE19Flash_kernel_traitsILi96ELi64ELi128ELi8ES3_EEEEvNS_16Flash_bwd_paramsE,"a",@progbits
	.sectionflags	@""
	.align	4
.nv.constant0._ZN5flash25flash_bwd_dot_do_o_kernelILb0E23Flash_bwd_kernel_traitsILi96ELi64ELi128ELi8ELi2ELi4ELi4ELb0ELb0EN7cutlass10bfloat16_tE19Flash_kernel_traitsILi96ELi64ELi128ELi8ES3_EEEEvNS_16Flash_bwd_paramsE:
	.zero		1168


//--------------------- .nv.constant0._ZN5flash25flash_bwd_dot_do_o_kernelILb1E23Flash_bwd_kernel_traitsILi96ELi64ELi128ELi8ELi2ELi4ELi4ELb0ELb0EN7cutlass10bfloat16_tE19Flash_kernel_traitsILi96ELi64ELi128ELi8ES3_EEEEvNS_16Flash_bwd_paramsE --------------------------
	.section	.nv.constant0._ZN5flash25flash_bwd_dot_do_o_kernelILb1E23Flash_bwd_kernel_traitsILi96ELi64ELi128ELi8ELi2ELi4ELi4ELb0ELb0EN7cutlass10bfloat16_tE19Flash_kernel_traitsILi96ELi64ELi128ELi8ES3_EEEEvNS_16Flash_bwd_paramsE,"a",@progbits
	.sectionflags	@""
	.align	4
.nv.constant0._ZN5flash25flash_bwd_dot_do_o_kernelILb1E23Flash_bwd_kernel_traitsILi96ELi64ELi128ELi8ELi2ELi4ELi4ELb0ELb0EN7cutlass10bfloat16_tE19Flash_kernel_traitsILi96ELi64ELi128ELi8ES3_EEEEvNS_16Flash_bwd_paramsE:
	.zero		1168


//--------------------- SYMBOLS --------------------------

	.type		.nv.reservedSmem.offset0,@object
	.size		.nv.reservedSmem.offset0,0x4
